def matmul_kernel(
    a_ptr,
    b_ptr,
    c_ptr,
    M,
    N,
    K,
    stride_am,
    stride_ak,
    stride_bk,
    stride_bn,
    stride_cm,
    stride_cn,
    BLOCK_M: tl.constexpr,
    BLOCK_N: tl.constexpr,
    BLOCK_K: tl.constexpr,
    GROUP_M: tl.constexpr,
):
    pid = tl.program_id(axis=0)
    num_pid_m = tl.cdiv(M, BLOCK_M)
    num_pid_n = tl.cdiv(N, BLOCK_N)
    num_pid_in_group = GROUP_M * num_pid_n
    group_id = pid // num_pid_in_group
    first_pid_m = group_id * GROUP_M
    group_size_m = min(num_pid_m - first_pid_m, GROUP_M)
    pid_m = first_pid_m + ((pid % num_pid_in_group) % group_size_m)
    pid_n = (pid % num_pid_in_group) // group_size_m

    offs_am = (pid_m * BLOCK_M + tl.arange(0, BLOCK_M)) % M
    offs_bn = (pid_n * BLOCK_N + tl.arange(0, BLOCK_N)) % N
    offs_k = tl.arange(0, BLOCK_K)
    a_ptrs = a_ptr + offs_am[:, None] * stride_am + offs_k[None, :] * stride_ak
    b_ptrs = b_ptr + offs_k[:, None] * stride_bk + offs_bn[None, :] * stride_bn

    acc = tl.zeros((BLOCK_M, BLOCK_N), dtype=tl.float32)
    for kk in range(0, tl.cdiv(K, BLOCK_K)):
        a = tl.load(a_ptrs, mask=offs_k[None, :] < K - kk * BLOCK_K, other=0.0)
        b = tl.load(b_ptrs, mask=offs_k[:, None] < K - kk * BLOCK_K, other=0.0)
        acc = tl.dot(a, b, acc)
        a_ptrs += BLOCK_K * stride_ak
        b_ptrs += BLOCK_K * stride_bk

    c = acc.to(c_ptr.dtype.element_ty)
    offs_cm = pid_m * BLOCK_M + tl.arange(0, BLOCK_M)
    offs_cn = pid_n * BLOCK_N + tl.arange(0, BLOCK_N)
    c_ptrs = c_ptr + offs_cm[:, None] * stride_cm + offs_cn[None, :] * stride_cn
    mask = (offs_cm[:, None] < M) & (offs_cn[None, :] < N)
    tl.store(c_ptrs, c, mask=mask)

# config = {"BLOCK_K": 32, "BLOCK_M": 128, "BLOCK_N": 512, "GROUP_M": 4, "arch": "sm_100", "dtype": "fp8e4m3", "num_ctas": 1, "num_stages": 3, "num_warps": 4}
# arch = sm_100


// ===== COMPILED SASS (sm_100a) =====

	.target	sm_100a

	.elftype	@"ET_EXEC"


//--------------------- .note.nv.tkinfo           --------------------------
	.section	.note.nv.tkinfo,"",@"SHT_NOTE"
	.sectionflags	@"SHF_NOTE_NV_TKINFO"
	.tkinfo
        /*0018*/ 	.word	0x00000081
        /*0030*/ 	.string	""
        /*0030*/ 	.string	"ptxas-blackwell"
        /*0030*/ 	.string	"Cuda compilation tools, release 12.9, V12.9.86"
        /*0030*/ 	.string	"Build cuda_12.9.r12.9/compiler.36037853_0"
        /*0030*/ 	.string	"-v  -suppress-debug-info  -lineinfo  -arch sm_100a "



//--------------------- .note.nv.cuver            --------------------------
	.section	.note.nv.cuver,"",@"SHT_NOTE"
	.sectionflags	@"SHF_NOTE_NV_CUVER"
        /*0018*/ 	.short	0x0001
        /*001a*/ 	.short	0x0064
        /*001c*/ 	.short	0x0001
        /*001e*/ 	.short	0x0000
        /*0020*/ 	.short	0x0001
        /*0022*/ 	.short	0x0000


//--------------------- .nv.info                  --------------------------
	.section	.nv.info,"",@"SHT_CUDA_INFO"
	.align	4


	//----- nvinfo : EIATTR_REGCOUNT
	.align		4
        /*0000*/ 	.byte	0x04, 0x2f
        /*0002*/ 	.short	(.L_4 - .L_3)
	.align		4
.L_3:
        /*0004*/ 	.word	index@(matmul_kernel)
        /*0008*/ 	.word	0x000000ff


	//----- nvinfo : EIATTR_FRAME_SIZE
	.align		4
.L_4:
        /*000c*/ 	.byte	0x04, 0x11
        /*000e*/ 	.short	(.L_6 - .L_5)
	.align		4
.L_5:
        /*0010*/ 	.word	index@($__internal_2_$__cuda_sm10x_tcgen05_guardrail_trap_unallocated_columns_being_dealloced)
        /*0014*/ 	.word	0x00000db0


	//----- nvinfo : EIATTR_FRAME_SIZE
	.align		4
.L_6:
        /*0018*/ 	.byte	0x04, 0x11
        /*001a*/ 	.short	(.L_8 - .L_7)
	.align		4
.L_7:
        /*001c*/ 	.word	index@($__internal_1_$__cuda_sm10x_tcgen05_guardrail_trap_phase_invalid_during_alloc)
        /*0020*/ 	.word	0x00000db0


	//----- nvinfo : EIATTR_FRAME_SIZE
	.align		4
.L_8:
        /*0024*/ 	.byte	0x04, 0x11
        /*0026*/ 	.short	(.L_10 - .L_9)
	.align		4
.L_9:
        /*0028*/ 	.word	index@($__internal_0_$__cuda_sm10x_tcgen05_guardrail_trap_col_being_dealloced_not_returned_by_alloc)
        /*002c*/ 	.word	0x00000db0


	//----- nvinfo : EIATTR_FRAME_SIZE
	.align		4
.L_10:
        /*0030*/ 	.byte	0x04, 0x11
        /*0032*/ 	.short	(.L_12 - .L_11)
	.align		4
.L_11:
        /*0034*/ 	.word	index@(matmul_kernel)
        /*0038*/ 	.word	0x00000db0


	//----- nvinfo : EIATTR_MIN_STACK_SIZE
	.align		4
.L_12:
        /*003c*/ 	.byte	0x04, 0x12
        /*003e*/ 	.short	(.L_14 - .L_13)
	.align		4
.L_13:
        /*0040*/ 	.word	index@(matmul_kernel)
        /*0044*/ 	.word	0x00000db0
.L_14:


//--------------------- .nv.info.matmul_kernel    --------------------------
	.section	.nv.info.matmul_kernel,"",@"SHT_CUDA_INFO"
	.sectionflags	@""
	.align	4


	//----- nvinfo : EIATTR_CUDA_API_VERSION
	.align		4
        /*0000*/ 	.byte	0x04, 0x37
        /*0002*/ 	.short	(.L_16 - .L_15)
.L_15:
        /*0004*/ 	.word	0x00000081


	//----- nvinfo : EIATTR_KPARAM_INFO
	.align		4
.L_16:
        /*0008*/ 	.byte	0x04, 0x17
        /*000a*/ 	.short	(.L_18 - .L_17)
.L_17:
        /*000c*/ 	.word	0x00000000
        /*0010*/ 	.short	0x000d
        /*0012*/ 	.short	0x0048
        /*0014*/ 	.byte	0x00, 0xf4, 0x21, 0x00


	//----- nvinfo : EIATTR_KPARAM_INFO
	.align		4
.L_18:
        /*0018*/ 	.byte	0x04, 0x17
        /*001a*/ 	.short	(.L_20 - .L_19)
.L_19:
        /*001c*/ 	.word	0x00000000
        /*0020*/ 	.short	0x000c
        /*0022*/ 	.short	0x0040
        /*0024*/ 	.byte	0x00, 0xf4, 0x21, 0x00


	//----- nvinfo : EIATTR_KPARAM_INFO
	.align		4
.L_20:
        /*0028*/ 	.byte	0x04, 0x17
        /*002a*/ 	.short	(.L_22 - .L_21)
.L_21:
        /*002c*/ 	.word	0x00000000
        /*0030*/ 	.short	0x000b
        /*0032*/ 	.short	0x0038
        /*0034*/ 	.byte	0x00, 0xf0, 0x11, 0x00


	//----- nvinfo : EIATTR_KPARAM_INFO
	.align		4
.L_22:
        /*0038*/ 	.byte	0x04, 0x17
        /*003a*/ 	.short	(.L_24 - .L_23)
.L_23:
        /*003c*/ 	.word	0x00000000
        /*0040*/ 	.short	0x000a
        /*0042*/ 	.short	0x0034
        /*0044*/ 	.byte	0x00, 0xf0, 0x11, 0x00


	//----- nvinfo : EIATTR_KPARAM_INFO
	.align		4
.L_24:
        /*0048*/ 	.byte	0x04, 0x17
        /*004a*/ 	.short	(.L_26 - .L_25)
.L_25:
        /*004c*/ 	.word	0x00000000
        /*0050*/ 	.short	0x0009
        /*0052*/ 	.short	0x0030
        /*0054*/ 	.byte	0x00, 0xf0, 0x11, 0x00


	//----- nvinfo : EIATTR_KPARAM_INFO
	.align		4
.L_26:
        /*0058*/ 	.byte	0x04, 0x17
        /*005a*/ 	.short	(.L_28 - .L_27)
.L_27:
        /*005c*/ 	.word	0x00000000
        /*0060*/ 	.short	0x0008
        /*0062*/ 	.short	0x002c
        /*0064*/ 	.byte	0x00, 0xf0, 0x11, 0x00


	//----- nvinfo : EIATTR_KPARAM_INFO
	.align		4
.L_28:
        /*0068*/ 	.byte	0x04, 0x17
        /*006a*/ 	.short	(.L_30 - .L_29)
.L_29:
        /*006c*/ 	.word	0x00000000
        /*0070*/ 	.short	0x0007
        /*0072*/ 	.short	0x0028
        /*0074*/ 	.byte	0x00, 0xf0, 0x11, 0x00


	//----- nvinfo : EIATTR_KPARAM_INFO
	.align		4
.L_30:
        /*0078*/ 	.byte	0x04, 0x17
        /*007a*/ 	.short	(.L_32 - .L_31)
.L_31:
        /*007c*/ 	.word	0x00000000
        /*0080*/ 	.short	0x0006
        /*0082*/ 	.short	0x0024
        /*0084*/ 	.byte	0x00, 0xf0, 0x11, 0x00


	//----- nvinfo : EIATTR_KPARAM_INFO
	.align		4
.L_32:
        /*0088*/ 	.byte	0x04, 0x17
        /*008a*/ 	.short	(.L_34 - .L_33)
.L_33:
        /*008c*/ 	.word	0x00000000
        /*0090*/ 	.short	0x0005
        /*0092*/ 	.short	0x0020
        /*0094*/ 	.byte	0x00, 0xf0, 0x11, 0x00


	//----- nvinfo : EIATTR_KPARAM_INFO
	.align		4
.L_34:
        /*0098*/ 	.byte	0x04, 0x17
        /*009a*/ 	.short	(.L_36 - .L_35)
.L_35:
        /*009c*/ 	.word	0x00000000
        /*00a0*/ 	.short	0x0004
        /*00a2*/ 	.short	0x001c
        /*00a4*/ 	.byte	0x00, 0xf0, 0x11, 0x00


	//----- nvinfo : EIATTR_KPARAM_INFO
	.align		4
.L_36:
        /*00a8*/ 	.byte	0x04, 0x17
        /*00aa*/ 	.short	(.L_38 - .L_37)
.L_37:
        /*00ac*/ 	.word	0x00000000
        /*00b0*/ 	.short	0x0003
        /*00b2*/ 	.short	0x0018
        /*00b4*/ 	.byte	0x00, 0xf0, 0x11, 0x00


	//----- nvinfo : EIATTR_KPARAM_INFO
	.align		4
.L_38:
        /*00b8*/ 	.byte	0x04, 0x17
        /*00ba*/ 	.short	(.L_40 - .L_39)
.L_39:
        /*00bc*/ 	.word	0x00000000
        /*00c0*/ 	.short	0x0002
        /*00c2*/ 	.short	0x0010
        /*00c4*/ 	.byte	0x00, 0xf4, 0x21, 0x00


	//----- nvinfo : EIATTR_KPARAM_INFO
	.align		4
.L_40:
        /*00c8*/ 	.byte	0x04, 0x17
        /*00ca*/ 	.short	(.L_42 - .L_41)
.L_41:
        /*00cc*/ 	.word	0x00000000
        /*00d0*/ 	.short	0x0001
        /*00d2*/ 	.short	0x0008
        /*00d4*/ 	.byte	0x00, 0xf4, 0x21, 0x00


	//----- nvinfo : EIATTR_KPARAM_INFO
	.align		4
.L_42:
        /*00d8*/ 	.byte	0x04, 0x17
        /*00da*/ 	.short	(.L_44 - .L_43)
.L_43:
        /*00dc*/ 	.word	0x00000000
        /*00e0*/ 	.short	0x0000
        /*00e2*/ 	.short	0x0000
        /*00e4*/ 	.byte	0x00, 0xf4, 0x21, 0x00


	//----- nvinfo : EIATTR_AT_ENTRY_FRAGMENTS
	.align		4
.L_44:
        /*00e8*/ 	.byte	0x04, 0x4f
        /*00ea*/ 	.short	(.L_46 - .L_45)


	//   ....[0]....
.L_45:
        /*00ec*/ 	.word	0x00000004


	//----- nvinfo : EIATTR_RESERVED_SMEM_USED
	.align		4
.L_46:
        /*00f0*/ 	.byte	0x01, 0x41
	.zero		2


	//----- nvinfo : EIATTR_SPARSE_MMA_MASK
	.align		4
        /*00f4*/ 	.byte	0x03, 0x50
        /*00f6*/ 	.short	0x0000


	//----- nvinfo : EIATTR_TCGEN05_1CTA_USED
	.align		4
        /*00f8*/ 	.byte	0x01, 0x51
	.zero		2


	//----- nvinfo : EIATTR_MAXREG_COUNT
	.align		4
        /*00fc*/ 	.byte	0x03, 0x1b
        /*00fe*/ 	.short	0x00ff


	//----- nvinfo : EIATTR_NUM_BARRIERS
	.align		4
        /*0100*/ 	.byte	0x02, 0x4c
        /*0102*/ 	.byte	0x01
	.zero		1


	//----- nvinfo : EIATTR_ANNOTATIONS
	.align		4
        /*0104*/ 	.byte	0x04, 0x55
        /*0106*/ 	.short	(.L_48 - .L_47)


	//   ....[0]....
.L_47:
        /*0108*/ 	.word	0x00000001
        /*010c*/ 	.byte	0xa0, 0x09, 0x00, 0x00, 0x01, 0x00, 0x00, 0x00, 0x70, 0x0e, 0x00, 0x00, 0x01, 0x00, 0x00, 0x00
        /* <DEDUP_REMOVED lines=774> */
        /*317c*/ 	.byte	0xe0, 0x90, 0x02, 0x00


	//----- nvinfo : EIATTR_INT_WARP_WIDE_INSTR_OFFSETS
	.align		4
.L_48:
        /*3180*/ 	.byte	0x04, 0x31
        /*3182*/ 	.short	(.L_50 - .L_49)


	//   ....[0]....
.L_49:
        /*3184*/ 	.word	0x00000db0


	//   ....[1]....
        /*3188*/ 	.word	0x00000dc0


	//   ....[2]....
        /*318c*/ 	.word	0x00008980


	//   ....[3]....
        /*3190*/ 	.word	0x00029b60


	//   ....[4]....
        /*3194*/ 	.word	0x00029bb0


	//----- nvinfo : EIATTR_COOP_GROUP_MASK_REGIDS
	.align		4
.L_50:
        /*3198*/ 	.byte	0x04, 0x29
        /*319a*/ 	.short	(.L_52 - .L_51)


	//   ....[0]....
.L_51:
        /*319c*/ 	.word	0xffffffff


	//   ....[1]....
        /*31a0*/ 	.word	0xffffffff


	//   ....[2]....
        /*31a4*/ 	.word	0xffffffff


	//   ....[3]....
        /*31a8*/ 	.word	0xffffffff


	//----- nvinfo : EIATTR_COOP_GROUP_INSTR_OFFSETS
	.align		4
.L_52:
        /*31ac*/ 	.byte	0x04, 0x28
        /*31ae*/ 	.short	(.L_54 - .L_53)


	//   ....[0]....
.L_53:
        /*31b0*/ 	.word	0x00000080


	//   ....[1]....
        /*31b4*/ 	.word	0x00000340


	//   ....[2]....
        /*31b8*/ 	.word	0x000299f0


	//   ....[3]....
        /*31bc*/ 	.word	0x00029c60


	//----- nvinfo : EIATTR_VRC_CTA_INIT_COUNT
	.align		4
.L_54:
        /*31c0*/ 	.byte	0x02, 0x4a
        /*31c2*/ 	.byte	0x80
	.zero		1


	//----- nvinfo : EIATTR_MBARRIER_INSTR_OFFSETS
	.align		4
        /*31c4*/ 	.byte	0x04, 0x39
        /*31c6*/ 	.short	(.L_56 - .L_55)


	//   ....[0]....
.L_55:
        /*31c8*/ 	.word	0x00000f40
        /*31cc*/ 	.word	0x000000ff
        /*31d0*/ 	.word	0x00000000
        /*31d4*/ 	.short	0x0100
        /*31d6*/ 	.byte	0x08
	.zero		1


	//   ....[1]....
        /*31d8*/ 	.word	0x000089b0
        /*31dc*/ 	.word	0x000000ff
        /*31e0*/ 	.word	0x0000a008
        /*31e4*/ 	.short	0x0100
        /*31e6*/ 	.byte	0x0b
	.zero		1


	//   ....[2]....
        /*31e8*/ 	.word	0x0000d450
        /*31ec*/ 	.word	0x000000ff
        /*31f0*/ 	.word	0x00000000
        /*31f4*/ 	.short	0x010a
        /*31f6*/ 	.byte	0x08
	.zero		1


	//   ....[3]....
        /*31f8*/ 	.word	0x00012ee0
        /*31fc*/ 	.word	0x000000ff
        /*3200*/ 	.word	0x00000000
        /*3204*/ 	.short	0x010a
        /*3206*/ 	.byte	0x08
	.zero		1


	//   ....[4]....
        /*3208*/ 	.word	0x00013030
        /*320c*/ 	.word	0x000000ff
        /*3210*/ 	.word	0x0000a000
        /*3214*/ 	.short	0x0108
        /*3216*/ 	.byte	0x0b
	.zero		1


	//   ....[5]....
        /*3218*/ 	.word	0x000130f0
        /*321c*/ 	.word	0x000000ff
        /*3220*/ 	.word	0x0000a008
        /*3224*/ 	.short	0x0108
        /*3226*/ 	.byte	0x0b
	.zero		1


	//   ....[6]....
        /*3228*/ 	.word	0x00029c80
        /*322c*/ 	.word	0x000000ff
        /*3230*/ 	.word	0x00000000
        /*3234*/ 	.short	0x010a
        /*3236*/ 	.byte	0x08
	.zero		1


	//   ....[7]....
        /*3238*/ 	.word	0x00029cb0
        /*323c*/ 	.word	0x000000ff
        /*3240*/ 	.word	0x00000000
        /*3244*/ 	.short	0x010a
        /*3246*/ 	.byte	0x08
	.zero		1


	//----- nvinfo : EIATTR_NUM_MBARRIERS
	.align		4
.L_56:
        /*3248*/ 	.byte	0x03, 0x38
        /*324a*/ 	.short	0x0002


	//----- nvinfo : EIATTR_EXIT_INSTR_OFFSETS
	.align		4
        /*324c*/ 	.byte	0x04, 0x1c
        /*324e*/ 	.short	(.L_58 - .L_57)


	//   ....[0]....
.L_57:
        /*3250*/ 	.word	0x00029c70


	//----- nvinfo : EIATTR_REQNTID
	.align		4
.L_58:
        /*3254*/ 	.byte	0x04, 0x10
        /*3256*/ 	.short	(.L_60 - .L_59)
.L_59:
        /*3258*/ 	.word	0x00000080
        /*325c*/ 	.word	0x00000001
        /*3260*/ 	.word	0x00000001


	//----- nvinfo : EIATTR_CRS_STACK_SIZE
	.align		4
.L_60:
        /*3264*/ 	.byte	0x04, 0x1e
        /*3266*/ 	.short	(.L_62 - .L_61)
.L_61:
        /*3268*/ 	.word	0x00000000


	//----- nvinfo : EIATTR_CBANK_PARAM_SIZE
	.align		4
.L_62:
        /*326c*/ 	.byte	0x03, 0x19
        /*326e*/ 	.short	0x0050


	//----- nvinfo : EIATTR_PARAM_CBANK
	.align		4
        /*3270*/ 	.byte	0x04, 0x0a
        /*3272*/ 	.short	(.L_64 - .L_63)
	.align		4
.L_63:
        /*3274*/ 	.word	index@(.nv.constant0.matmul_kernel)
        /*3278*/ 	.short	0x0380
        /*327a*/ 	.short	0x0050


	//----- nvinfo : EIATTR_SW_WAR
	.align		4
.L_64:
        /*327c*/ 	.byte	0x04, 0x36
        /*327e*/ 	.short	(.L_66 - .L_65)
.L_65:
        /*3280*/ 	.word	0x00000008
.L_66:


//--------------------- .nv.compat                --------------------------
	.section	.nv.compat,"",@"SHT_CUDA_COMPAT_INFO"
	.align	4
        /*0000*/ 	.byte	0x02, 0x02, 0x02, 0x00, 0x02, 0x05, 0x05, 0x00, 0x02, 0x03, 0x00, 0x00, 0x02, 0x06, 0x01, 0x00


//--------------------- .nv.callgraph             --------------------------
	.section	.nv.callgraph,"",@"SHT_CUDA_CALLGRAPH"
	.align	4
	.sectionentsize	8
	.align		4
        /*0000*/ 	.word	0x00000000
	.align		4
        /*0004*/ 	.word	0xffffffff
	.align		4
        /*0008*/ 	.word	0x00000000
	.align		4
        /*000c*/ 	.word	0xfffffffe
	.align		4
        /*0010*/ 	.word	0x00000000
	.align		4
        /*0014*/ 	.word	0xfffffffd
	.align		4
        /*0018*/ 	.word	0x00000000
	.align		4
        /*001c*/ 	.word	0xfffffffc


//--------------------- .text.matmul_kernel       --------------------------
	.section	.text.matmul_kernel,"ax",@progbits
	.align	128
        .global         matmul_kernel
        .type           matmul_kernel,@function
        .size           matmul_kernel,(.L_x_20 - matmul_kernel)
        .other          matmul_kernel,@"STO_CUDA_ENTRY STV_DEFAULT"
matmul_kernel:
.text.matmul_kernel:
[----:B------:R-:W0:Y:S01]  /*0000*/  LDC R1, c[0x0][0x37c] ;  /* 0x0000df00ff017b82 */ /* 0x000e220000000800 */
[----:B------:R-:W1:Y:S01]  /*0010*/  S2R R3, SR_TID.X ;  /* 0x0000000000037919 */ /* 0x000e620000002100 */
[----:B0-----:R-:W-:Y:S01]  /*0020*/  VIADD R1, R1, 0xfffff250 ;  /* 0xfffff25001017836 */ /* 0x001fe20000000000 */
[----:B------:R-:W0:Y:S01]  /*0030*/  LDCU.64 UR24, c[0x0][0x358] ;  /* 0x00006b00ff1877ac */ /* 0x000e220008000a00 */
[----:B-1----:R-:W-:-:S13]  /*0040*/  ISETP.GE.U32.AND P0, PT, R3, 0x20, PT ;  /* 0x000000200300780c */ /* 0x002fda0003f06070 */
[----:B------:R-:W-:Y:S02]  /*0050*/  VOTEU.ANY UP0, P0 ;  /* 0x0000000000ff7886 */ /* 0x000fe40000000100 */
[----:B------:R-:W-:Y:S05]  /*0060*/  BRA.U UP0, `(.L_x_0) ;  /* 0x0000000100b87547 */ /* 0x000fea000b800000 */
[----:B------:R-:W1:Y:S01]  /*0070*/  S2UR UR6, SR_CgaCtaId ;  /* 0x00000000000679c3 */ /* 0x000e620000008800 */
[----:B------:R-:W-:Y:S01]  /*0080*/  NOP ;  /* 0x0000000000007918 */ /* 0x000fe20000000000 */
[----:B------:R-:W-:Y:S02]  /*0090*/  UMOV UR4, 0x40 ;  /* 0x0000004000047882 */ /* 0x000fe40000000000 */
[----:B-1----:R-:W-:-:S09]  /*00a0*/  ULEA UR4, UR6, UR4, 0x18 ;  /* 0x0000000406047291 */ /* 0x002fd2000f8ec0ff */
[----:B------:R-:W1:Y:S01]  /*00b0*/  LDS.U8 R0, [UR4] ;  /* 0x00000004ff007984 */ /* 0x000e620008000000 */
[----:B------:R-:W-:Y:S02]  /*00c0*/  UMOV UR4, 0x400 ;  /* 0x0000040000047882 */ /* 0x000fe40000000000 */
[----:B------:R-:W-:Y:S01]  /*00d0*/  ULEA UR4, UR6, UR4, 0x18 ;  /* 0x0000000406047291 */ /* 0x000fe2000f8ec0ff */
[----:B-1----:R-:W-:-:S13]  /*00e0*/  ISETP.NE.AND P0, PT, R0, RZ, PT ;  /* 0x000000ff0000720c */ /* 0x002fda0003f05270 */
[----:B------:R-:W-:Y:S05]  /*00f0*/  @P0 BRA `(.L_x_1) ;  /* 0x00000000007c0947 */ /* 0x000fea0003800000 */
[----:B------:R-:W-:-:S13]  /*0100*/  ELECT P0, URZ, PT ;  /* 0x0000000000ff782f */ /* 0x000fda0003800000 */
[----:B------:R-:W-:Y:S05]  /*0110*/  @!P0 BRA `(.L_x_2) ;  /* 0x0000000000848947 */ /* 0x000fea0003800000 */
[----:B------:R-:W-:Y:S01]  /*0120*/  UMOV UR5, 0x10 ;  /* 0x0000001000057882 */ /* 0x000fe20000000000 */
[----:B------:R-:W-:Y:S02]  /*0130*/  IMAD.MOV.U32 R7, RZ, RZ, 0x1 ;  /* 0x00000001ff077424 */ /* 0x000fe400078e00ff */
[----:B------:R-:W-:Y:S02]  /*0140*/  IMAD.MOV.U32 R5, RZ, RZ, 0xffff ;  /* 0x0000ffffff057424 */ /* 0x000fe400078e00ff */
[----:B------:R-:W-:Y:S04]  /*0150*/  DEPBAR.LE SB1, 0x36 ;  /* 0x00009d800000791a */ /* 0x000fe80000000000 */
[----:B------:R-:W1:Y:S02]  /*0160*/  UTCATOMSWS.FIND_AND_SET.ALIGN UP1, UR5, UR5 ;  /* 0x00000005000575e3 */ /* 0x000e640008020800 */
[----:B-1----:R-:W-:-:S04]  /*0170*/  PLOP3.LUT P0, PT, PT, PT, UP1, 0x80, 0x8 ;  /* 0x000000000008781c */ /* 0x002fc80003f0f018 */
[----:B------:R-:W-:-:S04]  /*0180*/  SEL R0, RZ, 0xffffffff, !P0 ;  /* 0xffffffffff007807 */ /* 0x000fc80004000000 */
[----:B------:R-:W-:Y:S01]  /*0190*/  ISETP.NE.AND P0, PT, R0, RZ, PT ;  /* 0x000000ff0000720c */ /* 0x000fe20003f05270 */
[----:B------:R-:W-:-:S12]  /*01a0*/  IMAD.U32 R0, RZ, RZ, UR5 ;  /* 0x00000005ff007e24 */ /* 0x000fd8000f8e00ff */
[----:B------:R-:W-:Y:S05]  /*01b0*/  @P0 BRA `(.L_x_3) ;  /* 0x0000000000240947 */ /* 0x000fea0003800000 */
.L_x_4:
[----:B------:R-:W-:Y:S05]  /*01c0*/  NANOSLEEP 0x64 ;  /* 0x000000640000795d */ /* 0x000fea0003800000 */
[----:B------:R-:W-:-:S05]  /*01d0*/  UMOV UR5, 0x10 ;  /* 0x0000001000057882 */ /* 0x000fca0000000000 */
[----:B------:R-:W-:Y:S04]  /*01e0*/  DEPBAR.LE SB1, 0x36 ;  /* 0x00009d800000791a */ /* 0x000fe80000000000 */
[----:B------:R-:W1:Y:S02]  /*01f0*/  UTCATOMSWS.FIND_AND_SET.ALIGN UP1, UR5, UR5 ;  /* 0x00000005000575e3 */ /* 0x000e640008020800 */
[----:B-1----:R-:W-:-:S04]  /*0200*/  PLOP3.LUT P0, PT, PT, PT, UP1, 0x80, 0x8 ;  /* 0x000000000008781c */ /* 0x002fc80003f0f018 */
[----:B------:R-:W-:-:S04]  /*0210*/  SEL R0, RZ, 0xffffffff, !P0 ;  /* 0xffffffffff007807 */ /* 0x000fc80004000000 */
[----:B------:R-:W-:Y:S01]  /*0220*/  ISETP.NE.AND P0, PT, R0, RZ, PT ;  /* 0x000000ff0000720c */ /* 0x000fe20003f05270 */
[----:B------:R-:W-:-:S12]  /*0230*/  IMAD.U32 R0, RZ, RZ, UR5 ;  /* 0x00000005ff007e24 */ /* 0x000fd8000f8e00ff */
[----:B------:R-:W-:Y:S05]  /*0240*/  @!P0 BRA `(.L_x_4) ;  /* 0xfffffffc00dc8947 */ /* 0x000fea000383ffff */
.L_x_3:
[C---:B------:R-:W-:Y:S01]  /*0250*/  VIADD R4, R0.reuse, 0x10 ;  /* 0x0000001000047836 */ /* 0x040fe20000000000 */
[----:B------:R-:W-:Y:S01]  /*0260*/  UMOV UR5, 0x50 ;  /* 0x0000005000057882 */ /* 0x000fe20000000000 */
[----:B------:R-:W-:Y:S01]  /*0270*/  SHF.L.U32 R2, R5, R0, RZ ;  /* 0x0000000005027219 */ /* 0x000fe200000006ff */
[----:B------:R-:W-:Y:S01]  /*0280*/  ULEA UR5, UR6, UR5, 0x18 ;  /* 0x0000000506057291 */ /* 0x000fe2000f8ec0ff */
[----:B------:R-:W-:Y:S01]  /*0290*/  IMAD.SHL.U32 R0, R0, 0x20, RZ ;  /* 0x0000002000007824 */ /* 0x000fe200078e00ff */
[----:B------:R-:W-:-:S04]  /*02a0*/  SHF.L.U32 R5, R7, R4, RZ ;  /* 0x0000000407057219 */ /* 0x000fc800000006ff */
[----:B------:R-:W-:-:S05]  /*02b0*/  LOP3.LUT R2, R5, R2, RZ, 0xfc, !PT ;  /* 0x0000000205027212 */ /* 0x000fca00078efcff */
[----:B------:R1:W-:Y:S04]  /*02c0*/  ATOMS.OR RZ, [UR5], R2 ;  /* 0x00000002ffff798c */ /* 0x0003e8000b000005 */
[----:B------:R1:W-:Y:S01]  /*02d0*/  STS [UR4], R0 ;  /* 0x00000000ff007988 */ /* 0x0003e20008000804 */
[----:B------:R-:W-:Y:S05]  /*02e0*/  BRA `(.L_x_2) ;  /* 0x0000000000107947 */ /* 0x000fea0003800000 */
.L_x_1:
[----:B------:R-:W-:Y:S01]  /*02f0*/  IMAD.MOV.U32 R0, RZ, RZ, -0x1 ;  /* 0xffffffffff007424 */ /* 0x000fe200078e00ff */
[----:B------:R-:W-:-:S04]  /*0300*/  MOV R4, 0x330 ;  /* 0x0000033000047802 */ /* 0x000fc80000000f00 */
[----:B------:R1:W-:Y:S03]  /*0310*/  STS [UR4], R0 ;  /* 0x00000000ff007988 */ /* 0x0003e60008000804 */
[----:B01----:R-:W-:Y:S05]  /*0320*/  CALL.REL.NOINC `($__internal_1_$__cuda_sm10x_tcgen05_guardrail_trap_phase_invalid_during_alloc) ;  /* 0x0000029800787944 */ /* 0x003fea0003c00000 */
.L_x_2:
[----:B------:R-:W-:Y:S05]  /*0330*/  WARPSYNC.ALL ;  /* 0x0000000000007948 */ /* 0x000fea0003800000 */
[----:B------:R-:W-:Y:S01]  /*0340*/  NOP ;  /* 0x0000000000007918 */ /* 0x000fe20000000000 */
.L_x_0:
[----:B------:R-:W2:Y:S01]  /*0350*/  LDC.64 R38, c[0x0][0x398] ;  /* 0x0000e600ff267b82 */ /* 0x000ea20000000a00 */
[----:B------:R-:W3:Y:S01]  /*0360*/  S2R R7, SR_CTAID.X ;  /* 0x0000000000077919 */ /* 0x000ee20000002500 */
[----:B------:R-:W-:Y:S01]  /*0370*/  LOP3.LUT R51, R3, 0x7f, RZ, 0xc0, !PT ;  /* 0x0000007f03337812 */ /* 0x000fe200078ec0ff */
[----:B------:R-:W-:Y:S01]  /*0380*/  UMOV UR11, 0x400 ;  /* 0x00000400000b7882 */ /* 0x000fe20000000000 */
[----:B------:R-:W-:Y:S01]  /*0390*/  PRMT R79, RZ, 0x7610, R79 ;  /* 0x00007610ff4f7816 */ /* 0x000fe2000000004f */
[----:B------:R-:W4:Y:S03]  /*03a0*/  LDCU UR9, c[0x0][0x3a4] ;  /* 0x00007480ff0977ac */ /* 0x000f260008000800 */
[----:B------:R-:W5:Y:S01]  /*03b0*/  S2UR UR5, SR_CgaCtaId ;  /* 0x00000000000579c3 */ /* 0x000f620000008800 */
[----:B------:R-:W1:Y:S01]  /*03c0*/  LDCU.128 UR20, c[0x0][0x380] ;  /* 0x00007000ff1477ac */ /* 0x000e620008000c00 */
[----:B------:R-:W-:-:S06]  /*03d0*/  UMOV UR6, 0x1 ;  /* 0x0000000100067882 */ /* 0x000fcc0000000000 */
[----:B------:R-:W0:Y:S01]  /*03e0*/  LDC.64 R82, c[0x0][0x3a8] ;  /* 0x0000ea00ff527b82 */ /* 0x000e220000000a00 */
[----:B-12---:R-:W-:Y:S01]  /*03f0*/  VIADD R0, R39, 0x1ff ;  /* 0x000001ff27007836 */ /* 0x006fe20000000000 */
[----:B------:R-:W-:-:S06]  /*0400*/  IABS R12, R38 ;  /* 0x00000026000c7213 */ /* 0x000fcc0000000000 */
[----:B------:R-:W-:Y:S01]  /*0410*/  BAR.SYNC.DEFER_BLOCKING 0x0 ;  /* 0x0000000000007b1d */ /* 0x000fe20000010000 */
[----:B------:R-:W-:Y:S02]  /*0420*/  ISETP.NE.AND P6, PT, R38, RZ, PT ;  /* 0x000000ff2600720c */ /* 0x000fe40003fc5270 */
[----:B------:R-:W-:Y:S01]  /*0430*/  SHF.R.S32.HI R5, RZ, 0x1f, R0 ;  /* 0x0000001fff057819 */ /* 0x000fe20000011400 */
[----:B-----5:R-:W-:-:S03]  /*0440*/  ULEA UR11, UR5, UR11, 0x18 ;  /* 0x0000000b050b7291 */ /* 0x020fc6000f8ec0ff */
[----:B------:R-:W-:Y:S02]  /*0450*/  LEA.HI R5, R5, R0, RZ, 0x9 ;  /* 0x0000000005057211 */ /* 0x000fe400078f48ff */
[----:B---3--:R-:W-:Y:S01]  /*0460*/  IABS R8, R7 ;  /* 0x0000000700087213 */ /* 0x008fe20000000000 */
[----:B------:R-:W-:Y:S01]  /*0470*/  UIADD3 UR8, UPT, UPT, UR11, 0xa000, URZ ;  /* 0x0000a0000b087890 */ /* 0x000fe2000fffe0ff */
[----:B------:R-:W-:-:S05]  /*0480*/  SHF.R.S32.HI R5, RZ, 0x9, R5 ;  /* 0x00000009ff057819 */ /* 0x000fca0000011405 */
[----:B------:R-:W-:-:S05]  /*0490*/  IMAD.SHL.U32 R2, R5, 0x4, RZ ;  /* 0x0000000405027824 */ /* 0x000fca00078e00ff */
[-C--:B------:R-:W-:Y:S02]  /*04a0*/  IABS R9, R2.reuse ;  /* 0x0000000200097213 */ /* 0x080fe40000000000 */
[----:B------:R-:W-:Y:S02]  /*04b0*/  IABS R10, R2 ;  /* 0x00000002000a7213 */ /* 0x000fe40000000000 */
[----:B------:R-:W1:Y:S08]  /*04c0*/  I2F.RP R0, R9 ;  /* 0x0000000900007306 */ /* 0x000e700000209400 */
[----:B-1----:R-:W1:Y:S02]  /*04d0*/  MUFU.RCP R0, R0 ;  /* 0x0000000000007308 */ /* 0x002e640000001000 */
[----:B-1----:R-:W-:-:S02]  /*04e0*/  VIADD R4, R0, 0xffffffe ;  /* 0x0ffffffe00047836 */ /* 0x002fc40000000000 */
[----:B------:R-:W-:-:S04]  /*04f0*/  IMAD.MOV R0, RZ, RZ, -R10 ;  /* 0x000000ffff007224 */ /* 0x000fc800078e0a0a */
[----:B------:R1:W2:Y:S02]  /*0500*/  F2I.FTZ.U32.TRUNC.NTZ R5, R4 ;  /* 0x0000000400057305 */ /* 0x0002a4000021f000 */
[----:B-1----:R-:W-:Y:S02]  /*0510*/  IMAD.MOV.U32 R4, RZ, RZ, RZ ;  /* 0x000000ffff047224 */ /* 0x002fe400078e00ff */
[----:B--2---:R-:W-:-:S04]  /*0520*/  IMAD.MOV R6, RZ, RZ, -R5 ;  /* 0x000000ffff067224 */ /* 0x004fc800078e0a05 */
[----:B------:R-:W-:Y:S02]  /*0530*/  IMAD R11, R6, R9, RZ ;  /* 0x00000009060b7224 */ /* 0x000fe400078e02ff */
[----:B------:R-:W-:Y:S02]  /*0540*/  IMAD.MOV.U32 R6, RZ, RZ, R8 ;  /* 0x000000ffff067224 */ /* 0x000fe400078e0008 */
[----:B------:R-:W-:-:S06]  /*0550*/  IMAD.HI.U32 R5, R5, R11, R4 ;  /* 0x0000000b05057227 */ /* 0x000fcc00078e0004 */
[----:B------:R-:W-:-:S04]  /*0560*/  IMAD.HI.U32 R5, R5, R6, RZ ;  /* 0x0000000605057227 */ /* 0x000fc800078e00ff */
[----:B------:R-:W-:-:S05]  /*0570*/  IMAD R0, R5, R0, R6 ;  /* 0x0000000005007224 */ /* 0x000fca00078e0206 */
[----:B------:R-:W-:-:S13]  /*0580*/  ISETP.GT.U32.AND P1, PT, R9, R0, PT ;  /* 0x000000000900720c */ /* 0x000fda0003f24070 */
[----:B------:R-:W-:Y:S02]  /*0590*/  @!P1 IMAD.IADD R0, R0, 0x1, -R9 ;  /* 0x0000000100009824 */ /* 0x000fe400078e0a09 */
[----:B------:R-:W-:Y:S01]  /*05a0*/  @!P1 VIADD R5, R5, 0x1 ;  /* 0x0000000105059836 */ /* 0x000fe20000000000 */
[----:B------:R-:W-:Y:S02]  /*05b0*/  ISETP.NE.AND P1, PT, R2, RZ, PT ;  /* 0x000000ff0200720c */ /* 0x000fe40003f25270 */
[----:B------:R-:W-:Y:S02]  /*05c0*/  ISETP.GE.U32.AND P0, PT, R0, R9, PT ;  /* 0x000000090000720c */ /* 0x000fe40003f06070 */
[----:B------:R-:W-:-:S04]  /*05d0*/  LOP3.LUT R0, R7, R2, RZ, 0x3c, !PT ;  /* 0x0000000207007212 */ /* 0x000fc800078e3cff */
[----:B------:R-:W-:Y:S01]  /*05e0*/  ISETP.GE.AND P2, PT, R0, RZ, PT ;  /* 0x000000ff0000720c */ /* 0x000fe20003f46270 */
[----:B------:R-:W-:-:S06]  /*05f0*/  VIADD R0, R38, 0x7f ;  /* 0x0000007f26007836 */ /* 0x000fcc0000000000 */
[----:B------:R-:W-:-:S04]  /*0600*/  @P0 VIADD R5, R5, 0x1 ;  /* 0x0000000105050836 */ /* 0x000fc80000000000 */
[----:B------:R-:W-:Y:S01]  /*0610*/  IMAD.MOV.U32 R4, RZ, RZ, R5 ;  /* 0x000000ffff047224 */ /* 0x000fe200078e0005 */
[----:B------:R-:W-:-:S03]  /*0620*/  SHF.R.S32.HI R5, RZ, 0x1f, R0 ;  /* 0x0000001fff057819 */ /* 0x000fc60000011400 */
[----:B------:R-:W-:Y:S01]  /*0630*/  @!P2 IMAD.MOV R4, RZ, RZ, -R4 ;  /* 0x000000ffff04a224 */ /* 0x000fe200078e0a04 */
[----:B------:R-:W-:Y:S02]  /*0640*/  @!P1 LOP3.LUT R4, RZ, R2, RZ, 0x33, !PT ;  /* 0x00000002ff049212 */ /* 0x000fe400078e33ff */
[----:B------:R-:W-:-:S03]  /*0650*/  LEA.HI R5, R5, R0, RZ, 0x7 ;  /* 0x0000000005057211 */ /* 0x000fc600078f38ff */
[----:B------:R-:W-:Y:S02]  /*0660*/  IMAD.SHL.U32 R10, R4, 0x4, RZ ;  /* 0x00000004040a7824 */ /* 0x000fe400078e00ff */
[----:B------:R-:W-:-:S03]  /*0670*/  IMAD.MOV R4, RZ, RZ, -R4 ;  /* 0x000000ffff047224 */ /* 0x000fc600078e0a04 */
[----:B------:R-:W-:Y:S01]  /*0680*/  LEA.HI.SX32 R5, R5, -R10, 0x19 ;  /* 0x8000000a05057211 */ /* 0x000fe200078fcaff */
[----:B------:R-:W-:Y:S02]  /*0690*/  IMAD R14, R2, R4, R7 ;  /* 0x00000004020e7224 */ /* 0x000fe400078e0207 */
[----:B------:R-:W-:Y:S01]  /*06a0*/  IMAD.MOV.U32 R4, RZ, RZ, RZ ;  /* 0x000000ffff047224 */ /* 0x000fe200078e00ff */
[----:B------:R-:W-:Y:S02]  /*06b0*/  VIMNMX R13, PT, PT, R5, 0x4, PT ;  /* 0x00000004050d7848 */ /* 0x000fe40003fe0100 */
[----:B------:R-:W-:Y:S02]  /*06c0*/  IABS R11, R14 ;  /* 0x0000000e000b7213 */ /* 0x000fe40000000000 */
[----:B------:R-:W-:-:S04]  /*06d0*/  IABS R9, R13 ;  /* 0x0000000d00097213 */ /* 0x000fc80000000000 */
[----:B------:R-:W1:Y:S08]  /*06e0*/  I2F.RP R0, R9 ;  /* 0x0000000900007306 */ /* 0x000e700000209400 */
[----:B-1----:R-:W1:Y:S02]  /*06f0*/  MUFU.RCP R0, R0 ;  /* 0x0000000000007308 */ /* 0x002e640000001000 */
[----:B-1----:R-:W-:-:S06]  /*0700*/  VIADD R5, R0, 0xffffffe ;  /* 0x0ffffffe00057836 */ /* 0x002fcc0000000000 */
[----:B------:R-:W1:Y:S02]  /*0710*/  F2I.FTZ.U32.TRUNC.NTZ R5, R5 ;  /* 0x0000000500057305 */ /* 0x000e64000021f000 */
[----:B-1----:R-:W-:-:S04]  /*0720*/  IMAD.MOV R6, RZ, RZ, -R5 ;  /* 0x000000ffff067224 */ /* 0x002fc800078e0a05 */
[----:B------:R-:W-:-:S04]  /*0730*/  IMAD.MOV.U32 R2, RZ, RZ, R6 ;  /* 0x000000ffff027224 */ /* 0x000fc800078e0006 */
[----:B------:R-:W-:Y:S01]  /*0740*/  IMAD R7, R2, R9, RZ ;  /* 0x0000000902077224 */ /* 0x000fe200078e02ff */
[----:B------:R-:W-:-:S03]  /*0750*/  IABS R2, R13 ;  /* 0x0000000d00027213 */ /* 0x000fc60000000000 */
[----:B------:R-:W-:Y:S01]  /*0760*/  IMAD.HI.U32 R4, R5, R7, R4 ;  /* 0x0000000705047227 */ /* 0x000fe200078e0004 */
[----:B------:R-:W-:-:S03]  /*0770*/  IABS R5, R39 ;  /* 0x0000002700057213 */ /* 0x000fc60000000000 */
[----:B------:R-:W-:Y:S01]  /*0780*/  IMAD.MOV R0, RZ, RZ, -R2 ;  /* 0x000000ffff007224 */ /* 0x000fe200078e0a02 */
[----:B------:R-:W1:Y:S01]  /*0790*/  I2F.RP R8, R5 ;  /* 0x0000000500087306 */ /* 0x000e620000209400 */
[----:B------:R-:W-:-:S04]  /*07a0*/  IMAD.HI.U32 R4, R4, R11, RZ ;  /* 0x0000000b04047227 */ /* 0x000fc800078e00ff */
[----:B------:R-:W-:-:S03]  /*07b0*/  IMAD R0, R4, R0, R11 ;  /* 0x0000000004007224 */ /* 0x000fc600078e020b */
[----:B------:R-:W2:Y:S02]  /*07c0*/  I2F.RP R2, R12 ;  /* 0x0000000c00027306 */ /* 0x000ea40000209400 */
[----:B------:R-:W-:-:S06]  /*07d0*/  ISETP.GT.U32.AND P1, PT, R9, R0, PT ;  /* 0x000000000900720c */ /* 0x000fcc0003f24070 */
[----:B-1----:R-:W1:Y:S07]  /*07e0*/  MUFU.RCP R8, R8 ;  /* 0x0000000800087308 */ /* 0x002e6e0000001000 */
[----:B------:R-:W-:Y:S01]  /*07f0*/  @!P1 IMAD.IADD R0, R0, 0x1, -R9 ;  /* 0x0000000100009824 */ /* 0x000fe200078e0a09 */
[----:B--2---:R-:W2:Y:S01]  /*0800*/  MUFU.RCP R2, R2 ;  /* 0x0000000200027308 */ /* 0x004ea20000001000 */
[----:B------:R-:W-:Y:S01]  /*0810*/  @!P1 VIADD R4, R4, 0x1 ;  /* 0x0000000104049836 */ /* 0x000fe20000000000 */
[----:B------:R-:W-:-:S02]  /*0820*/  ISETP.NE.AND P1, PT, R13, RZ, PT ;  /* 0x000000ff0d00720c */ /* 0x000fc40003f25270 */
[----:B------:R-:W-:Y:S02]  /*0830*/  ISETP.GE.U32.AND P0, PT, R0, R9, PT ;  /* 0x000000090000720c */ /* 0x000fe40003f06070 */
[----:B------:R-:W-:Y:S01]  /*0840*/  LOP3.LUT R0, R14, R13, RZ, 0x3c, !PT ;  /* 0x0000000d0e007212 */ /* 0x000fe200078e3cff */
[----:B-1----:R-:W-:-:S03]  /*0850*/  VIADD R8, R8, 0xffffffe ;  /* 0x0ffffffe08087836 */ /* 0x002fc60000000000 */
[----:B------:R-:W-:Y:S01]  /*0860*/  ISETP.GE.AND P2, PT, R0, RZ, PT ;  /* 0x000000ff0000720c */ /* 0x000fe20003f46270 */
[----:B------:R-:W1:Y:S06]  /*0870*/  F2I.FTZ.U32.TRUNC.NTZ R11, R8 ;  /* 0x00000008000b7305 */ /* 0x000e6c000021f000 */
[----:B------:R-:W-:Y:S02]  /*0880*/  @P0 VIADD R4, R4, 0x1 ;  /* 0x0000000104040836 */ /* 0x000fe40000000000 */
[----:B--2---:R-:W-:-:S04]  /*0890*/  VIADD R6, R2, 0xffffffe ;  /* 0x0ffffffe02067836 */ /* 0x004fc80000000000 */
[----:B------:R-:W-:Y:S01]  /*08a0*/  @!P2 IMAD.MOV R4, RZ, RZ, -R4 ;  /* 0x000000ffff04a224 */ /* 0x000fe200078e0a04 */
[----:B------:R-:W-:Y:S01]  /*08b0*/  @!P1 LOP3.LUT R4, RZ, R13, RZ, 0x33, !PT ;  /* 0x0000000dff049212 */ /* 0x000fe200078e33ff */
[----:B------:R2:W3:Y:S01]  /*08c0*/  F2I.FTZ.U32.TRUNC.NTZ R7, R6 ;  /* 0x0000000600077305 */ /* 0x0004e2000021f000 */
[----:B-1----:R-:W-:-:S03]  /*08d0*/  IMAD.MOV R2, RZ, RZ, -R11 ;  /* 0x000000ffff027224 */ /* 0x002fc600078e0a0b */
[----:B------:R-:W-:-:S04]  /*08e0*/  IMAD.MOV R0, RZ, RZ, -R4 ;  /* 0x000000ffff007224 */ /* 0x000fc800078e0a04 */
[----:B------:R-:W-:Y:S02]  /*08f0*/  IMAD R0, R13, R0, R14 ;  /* 0x000000000d007224 */ /* 0x000fe400078e020e */
[----:B--2---:R-:W-:Y:S01]  /*0900*/  IMAD.MOV.U32 R6, RZ, RZ, RZ ;  /* 0x000000ffff067224 */ /* 0x004fe200078e00ff */
[----:B------:R-:W1:Y:S01]  /*0910*/  LDS R14, [UR11] ;  /* 0x0000000bff0e7984 */ /* 0x000e620008000800 */
[----:B------:R-:W-:Y:S02]  /*0920*/  IMAD.IADD R0, R10, 0x1, R0 ;  /* 0x000000010a007824 */ /* 0x000fe400078e0200 */
[----:B---3--:R-:W-:Y:S02]  /*0930*/  IMAD.MOV R9, RZ, RZ, -R7 ;  /* 0x000000ffff097224 */ /* 0x008fe400078e0a07 */
[----:B------:R-:W-:Y:S02]  /*0940*/  IMAD R17, R0, 0x80, R51 ;  /* 0x0000008000117824 */ /* 0x000fe400078e0233 */
[----:B------:R-:W-:-:S02]  /*0950*/  IMAD R9, R9, R12, RZ ;  /* 0x0000000c09097224 */ /* 0x000fc400078e02ff */
[----:B------:R-:W-:Y:S01]  /*0960*/  IMAD.MOV.U32 R10, RZ, RZ, RZ ;  /* 0x000000ffff0a7224 */ /* 0x000fe200078e00ff */
[----:B------:R-:W-:Y:S01]  /*0970*/  IABS R0, R17 ;  /* 0x0000001100007213 */ /* 0x000fe20000000000 */
[----:B------:R-:W-:Y:S01]  /*0980*/  IMAD.HI.U32 R6, R7, R9, R6 ;  /* 0x0000000907067227 */ /* 0x000fe200078e0006 */
[--C-:B------:R-:W-:Y:S01]  /*0990*/  SHF.R.U32.HI R7, RZ, 0x5, R3.reuse ;  /* 0x00000005ff077819 */ /* 0x100fe20000011603 */
[----:B------:R2:W-:Y:S01]  /*09a0*/  STL [R1+0x1f0], R17 ;  /* 0x0001f01101007387 */ /* 0x0005e20000100800 */
[----:B------:R-:W-:Y:S01]  /*09b0*/  BAR.SYNC.DEFER_BLOCKING 0x0 ;  /* 0x0000000000007b1d */ /* 0x000fe20000010000 */
[----:B------:R-:W-:Y:S01]  /*09c0*/  IMAD.MOV.U32 R9, RZ, RZ, R0 ;  /* 0x000000ffff097224 */ /* 0x000fe200078e0000 */
[----:B------:R-:W-:Y:S02]  /*09d0*/  SHF.R.U32.HI R0, RZ, 0x5, R3 ;  /* 0x00000005ff007819 */ /* 0x000fe40000011603 */
[----:B------:R-:W-:Y:S01]  /*09e0*/  SGXT.U32 R7, R7, 0x2 ;  /* 0x000000020707781a */ /* 0x000fe20000000000 */
[----:B------:R-:W-:Y:S01]  /*09f0*/  IMAD.HI.U32 R6, R6, R9, RZ ;  /* 0x0000000906067227 */ /* 0x000fe200078e00ff */
[----:B------:R-:W-:-:S02]  /*0a00*/  R2UR UR7, R0 ;  /* 0x00000000000772ca */ /* 0x000fc400000e0000 */
[----:B------:R-:W-:Y:S01]  /*0a10*/  ISETP.GE.AND P1, PT, R17, RZ, PT ;  /* 0x000000ff1100720c */ /* 0x000fe20003f26270 */
[----:B------:R-:W-:Y:S02]  /*0a20*/  IMAD.MOV R6, RZ, RZ, -R6 ;  /* 0x000000ffff067224 */ /* 0x000fe400078e0a06 */
[----:B------:R-:W-:Y:S02]  /*0a30*/  IMAD.SHL.U32 R0, R4, 0x200, RZ ;  /* 0x0000020004007824 */ /* 0x000fe400078e00ff */
[----:B------:R-:W-:Y:S02]  /*0a40*/  IMAD R9, R12, R6, R9 ;  /* 0x000000060c097224 */ /* 0x000fe400078e0209 */
[----:B------:R-:W-:Y:S01]  /*0a50*/  IMAD.MOV.U32 R4, RZ, RZ, R2 ;  /* 0x000000ffff047224 */ /* 0x000fe200078e0002 */
[----:B------:R-:W-:Y:S01]  /*0a60*/  LOP3.LUT R7, R0, R7, RZ, 0xfc, !PT ;  /* 0x0000000700077212 */ /* 0x000fe200078efcff */
[----:B------:R-:W3:Y:S01]  /*0a70*/  LDC R2, c[0x0][0x3a0] ;  /* 0x0000e800ff027b82 */ /* 0x000ee20000000800 */
[----:B------:R-:W-:Y:S01]  /*0a80*/  ISETP.GT.U32.AND P0, PT, R12, R9, PT ;  /* 0x000000090c00720c */ /* 0x000fe20003f04070 */
[----:B------:R-:W-:Y:S01]  /*0a90*/  VIADD R8, R0, UR7 ;  /* 0x0000000700087c36 */ /* 0x000fe20008000000 */
[----:B------:R-:W-:Y:S01]  /*0aa0*/  USHF.L.U32 UR4, UR7, 0x15, URZ ;  /* 0x0000001507047899 */ /* 0x000fe200080006ff */
[----:B------:R-:W-:Y:S01]  /*0ab0*/  IMAD R13, R4, R5, RZ ;  /* 0x00000005040d7224 */ /* 0x000fe200078e02ff */
[----:B------:R-:W-:Y:S01]  /*0ac0*/  IABS R4, R7 ;  /* 0x0000000700047213 */ /* 0x000fe20000000000 */
[----:B------:R-:W-:Y:S01]  /*0ad0*/  VIADD R16, R8, 0x1fc ;  /* 0x000001fc08107836 */ /* 0x000fe20000000000 */
[----:B-1----:R-:W-:Y:S01]  /*0ae0*/  R2UR UR10, R14 ;  /* 0x000000000e0a72ca */ /* 0x002fe200000e0000 */
[----:B------:R-:W-:Y:S01]  /*0af0*/  IMAD.HI.U32 R6, R11, R13, R10 ;  /* 0x0000000d0b067227 */ /* 0x000fe200078e000a */
[----:B------:R-:W-:-:S02]  /*0b00*/  ULOP3.LUT UR4, UR4, 0x600000, URZ, 0xc0, !UPT ;  /* 0x0060000004047892 */ /* 0x000fc4000f8ec0ff */
[----:B------:R-:W-:Y:S01]  /*0b10*/  IABS R15, R16 ;  /* 0x00000010000f7213 */ /* 0x000fe20000000000 */
[----:B------:R-:W-:Y:S01]  /*0b20*/  IMAD.MOV.U32 R11, RZ, RZ, R4 ;  /* 0x000000ffff0b7224 */ /* 0x000fe200078e0004 */
[----:B------:R-:W-:Y:S01]  /*0b30*/  ISETP.GE.AND P2, PT, R16, RZ, PT ;  /* 0x000000ff1000720c */ /* 0x000fe20003f46270 */
[----:B------:R-:W-:Y:S02]  /*0b40*/  @!P0 IMAD.IADD R9, R9, 0x1, -R12 ;  /* 0x0000000109098824 */ /* 0x000fe400078e0a0c */
[----:B------:R-:W-:-:S03]  /*0b50*/  IMAD.HI.U32 R10, R6, R15, RZ ;  /* 0x0000000f060a7227 */ /* 0x000fc600078e00ff */
[----:B------:R-:W-:Y:S01]  /*0b60*/  ISETP.GT.U32.AND P0, PT, R12, R9, PT ;  /* 0x000000090c00720c */ /* 0x000fe20003f04070 */
[----:B------:R-:W-:Y:S01]  /*0b70*/  IMAD.MOV R10, RZ, RZ, -R10 ;  /* 0x000000ffff0a7224 */ /* 0x000fe200078e0a0a */
[----:B------:R-:W-:Y:S01]  /*0b80*/  UIADD3 UR12, UPT, UPT, UR10, UR4, URZ ;  /* 0x000000040a0c7290 */ /* 0x000fe2000fffe0ff */
[----:B------:R-:W-:-:S04]  /*0b90*/  IMAD.HI.U32 R4, R6, R11, RZ ;  /* 0x0000000b06047227 */ /* 0x000fc800078e00ff */
[----:B------:R-:W-:Y:S02]  /*0ba0*/  IMAD R15, R5, R10, R15 ;  /* 0x0000000a050f7224 */ /* 0x000fe400078e020f */
[----:B---3--:R-:W-:Y:S02]  /*0bb0*/  VIADD R10, R2, 0xfffffffe ;  /* 0xfffffffe020a7836 */ /* 0x008fe40000000000 */
[----:B------:R-:W-:Y:S02]  /*0bc0*/  IMAD.MOV R4, RZ, RZ, -R4 ;  /* 0x000000ffff047224 */ /* 0x000fe400078e0a04 */
[----:B------:R-:W-:Y:S01]  /*0bd0*/  @!P0 IMAD.IADD R9, R9, 0x1, -R12 ;  /* 0x0000000109098824 */ /* 0x000fe200078e0a0c */
[----:B------:R-:W-:Y:S01]  /*0be0*/  ISETP.GE.U32.AND P3, PT, R10, 0x7fffffdf, PT ;  /* 0x7fffffdf0a00780c */ /* 0x000fe20003f66070 */
[----:B------:R-:W-:Y:S02]  /*0bf0*/  VIADD R13, R2, 0xffffffff ;  /* 0xffffffff020d7836 */ /* 0x000fe40000000000 */
[----:B------:R-:W-:-:S02]  /*0c00*/  IMAD R4, R5, R4, R11 ;  /* 0x0000000405047224 */ /* 0x000fc400078e020b */
[C---:B------:R-:W-:Y:S01]  /*0c10*/  VIADD R11, R2.reuse, 0xfffffffd ;  /* 0xfffffffd020b7836 */ /* 0x040fe20000000000 */
[----:B------:R-:W-:Y:S01]  /*0c20*/  ISETP.GE.U32.AND P0, PT, R13, 0x7fffffe0, PT ;  /* 0x7fffffe00d00780c */ /* 0x000fe20003f06070 */
[C---:B------:R-:W-:Y:S02]  /*0c30*/  VIADD R12, R2.reuse, 0xfffffffc ;  /* 0xfffffffc020c7836 */ /* 0x040fe40000000000 */
[----:B------:R-:W-:Y:S01]  /*0c40*/  IMAD.MOV.U32 R10, RZ, RZ, R9 ;  /* 0x000000ffff0a7224 */ /* 0x000fe200078e0009 */
[----:B------:R-:W-:Y:S01]  /*0c50*/  ISETP.GE.U32.AND P5, PT, R11, 0x7fffffde, PT ;  /* 0x7fffffde0b00780c */ /* 0x000fe20003fa6070 */
[----:B------:R-:W-:Y:S01]  /*0c60*/  VIADD R13, R2, 0xfffffffb ;  /* 0xfffffffb020d7836 */ /* 0x000fe20000000000 */
[----:B------:R-:W-:Y:S01]  /*0c70*/  ISETP.GE.U32.AND P4, PT, R12, 0x7fffffdd, PT ;  /* 0x7fffffdd0c00780c */ /* 0x000fe20003f86070 */
[----:B------:R-:W-:Y:S01]  /*0c80*/  @!P1 IMAD.MOV R10, RZ, RZ, -R10 ;  /* 0x000000ffff0a9224 */ /* 0x000fe200078e0a0a */
[----:B------:R-:W-:Y:S02]  /*0c90*/  ISETP.NE.U32.AND P1, PT, R51, RZ, PT ;  /* 0x000000ff3300720c */ /* 0x000fe40003f25070 */
[----:B------:R-:W-:Y:S01]  /*0ca0*/  @!P6 LOP3.LUT R10, RZ, R38, RZ, 0x33, !PT ;  /* 0x00000026ff0ae212 */ /* 0x000fe200078e33ff */
[----:B0-2-4-:R-:W-:Y:S10]  /*0cb0*/  BRA.U UP0, `(.L_x_5) ;  /* 0x0000000100187547 */ /* 0x015ff4000b800000 */
[----:B------:R-:W-:Y:S01]  /*0cc0*/  ELECT P6, URZ, PT ;  /* 0x0000000000ff782f */ /* 0x000fe200038c0000 */
[----:B------:R-:W-:Y:S01]  /*0cd0*/  IMAD.MOV.U32 R9, RZ, RZ, 0x1 ;  /* 0x00000001ff097424 */ /* 0x000fe200078e00ff */
[----:B------:R-:W-:Y:S01]  /*0ce0*/  UMOV UR4, 0x40 ;  /* 0x0000004000047882 */ /* 0x000fe20000000000 */
[----:B------:R-:W-:Y:S01]  /*0cf0*/  UVIRTCOUNT.DEALLOC.SMPOOL 0x80 ;  /* 0x000000800000784c */ /* 0x000fe20000000000 */
[----:B------:R-:W-:-:S09]  /*0d00*/  ULEA UR4, UR5, UR4, 0x18 ;  /* 0x0000000405047291 */ /* 0x000fd2000f8ec0ff */
[----:B------:R0:W-:Y:S03]  /*0d10*/  @P6 STS.U8 [UR4], R9 ;  /* 0x00000009ff006988 */ /* 0x0001e60008000004 */
.L_x_5:
[----:B------:R-:W-:Y:S01]  /*0d20*/  STTM.x64 tmem[UR12], RZ ;  /* 0x000000ff000079ed */ /* 0x000fe2000834000c */
[----:B------:R-:W-:Y:S01]  /*0d30*/  STTM.x64 tmem[UR12+0x40], RZ ;  /* 0x000040ff000079ed */ /* 0x000fe2000834000c */
[----:B------:R-:W-:Y:S01]  /*0d40*/  STTM.x64 tmem[UR12+0x80], RZ ;  /* 0x000080ff000079ed */ /* 0x000fe2000834000c */
[----:B------:R-:W-:Y:S01]  /*0d50*/  STTM.x64 tmem[UR12+0xc0], RZ ;  /* 0x0000c0ff000079ed */ /* 0x000fe2000834000c */
[----:B------:R-:W-:Y:S01]  /*0d60*/  STTM.x64 tmem[UR12+0x100], RZ ;  /* 0x000100ff000079ed */ /* 0x000fe2000834000c */
[----:B------:R-:W-:Y:S01]  /*0d70*/  STTM.x64 tmem[UR12+0x140], RZ ;  /* 0x000140ff000079ed */ /* 0x000fe2000834000c */
[----:B------:R-:W-:Y:S01]  /*0d80*/  STTM.x64 tmem[UR12+0x180], RZ ;  /* 0x000180ff000079ed */ /* 0x000fe2000834000c */
[----:B------:R-:W-:Y:S01]  /*0d90*/  STTM.x64 tmem[UR12+0x1c0], RZ ;  /* 0x0001c0ff000079ed */ /* 0x000fe2000834000c */
[----:B------:R-:W1:Y:S02]  /*0da0*/  FENCE.VIEW.ASYNC.T ;  /* 0x00000000000073c6 */ /* 0x000e640000000200 */
[----:B-1----:R-:W-:Y:S01]  /*0db0*/  VOTEU.ALL UP1, P1 ;  /* 0x0000000000ff7886 */ /* 0x002fe20000820000 */
[----:B------:R-:W-:Y:S01]  /*0dc0*/  VOTEU.ALL UP2, P1 ;  /* 0x0000000000ff7886 */ /* 0x000fe20000840000 */
[----:B------:R-:W-:-:S02]  /*0dd0*/  IMAD R10, R10, UR9, RZ ;  /* 0x000000090a0a7c24 */ /* 0x000fc4000f8e02ff */
[----:B------:R-:W-:Y:S01]  /*0de0*/  IMAD.SHL.U32 R14, R82, 0x2, RZ ;  /* 0x00000002520e7824 */ /* 0x000fe200078e00ff */
[----:B------:R-:W-:-:S04]  /*0df0*/  @!UP1 UIADD3 UR4, UPT, UPT, -UR6, 0x100000, URZ ;  /* 0x0010000006049890 */ /* 0x000fc8000fffe1ff */
[----:B------:R-:W-:Y:S02]  /*0e00*/  @!UP1 USHF.L.U32 UR5, UR4, 0xb, URZ ;  /* 0x0000000b04059899 */ /* 0x000fe400080006ff */
[----:B------:R-:W-:Y:S01]  /*0e10*/  @!UP1 USHF.L.U32 UR4, UR4, 0x1, URZ ;  /* 0x0000000104049899 */ /* 0x000fe200080006ff */
[----:B------:R-:W-:Y:S01]  /*0e20*/  BAR.SYNC.DEFER_BLOCKING 0x0 ;  /* 0x0000000000007b1d */ /* 0x000fe20000010000 */
[----:B0-----:R-:W-:Y:S02]  /*0e30*/  SHF.R.S32.HI R9, RZ, 0x1f, R10 ;  /* 0x0000001fff097819 */ /* 0x001fe4000001140a */
[----:B------:R-:W-:Y:S02]  /*0e40*/  PRMT R113, RZ, 0x7610, R113 ;  /* 0x00007610ff717816 */ /* 0x000fe40000000071 */
[----:B------:R-:W-:Y:S02]  /*0e50*/  PRMT R112, RZ, 0x7610, R112 ;  /* 0x00007610ff707816 */ /* 0x000fe40000000070 */
[----:B------:R-:W-:Y:S01]  /*0e60*/  PRMT R111, RZ, 0x7610, R111 ;  /* 0x00007610ff6f7816 */ /* 0x000fe2000000006f */
[----:B------:R0:W-:Y:S01]  /*0e70*/  STL [R1+0x150], R10 ;  /* 0x0001500a01007387 */ /* 0x0001e20000100800 */
[----:B------:R-:W-:-:S02]  /*0e80*/  VIADD R20, R2, 0xffffffe5 ;  /* 0xffffffe502147836 */ /* 0x000fc40000000000 */
[C---:B------:R-:W-:Y:S01]  /*0e90*/  VIADD R22, R2.reuse, 0xffffffe6 ;  /* 0xffffffe602167836 */ /* 0x040fe20000000000 */
[----:B------:R1:W-:Y:S01]  /*0ea0*/  STL [R1+0x1f4], R9 ;  /* 0x0001f40901007387 */ /* 0x0003e20000100800 */
[C---:B------:R-:W-:Y:S02]  /*0eb0*/  VIADD R52, R2.reuse, 0xffffffe0 ;  /* 0xffffffe002347836 */ /* 0x040fe40000000000 */
[C---:B------:R-:W-:Y:S02]  /*0ec0*/  VIADD R23, R2.reuse, 0xffffffe2 ;  /* 0xffffffe202177836 */ /* 0x040fe40000000000 */
[----:B------:R-:W-:Y:S01]  /*0ed0*/  VIADD R24, R2, 0xffffffe3 ;  /* 0xffffffe302187836 */ /* 0x000fe20000000000 */
[----:B0-----:R-:W-:Y:S01]  /*0ee0*/  IADD3 R10, P6, PT, R10, UR20, RZ ;  /* 0x000000140a0a7c10 */ /* 0x001fe2000ffde0ff */
[----:B------:R-:W-:Y:S02]  /*0ef0*/  VIADD R25, R2, 0xffffffe7 ;  /* 0xffffffe702197836 */ /* 0x000fe40000000000 */
[----:B------:R-:W-:Y:S01]  /*0f00*/  IMAD.SHL.U32 R28, R82, 0x4, RZ ;  /* 0x00000004521c7824 */ /* 0x000fe200078e00ff */
[----:B------:R-:W-:Y:S01]  /*0f10*/  IADD3.X R11, PT, PT, R9, UR21, RZ, P6, !PT ;  /* 0x00000015090b7c10 */ /* 0x000fe2000b7fe4ff */
[----:B------:R-:W0:Y:S01]  /*0f20*/  LDCU UR9, c[0x0][0x3b0] ;  /* 0x00007600ff0977ac */ /* 0x000e220008000800 */
[----:B------:R-:W2:Y:S02]  /*0f30*/  FENCE.VIEW.ASYNC.S ;  /* 0x00000000000073c6 */ /* 0x000ea40000000000 */
[----:B--2---:R2:W3:Y:S02]  /*0f40*/  @!UP2 SYNCS.EXCH.64 URZ, [UR8], UR4 ;  /* 0x0000000408ffa5b2 */ /* 0x0044e40008000100 */
[----:B---3--:R-:W-:Y:S01]  /*0f50*/  BAR.SYNC.DEFER_BLOCKING 0x0 ;  /* 0x0000000000007b1d */ /* 0x008fe20000010000 */
[----:B-1----:R-:W-:-:S02]  /*0f60*/  SHF.R.S32.HI R9, RZ, 0x1f, R82 ;  /* 0x0000001fff097819 */ /* 0x002fc40000011452 */
[----:B------:R-:W-:Y:S02]  /*0f70*/  IADD3 R12, P6, PT, R10, R82, RZ ;  /* 0x000000520a0c7210 */ /* 0x000fe40007fde0ff */
[----:B------:R-:W-:Y:S01]  /*0f80*/  SHF.R.S32.HI R18, RZ, 0x1f, R14 ;  /* 0x0000001fff127819 */ /* 0x000fe2000001140e */
[----:B------:R1:W-:Y:S04]  /*0f90*/  STL [R1+0x1d0], R9 ;  /* 0x0001d00901007387 */ /* 0x0003e80000100800 */
[----:B------:R3:W-:Y:S04]  /*0fa0*/  STL [R1+0x1cc], R14 ;  /* 0x0001cc0e01007387 */ /* 0x0007e80000100800 */
[----:B------:R4:W-:Y:S04]  /*0fb0*/  STL [R1+0x26c], R18 ;  /* 0x00026c1201007387 */ /* 0x0009e80000100800 */
[----:B------:R-:W5:Y:S01]  /*0fc0*/  @!P0 LDG.E.U8 R79, desc[UR24][R10.64] ;  /* 0x000000180a4f8981 */ /* 0x000f62000c1e1100 */
[----:B------:R-:W-:Y:S01]  /*0fd0*/  ISETP.GE.U32.AND P0, PT, R13, 0x7fffffdc, PT ;  /* 0x7fffffdc0d00780c */ /* 0x000fe20003f06070 */
[----:B------:R-:W-:Y:S01]  /*0fe0*/  IMAD.X R13, R9, 0x1, R11, P6 ;  /* 0x00000001090d7824 */ /* 0x000fe200030e060b */
[----:B------:R-:W-:Y:S01]  /*0ff0*/  IADD3 R16, P6, PT, R14, R10, RZ ;  /* 0x0000000a0e107210 */ /* 0x000fe20007fde0ff */
[----:B-1----:R-:W-:-:S02]  /*1000*/  VIADD R9, R2, 0xfffffffa ;  /* 0xfffffffa02097836 */ /* 0x002fc40000000000 */
[----:B---3--:R-:W-:Y:S01]  /*1010*/  IMAD R14, R82, 0x3, RZ ;  /* 0x00000003520e7824 */ /* 0x008fe200078e02ff */
[----:B------:R1:W3:Y:S01]  /*1020*/  @!P3 LDG.E.U8 R113, desc[UR24][R12.64] ;  /* 0x000000180c71b981 */ /* 0x0002e2000c1e1100 */
[----:B------:R-:W-:Y:S01]  /*1030*/  IMAD.X R17, R18, 0x1, R11, P6 ;  /* 0x0000000112117824 */ /* 0x000fe200030e060b */
[----:B------:R-:W-:Y:S01]  /*1040*/  ISETP.GE.U32.AND P3, PT, R9, 0x7fffffdb, PT ;  /* 0x7fffffdb0900780c */ /* 0x000fe20003f66070 */
[----:B------:R-:W-:Y:S01]  /*1050*/  VIADD R9, R2, 0xfffffff9 ;  /* 0xfffffff902097836 */ /* 0x000fe20000000000 */
[----:B----4-:R-:W-:Y:S01]  /*1060*/  IADD3 R18, P6, PT, R14, R10, RZ ;  /* 0x0000000a0e127210 */ /* 0x010fe20007fde0ff */
[----:B------:R4:W-:Y:S04]  /*1070*/  STL [R1+0x1c8], R14 ;  /* 0x0001c80e01007387 */ /* 0x0009e80000100800 */
[----:B------:R0:W2:Y:S01]  /*1080*/  @!P5 LDG.E.U8 R112, desc[UR24][R16.64] ;  /* 0x000000181070d981 */ /* 0x0000a2000c1e1100 */
[----:B-1----:R-:W-:-:S02]  /*1090*/  SHF.R.S32.HI R12, RZ, 0x1f, R14 ;  /* 0x0000001fff0c7819 */ /* 0x002fc4000001140e */
[----:B------:R-:W-:Y:S01]  /*10a0*/  ISETP.GE.U32.AND P5, PT, R9, 0x7fffffda, PT ;  /* 0x7fffffda0900780c */ /* 0x000fe20003fa6070 */
[C---:B------:R-:W-:Y:S02]  /*10b0*/  VIADD R9, R2.reuse, 0xffffffed ;  /* 0xffffffed02097836 */ /* 0x040fe40000000000 */
[----:B----4-:R-:W-:Y:S02]  /*10c0*/  VIADD R14, R2, 0xffffffec ;  /* 0xffffffec020e7836 */ /* 0x010fe40000000000 */
[----:B------:R-:W-:Y:S01]  /*10d0*/  IMAD.X R19, R12, 0x1, R11, P6 ;  /* 0x000000010c137824 */ /* 0x000fe200030e060b */
[----:B------:R1:W-:Y:S02]  /*10e0*/  STL [R1+0x268], R12 ;  /* 0x0002680c01007387 */ /* 0x0003e40000100800 */
[----:B------:R-:W-:Y:S02]  /*10f0*/  ISETP.GE.U32.AND P6, PT, R14, 0x7fffffcd, PT ;  /* 0x7fffffcd0e00780c */ /* 0x000fe40003fc6070 */
[----:B------:R4:W2:Y:S01]  /*1100*/  @!P4 LDG.E.U8 R111, desc[UR24][R18.64] ;  /* 0x00000018126fc981 */ /* 0x0008a2000c1e1100 */
[----:B------:R-:W-:Y:S01]  /*1110*/  ISETP.GE.U32.AND P4, PT, R9, 0x7fffffce, PT ;  /* 0x7fffffce0900780c */ /* 0x000fe20003f86070 */
[----:B------:R-:W-:-:S02]  /*1120*/  VIADD R9, R2, 0xffffffef ;  /* 0xffffffef02097836 */ /* 0x000fc40000000000 */
[----:B-1----:R-:W-:Y:S01]  /*1130*/  VIADD R12, R2, 0xffffffee ;  /* 0xffffffee020c7836 */ /* 0x002fe20000000000 */
[----:B------:R-:W-:Y:S02]  /*1140*/  SEL R14, RZ, 0x1, P6 ;  /* 0x00000001ff0e7807 */ /* 0x000fe40003000000 */
[----:B0-----:R-:W-:Y:S02]  /*1150*/  SEL R17, RZ, 0x1fffe, P4 ;  /* 0x0001fffeff117807 */ /* 0x001fe40002000000 */
[----:B------:R-:W-:Y:S01]  /*1160*/  ISETP.GE.U32.AND P6, PT, R12, 0x7fffffcf, PT ;  /* 0x7fffffcf0c00780c */ /* 0x000fe20003fc6070 */
[C---:B------:R-:W-:Y:S01]  /*1170*/  VIADD R12, R2.reuse, 0xffffffe8 ;  /* 0xffffffe8020c7836 */ /* 0x040fe20000000000 */
[----:B------:R-:W-:Y:S01]  /*1180*/  ISETP.GE.U32.AND P4, PT, R9, 0x7fffffd0, PT ;  /* 0x7fffffd00900780c */ /* 0x000fe20003f86070 */
[C---:B------:R-:W-:Y:S01]  /*1190*/  VIADD R9, R2.reuse, 0xffffffe9 ;  /* 0xffffffe902097836 */ /* 0x040fe20000000000 */
[----:B------:R-:W-:Y:S01]  /*11a0*/  SEL R13, RZ, 0x4, P6 ;  /* 0x00000004ff0d7807 */ /* 0x000fe20003000000 */
[----:B------:R-:W-:Y:S01]  /*11b0*/  VIADD R16, R2, 0xffffffea ;  /* 0xffffffea02107836 */ /* 0x000fe20000000000 */
[----:B------:R-:W-:-:S02]  /*11c0*/  ISETP.GE.U32.AND P6, PT, R12, 0x7fffffc9, PT ;  /* 0x7fffffc90c00780c */ /* 0x000fc40003fc6070 */
[----:B------:R-:W-:Y:S02]  /*11d0*/  SEL R12, RZ, 0x7fff8, P4 ;  /* 0x0007fff8ff0c7807 */ /* 0x000fe40002000000 */
[----:B------:R-:W-:Y:S01]  /*11e0*/  ISETP.GE.U32.AND P4, PT, R9, 0x7fffffca, PT ;  /* 0x7fffffca0900780c */ /* 0x000fe20003f86070 */
[----:B------:R-:W-:Y:S01]  /*11f0*/  VIADD R9, R2, 0xffffffeb ;  /* 0xffffffeb02097836 */ /* 0x000fe20000000000 */
[----:B----4-:R-:W-:Y:S02]  /*1200*/  SEL R18, RZ, 0x1, P6 ;  /* 0x00000001ff127807 */ /* 0x010fe40003000000 */
[----:B------:R-:W-:Y:S01]  /*1210*/  ISETP.GE.U32.AND P6, PT, R16, 0x7fffffcb, PT ;  /* 0x7fffffcb1000780c */ /* 0x000fe20003fc6070 */
[----:B------:R-:W-:Y:S01]  /*1220*/  VIADD R16, R2, 0xffffffe4 ;  /* 0xffffffe402107836 */ /* 0x000fe20000000000 */
[----:B------:R-:W-:Y:S02]  /*1230*/  SEL R19, RZ, 0x1fffe, P4 ;  /* 0x0001fffeff137807 */ /* 0x000fe40002000000 */
[----:B------:R-:W-:-:S02]  /*1240*/  ISETP.GE.U32.AND P4, PT, R9, 0x7fffffcc, PT ;  /* 0x7fffffcc0900780c */ /* 0x000fc40003f86070 */
[----:B------:R-:W-:Y:S02]  /*1250*/  SEL R9, RZ, 0x4, P6 ;  /* 0x00000004ff097807 */ /* 0x000fe40003000000 */
[----:B------:R-:W-:Y:S02]  /*1260*/  ISETP.GE.U32.AND P6, PT, R16, 0x7fffffc5, PT ;  /* 0x7fffffc51000780c */ /* 0x000fe40003fc6070 */
[----:B------:R-:W-:Y:S02]  /*1270*/  SEL R16, RZ, 0x7fff8, P4 ;  /* 0x0007fff8ff107807 */ /* 0x000fe40002000000 */
[----:B------:R-:W-:Y:S01]  /*1280*/  ISETP.GE.U32.AND P4, PT, R20, 0x7fffffc6, PT ;  /* 0x7fffffc61400780c */ /* 0x000fe20003f86070 */
[----:B------:R-:W-:Y:S01]  /*1290*/  VIADD R20, R2, 0xffffffe1 ;  /* 0xffffffe102147836 */ /* 0x000fe20000000000 */
[----:B------:R-:W-:Y:S02]  /*12a0*/  SEL R21, RZ, 0x1, P6 ;  /* 0x00000001ff157807 */ /* 0x000fe40003000000 */
[----:B------:R-:W-:-:S02]  /*12b0*/  ISETP.GE.U32.AND P6, PT, R22, 0x7fffffc7, PT ;  /* 0x7fffffc71600780c */ /* 0x000fc40003fc6070 */
[----:B------:R-:W-:Y:S02]  /*12c0*/  SEL R22, RZ, 0x1fffe, P4 ;  /* 0x0001fffeff167807 */ /* 0x000fe40002000000 */
[----:B------:R-:W-:-:S04]  /*12d0*/  ISETP.GE.U32.AND P4, PT, R20, 0x7fffffc2, PT ;  /* 0x7fffffc21400780c */ /* 0x000fc80003f86070 */
[----:B------:R-:W-:Y:S02]  /*12e0*/  SEL R26, RZ, 0x1fffe, P4 ;  /* 0x0001fffeff1a7807 */ /* 0x000fe40002000000 */
[----:B------:R-:W-:Y:S01]  /*12f0*/  ISETP.GE.U32.AND P4, PT, R52, 0x7fffffc1, PT ;  /* 0x7fffffc13400780c */ /* 0x000fe20003f86070 */
[----:B------:R-:W-:Y:S01]  /*1300*/  IMAD.IADD R14, R14, 0x1, R17 ;  /* 0x000000010e0e7824 */ /* 0x000fe200078e0211 */
[----:B------:R-:W-:Y:S02]  /*1310*/  SEL R20, RZ, 0x4, P6 ;  /* 0x00000004ff147807 */ /* 0x000fe40003000000 */
[----:B------:R-:W-:Y:S02]  /*1320*/  ISETP.GE.U32.AND P6, PT, R23, 0x7fffffc3, PT ;  /* 0x7fffffc31700780c */ /* 0x000fe40003fc6070 */
[----:B------:R-:W-:Y:S02]  /*1330*/  SEL R17, RZ, 0x1, P4 ;  /* 0x00000001ff117807 */ /* 0x000fe40002000000 */
[----:B------:R-:W-:-:S02]  /*1340*/  SEL R23, RZ, 0x4, P6 ;  /* 0x00000004ff177807 */ /* 0x000fc40003000000 */
[----:B------:R-:W-:Y:S01]  /*1350*/  ISETP.GE.U32.AND P6, PT, R24, 0x7fffffc4, PT ;  /* 0x7fffffc41800780c */ /* 0x000fe20003fc6070 */
[----:B------:R-:W-:Y:S01]  /*1360*/  IMAD.IADD R17, R17, 0x1, R26 ;  /* 0x0000000111117824 */ /* 0x000fe200078e021a */
[----:B------:R-:W-:Y:S01]  /*1370*/  LOP3.LUT R14, R14, 0x3, RZ, 0xc0, !PT ;  /* 0x000000030e0e7812 */ /* 0x000fe200078ec0ff */
[----:B------:R-:W-:Y:S01]  /*1380*/  IMAD.IADD R18, R18, 0x1, R19 ;  /* 0x0000000112127824 */ /* 0x000fe200078e0213 */
[----:B------:R-:W-:Y:S01]  /*1390*/  SEL R24, RZ, 0x7fff8, P6 ;  /* 0x0007fff8ff187807 */ /* 0x000fe20003000000 */
[----:B------:R-:W-:Y:S01]  /*13a0*/  IMAD.IADD R21, R21, 0x1, R22 ;  /* 0x0000000115157824 */ /* 0x000fe200078e0216 */
[----:B------:R-:W-:Y:S02]  /*13b0*/  ISETP.GE.U32.AND P6, PT, R25, 0x7fffffc8, PT ;  /* 0x7fffffc81900780c */ /* 0x000fe40003fc6070 */
[----:B------:R-:W-:Y:S02]  /*13c0*/  LOP3.LUT R17, R17, 0x3, RZ, 0xc0, !PT ;  /* 0x0000000311117812 */ /* 0x000fe400078ec0ff */
[----:B------:R-:W-:-:S02]  /*13d0*/  IADD3 R14, PT, PT, R14, R12, R13 ;  /* 0x0000000c0e0e7210 */ /* 0x000fc40007ffe00d */
[----:B------:R-:W-:Y:S02]  /*13e0*/  LOP3.LUT R18, R18, 0x3, RZ, 0xc0, !PT ;  /* 0x0000000312127812 */ /* 0x000fe400078ec0ff */
[----:B------:R-:W-:Y:S02]  /*13f0*/  SEL R13, RZ, 0x7fff8, P6 ;  /* 0x0007fff8ff0d7807 */ /* 0x000fe40003000000 */
[----:B------:R-:W-:Y:S02]  /*1400*/  IADD3 R17, PT, PT, R17, R24, R23 ;  /* 0x0000001811117210 */ /* 0x000fe40007ffe017 */
[----:B------:R-:W-:Y:S02]  /*1410*/  LOP3.LUT R21, R21, 0x3, RZ, 0xc0, !PT ;  /* 0x0000000315157812 */ /* 0x000fe400078ec0ff */
[----:B------:R-:W-:Y:S02]  /*1420*/  SHF.R.S32.HI R27, RZ, 0x1f, R28 ;  /* 0x0000001fff1b7819 */ /* 0x000fe4000001141c */
[----:B------:R-:W-:-:S02]  /*1430*/  IADD3 R12, P6, PT, R28, R10, RZ ;  /* 0x0000000a1c0c7210 */ /* 0x000fc40007fde0ff */
[----:B------:R-:W-:Y:S01]  /*1440*/  IADD3 R9, PT, PT, R18, R16, R9 ;  /* 0x0000001012097210 */ /* 0x000fe20007ffe009 */
[----:B------:R-:W-:Y:S01]  /*1450*/  IMAD R16, R82, 0x5, RZ ;  /* 0x0000000552107824 */ /* 0x000fe200078e02ff */
[----:B------:R-:W-:Y:S01]  /*1460*/  IADD3 R20, PT, PT, R21, R13, R20 ;  /* 0x0000000d15147210 */ /* 0x000fe20007ffe014 */
[----:B------:R-:W-:Y:S01]  /*1470*/  IMAD.X R13, R27, 0x1, R11, P6 ;  /* 0x000000011b0d7824 */ /* 0x000fe200030e060b */
[----:B------:R-:W-:Y:S02]  /*1480*/  LOP3.LUT R17, R17, 0xf, RZ, 0xc0, !PT ;  /* 0x0000000f11117812 */ /* 0x000fe400078ec0ff */
[----:B------:R-:W-:Y:S01]  /*1490*/  PRMT R110, RZ, 0x7610, R110 ;  /* 0x00007610ff6e7816 */ /* 0x000fe2000000006e */
[----:B------:R-:W-:Y:S01]  /*14a0*/  STL [R1+0x1c4], R28 ;  /* 0x0001c41c01007387 */ /* 0x000fe20000100800 */
[----:B------:R-:W-:Y:S01]  /*14b0*/  SHF.R.S32.HI R18, RZ, 0x1f, R16 ;  /* 0x0000001fff127819 */ /* 0x000fe20000011410 */
[----:B------:R-:W-:Y:S02]  /*14c0*/  IMAD R17, R20, 0x10, R17 ;  /* 0x0000001014117824 */ /* 0x000fe400078e0211 */
[----:B------:R-:W-:Y:S01]  /*14d0*/  STL [R1+0x264], R27 ;  /* 0x0002641b01007387 */ /* 0x000fe20000100800 */
[----:B------:R-:W-:-:S03]  /*14e0*/  IMAD.SHL.U32 R9, R9, 0x100, RZ ;  /* 0x0000010009097824 */ /* 0x000fc600078e00ff */
[----:B------:R0:W-:Y:S04]  /*14f0*/  STL [R1+0x1c0], R16 ;  /* 0x0001c01001007387 */ /* 0x0001e80000100800 */
[----:B------:R1:W4:Y:S01]  /*1500*/  @!P0 LDG.E.U8 R110, desc[UR24][R12.64] ;  /* 0x000000180c6e8981 */ /* 0x000322000c1e1100 */
[----:B------:R-:W-:Y:S02]  /*1510*/  LOP3.LUT R19, R17, 0xff, RZ, 0xc0, !PT ;  /* 0x000000ff11137812 */ /* 0x000fe400078ec0ff */
[----:B0-----:R-:W-:Y:S01]  /*1520*/  IADD3 R16, P6, PT, R16, R10, RZ ;  /* 0x0000000a10107210 */ /* 0x001fe20007fde0ff */
[----:B-1----:R-:W-:Y:S01]  /*1530*/  IMAD R12, R82, 0x6, RZ ;  /* 0x00000006520c7824 */ /* 0x002fe200078e02ff */
[----:B------:R-:W-:Y:S01]  /*1540*/  LOP3.LUT R9, R9, 0xf00, RZ, 0xe2, !PT ;  /* 0x00000f0009097812 */ /* 0x000fe200078ee2ff */
[----:B------:R0:W-:Y:S02]  /*1550*/  STL [R1+0x260], R18 ;  /* 0x0002601201007387 */ /* 0x0001e40000100800 */
[----:B------:R-:W-:Y:S01]  /*1560*/  IMAD.X R17, R18, 0x1, R11, P6 ;  /* 0x0000000112117824 */ /* 0x000fe200030e060b */
[----:B------:R-:W-:Y:S01]  /*1570*/  PRMT R109, RZ, 0x7610, R109 ;  /* 0x00007610ff6d7816 */ /* 0x000fe2000000006d */
[----:B------:R1:W-:Y:S01]  /*1580*/  STL [R1+0x1bc], R12 ;  /* 0x0001bc0c01007387 */ /* 0x0003e20000100800 */
[----:B------:R-:W-:Y:S01]  /*1590*/  IMAD R14, R14, 0x1000, R9 ;  /* 0x000010000e0e7824 */ /* 0x000fe200078e0209 */
[----:B0-----:R-:W-:-:S03]  /*15a0*/  SHF.R.S32.HI R18, RZ, 0x1f, R12 ;  /* 0x0000001fff127819 */ /* 0x001fc6000001140c */
[----:B------:R0:W2:Y:S01]  /*15b0*/  @!P3 LDG.E.U8 R109, desc[UR24][R16.64] ;  /* 0x00000018106db981 */ /* 0x0000a2000c1e1100 */
[----:B-1----:R-:W-:Y:S01]  /*15c0*/  IADD3 R12, P6, PT, R12, R10, RZ ;  /* 0x0000000a0c0c7210 */ /* 0x002fe20007fde0ff */
[----:B------:R-:W-:Y:S01]  /*15d0*/  VIADD R9, R2, 0xfffffff8 ;  /* 0xfffffff802097836 */ /* 0x000fe20000000000 */
[----:B------:R-:W-:Y:S01]  /*15e0*/  PRMT R108, RZ, 0x7610, R108 ;  /* 0x00007610ff6c7816 */ /* 0x000fe2000000006c */
[----:B------:R-:W-:Y:S02]  /*15f0*/  IMAD.IADD R14, R14, 0x1, R19 ;  /* 0x000000010e0e7824 */ /* 0x000fe400078e0213 */
[----:B------:R-:W-:Y:S02]  /*1600*/  IMAD.X R13, R18, 0x1, R11, P6 ;  /* 0x00000001120d7824 */ /* 0x000fe400030e060b */
[----:B0-----:R-:W-:Y:S01]  /*1610*/  IMAD R17, R82, 0x7, RZ ;  /* 0x0000000752117824 */ /* 0x001fe200078e02ff */
[----:B------:R-:W-:Y:S01]  /*1620*/  ISETP.GE.U32.AND P0, PT, R9, 0x7fffffd9, PT ;  /* 0x7fffffd90900780c */ /* 0x000fe20003f06070 */
[----:B------:R0:W-:Y:S01]  /*1630*/  STL [R1+0x25c], R18 ;  /* 0x00025c1201007387 */ /* 0x0001e20000100800 */
[----:B------:R-:W-:-:S02]  /*1640*/  VIADD R9, R2, 0xfffffff7 ;  /* 0xfffffff702097836 */ /* 0x000fc40000000000 */
[----:B------:R-:W-:Y:S01]  /*1650*/  SHF.R.S32.HI R16, RZ, 0x1f, R17 ;  /* 0x0000001fff107819 */ /* 0x000fe20000011411 */
[----:B------:R1:W2:Y:S01]  /*1660*/  @!P5 LDG.E.U8 R108, desc[UR24][R12.64] ;  /* 0x000000180c6cd981 */ /* 0x0002a2000c1e1100 */
[----:B------:R-:W-:Y:S02]  /*1670*/  LOP3.LUT R14, R14, 0xffff, RZ, 0xc0, !PT ;  /* 0x0000ffff0e0e7812 */ /* 0x000fe400078ec0ff */
[----:B0-----:R-:W-:Y:S01]  /*1680*/  IADD3 R18, P6, PT, R17, R10, RZ ;  /* 0x0000000a11127210 */ /* 0x001fe20007fde0ff */
[----:B------:R-:W-:Y:S01]  /*1690*/  STL [R1+0x1b8], R17 ;  /* 0x0001b81101007387 */ /* 0x000fe20000100800 */
[----:B-1----:R-:W-:Y:S01]  /*16a0*/  IMAD.SHL.U32 R12, R82, 0x8, RZ ;  /* 0x00000008520c7824 */ /* 0x002fe200078e00ff */
[----:B------:R-:W-:Y:S02]  /*16b0*/  ISETP.GE.U32.AND P3, PT, R9, 0x7fffffd8, PT ;  /* 0x7fffffd80900780c */ /* 0x000fe40003f66070 */
[----:B------:R0:W-:Y:S01]  /*16c0*/  STL [R1+0x258], R16 ;  /* 0x0002581001007387 */ /* 0x0001e20000100800 */
[----:B------:R-:W-:Y:S01]  /*16d0*/  IMAD.X R19, R16, 0x1, R11, P6 ;  /* 0x0000000110137824 */ /* 0x000fe200030e060b */
[----:B------:R-:W-:Y:S01]  /*16e0*/  SHF.R.U32.HI R9, RZ, 0xf, R14 ;  /* 0x0000000fff097819 */ /* 0x000fe2000001160e */
[----:B------:R-:W-:Y:S01]  /*16f0*/  IMAD.SHL.U32 R13, R82, 0x10, RZ ;  /* 0x00000010520d7824 */ /* 0x000fe200078e00ff */
[----:B------:R-:W-:Y:S01]  /*1700*/  SHF.R.S32.HI R20, RZ, 0x1f, R12 ;  /* 0x0000001fff147819 */ /* 0x000fe2000001140c */
[----:B------:R1:W-:Y:S01]  /*1710*/  STL [R1+0x1b4], R12 ;  /* 0x0001b40c01007387 */ /* 0x0003e20000100800 */
[----:B------:R-:W-:-:S02]  /*1720*/  LOP3.LUT P5, RZ, R9, 0x1, RZ, 0xc0, !PT ;  /* 0x0000000109ff7812 */ /* 0x000fc400078ac0ff */
[-C--:B0-----:R-:W-:Y:S01]  /*1730*/  IADD3 R16, P6, PT, R12, R10.reuse, RZ ;  /* 0x0000000a0c107210 */ /* 0x081fe20007fde0ff */
[----:B------:R-:W-:Y:S04]  /*1740*/  STL [R1+0x194], R13 ;  /* 0x0001940d01007387 */ /* 0x000fe80000100800 */
[----:B------:R0:W-:Y:S01]  /*1750*/  STL [R1+0x254], R20 ;  /* 0x0002541401007387 */ /* 0x0001e20000100800 */
[----:B------:R-:W-:Y:S01]  /*1760*/  IMAD.X R17, R20, 0x1, R11, P6 ;  /* 0x0000000114117824 */ /* 0x000fe200030e060b */
[----:B-1----:R-:W-:Y:S02]  /*1770*/  SHF.R.S32.HI R12, RZ, 0x1f, R13 ;  /* 0x0000001fff0c7819 */ /* 0x002fe4000001140d */
[----:B------:R-:W-:Y:S01]  /*1780*/  PRMT R107, RZ, 0x7610, R107 ;  /* 0x00007610ff6b7816 */ /* 0x000fe2000000006b */
[----:B------:R-:W-:Y:S01]  /*1790*/  VIADD R9, R2, 0xfffffff6 ;  /* 0xfffffff602097836 */ /* 0x000fe20000000000 */
[----:B0-----:R-:W-:Y:S01]  /*17a0*/  IADD3 R20, P6, PT, R13, R10, RZ ;  /* 0x0000000a0d147210 */ /* 0x001fe20007fde0ff */
[----:B------:R0:W-:Y:S01]  /*17b0*/  STL [R1+0x234], R12 ;  /* 0x0002340c01007387 */ /* 0x0001e20000100800 */
[----:B------:R-:W-:-:S02]  /*17c0*/  PRMT R77, RZ, 0x7610, R77 ;  /* 0x00007610ff4d7816 */ /* 0x000fc4000000004d */
[----:B------:R-:W-:Y:S01]  /*17d0*/  PRMT R78, RZ, 0x7610, R78 ;  /* 0x00007610ff4e7816 */ /* 0x000fe2000000004e */
[----:B------:R-:W-:Y:S01]  /*17e0*/  IMAD.X R21, R12, 0x1, R11, P6 ;  /* 0x000000010c157824 */ /* 0x000fe200030e060b */
[----:B------:R1:W2:Y:S01]  /*17f0*/  @!P0 LDG.E.U8 R107, desc[UR24][R18.64] ;  /* 0x00000018126b8981 */ /* 0x0002a2000c1e1100 */
[----:B------:R-:W-:-:S03]  /*1800*/  ISETP.GE.U32.AND P0, PT, R9, 0x7fffffd7, PT ;  /* 0x7fffffd70900780c */ /* 0x000fc60003f06070 */
[----:B------:R1:W2:Y:S01]  /*1810*/  @!P3 LDG.E.U8 R78, desc[UR24][R16.64] ;  /* 0x00000018104eb981 */ /* 0x0002a2000c1e1100 */
[----:B0-----:R-:W-:Y:S02]  /*1820*/  IMAD R12, R82, 0x9, RZ ;  /* 0x00000009520c7824 */ /* 0x001fe400078e02ff */
[----:B------:R-:W-:Y:S01]  /*1830*/  VIADD R9, R2, 0xfffffff5 ;  /* 0xfffffff502097836 */ /* 0x000fe20000000000 */
[----:B------:R-:W2:Y:S02]  /*1840*/  @P5 LDG.E.U8 R77, desc[UR24][R20.64] ;  /* 0x00000018144d5981 */ /* 0x000ea4000c1e1100 */
[----:B-1----:R-:W-:Y:S02]  /*1850*/  SHF.R.S32.HI R18, RZ, 0x1f, R12 ;  /* 0x0000001fff127819 */ /* 0x002fe4000001140c */
[----:B------:R0:W-:Y:S01]  /*1860*/  STL [R1+0x1b0], R12 ;  /* 0x0001b00c01007387 */ /* 0x0001e20000100800 */
[----:B------:R-:W-:Y:S01]  /*1870*/  IMAD R16, R82, 0x18, RZ ;  /* 0x0000001852107824 */ /* 0x000fe200078e02ff */
[----:B------:R-:W-:-:S02]  /*1880*/  ISETP.GE.U32.AND P3, PT, R9, 0x7fffffd6, PT ;  /* 0x7fffffd60900780c */ /* 0x000fc40003f66070 */
[----:B------:R1:W-:Y:S01]  /*1890*/  STL [R1+0x250], R18 ;  /* 0x0002501201007387 */ /* 0x0003e20000100800 */
[----:B------:R-:W-:Y:S02]  /*18a0*/  PRMT R106, RZ, 0x7610, R106 ;  /* 0x00007610ff6a7816 */ /* 0x000fe4000000006a */
[-C--:B0-----:R-:W-:Y:S01]  /*18b0*/  IADD3 R12, P5, PT, R12, R10.reuse, RZ ;  /* 0x0000000a0c0c7210 */ /* 0x081fe20007fbe0ff */
[----:B------:R0:W-:Y:S01]  /*18c0*/  STL [R1+0x174], R16 ;  /* 0x0001741001007387 */ /* 0x0001e20000100800 */
[----:B------:R-:W-:Y:S02]  /*18d0*/  SHF.R.U32.HI R9, RZ, 0x7, R14 ;  /* 0x00000007ff097819 */ /* 0x000fe4000001160e */
[----:B------:R-:W-:Y:S01]  /*18e0*/  SHF.R.S32.HI R17, RZ, 0x1f, R16 ;  /* 0x0000001fff117819 */ /* 0x000fe20000011410 */
[----:B------:R-:W-:Y:S01]  /*18f0*/  IMAD.X R13, R18, 0x1, R11, P5 ;  /* 0x00000001120d7824 */ /* 0x000fe200028e060b */
[----:B-1----:R-:W-:Y:S02]  /*1900*/  IADD3 R18, P5, PT, R16, R10, RZ ;  /* 0x0000000a10127210 */ /* 0x002fe40007fbe0ff */
[----:B------:R-:W-:Y:S01]  /*1910*/  LOP3.LUT P6, RZ, R9, 0x1, RZ, 0xc0, !PT ;  /* 0x0000000109ff7812 */ /* 0x000fe200078cc0ff */
[----:B------:R-:W-:Y:S01]  /*1920*/  STL [R1+0x214], R17 ;  /* 0x0002141101007387 */ /* 0x000fe20000100800 */
[----:B0-----:R-:W-:-:S03]  /*1930*/  IMAD R16, R82, 0xa, RZ ;  /* 0x0000000a52107824 */ /* 0x001fc600078e02ff */
[----:B------:R0:W2:Y:S04]  /*1940*/  @!P0 LDG.E.U8 R106, desc[UR24][R12.64] ;  /* 0x000000180c6a8981 */ /* 0x0000a8000c1e1100 */
[----:B------:R1:W-:Y:S01]  /*1950*/  STL [R1+0x1ac], R16 ;  /* 0x0001ac1001007387 */ /* 0x0003e20000100800 */
[----:B------:R-:W-:Y:S01]  /*1960*/  VIADD R9, R2, 0xfffffff4 ;  /* 0xfffffff402097836 */ /* 0x000fe20000000000 */
[----:B0-----:R-:W-:Y:S02]  /*1970*/  SHF.R.S32.HI R12, RZ, 0x1f, R16 ;  /* 0x0000001fff0c7819 */ /* 0x001fe40000011410 */
[----:B-1----:R-:W-:Y:S01]  /*1980*/  IADD3 R16, P0, PT, R16, R10, RZ ;  /* 0x0000000a10107210 */ /* 0x002fe20007f1e0ff */
[--C-:B------:R-:W-:Y:S01]  /*1990*/  IMAD.X R19, R17, 0x1, R11.reuse, P5 ;  /* 0x0000000111137824 */ /* 0x100fe200028e060b */
[----:B------:R-:W-:Y:S01]  /*19a0*/  PRMT R76, RZ, 0x7610, R76 ;  /* 0x00007610ff4c7816 */ /* 0x000fe2000000004c */
[----:B------:R0:W-:Y:S02]  /*19b0*/  STL [R1+0x24c], R12 ;  /* 0x00024c0c01007387 */ /* 0x0001e40000100800 */
[----:B------:R-:W-:Y:S01]  /*19c0*/  IMAD.X R17, R12, 0x1, R11, P0 ;  /* 0x000000010c117824 */ /* 0x000fe200000e060b */
[----:B------:R-:W-:Y:S01]  /*19d0*/  ISETP.GE.U32.AND P5, PT, R9, 0x7fffffd5, PT ;  /* 0x7fffffd50900780c */ /* 0x000fe20003fa6070 */
[----:B------:R-:W-:Y:S01]  /*19e0*/  VIADD R9, R2, 0xfffffff3 ;  /* 0xfffffff302097836 */ /* 0x000fe20000000000 */
[----:B------:R1:W2:Y:S01]  /*19f0*/  @P6 LDG.E.U8 R76, desc[UR24][R18.64] ;  /* 0x00000018124c6981 */ /* 0x0002a2000c1e1100 */
[----:B------:R-:W-:Y:S01]  /*1a00*/  PRMT R105, RZ, 0x7610, R105 ;  /* 0x00007610ff697816 */ /* 0x000fe20000000069 */
[----:B0-----:R-:W-:-:S02]  /*1a10*/  IMAD R12, R82, 0xb, RZ ;  /* 0x0000000b520c7824 */ /* 0x001fc400078e02ff */
[----:B------:R-:W-:-:S03]  /*1a20*/  ISETP.GE.U32.AND P0, PT, R9, 0x7fffffd4, PT ;  /* 0x7fffffd40900780c */ /* 0x000fc60003f06070 */
[----:B------:R0:W2:Y:S01]  /*1a30*/  @!P3 LDG.E.U8 R105, desc[UR24][R16.64] ;  /* 0x000000181069b981 */ /* 0x0000a2000c1e1100 */
[----:B-1----:R-:W-:-:S03]  /*1a40*/  SHF.R.S32.HI R19, RZ, 0x1f, R12 ;  /* 0x0000001fff137819 */ /* 0x002fc6000001140c */
[----:B------:R1:W-:Y:S01]  /*1a50*/  STL [R1+0x1a8], R12 ;  /* 0x0001a80c01007387 */ /* 0x0003e20000100800 */
[----:B------:R-:W-:Y:S02]  /*1a60*/  IMAD R18, R82, 0xc, RZ ;  /* 0x0000000c52127824 */ /* 0x000fe400078e02ff */
[----:B------:R-:W-:Y:S01]  /*1a70*/  VIADD R9, R2, 0xfffffff2 ;  /* 0xfffffff202097836 */ /* 0x000fe20000000000 */
[----:B------:R-:W-:Y:S01]  /*1a80*/  STL [R1+0x248], R19 ;  /* 0x0002481301007387 */ /* 0x000fe20000100800 */
[----:B-1----:R-:W-:-:S03]  /*1a90*/  IADD3 R12, P6, PT, R12, R10, RZ ;  /* 0x0000000a0c0c7210 */ /* 0x002fc60007fde0ff */
[----:B------:R1:W-:Y:S01]  /*1aa0*/  STL [R1+0x1a4], R18 ;  /* 0x0001a41201007387 */ /* 0x0003e20000100800 */
[----:B0-----:R-:W-:Y:S01]  /*1ab0*/  SHF.R.S32.HI R17, RZ, 0x1f, R18 ;  /* 0x0000001fff117819 */ /* 0x001fe20000011412 */
[----:B------:R-:W-:Y:S02]  /*1ac0*/  IMAD R16, R82, 0xd, RZ ;  /* 0x0000000d52107824 */ /* 0x000fe400078e02ff */
[--C-:B------:R-:W-:Y:S01]  /*1ad0*/  IMAD.X R13, R19, 0x1, R11.reuse, P6 ;  /* 0x00000001130d7824 */ /* 0x100fe200030e060b */
[----:B------:R-:W-:Y:S02]  /*1ae0*/  ISETP.GE.U32.AND P3, PT, R9, 0x7fffffd3, PT ;  /* 0x7fffffd30900780c */ /* 0x000fe40003f66070 */
[----:B-1----:R-:W-:Y:S01]  /*1af0*/  IADD3 R18, P6, PT, R18, R10, RZ ;  /* 0x0000000a12127210 */ /* 0x002fe20007fde0ff */
[----:B------:R0:W-:Y:S01]  /*1b00*/  STL [R1+0x1a0], R16 ;  /* 0x0001a01001007387 */ /* 0x0001e20000100800 */
[----:B------:R-:W-:Y:S02]  /*1b10*/  PRMT R104, RZ, 0x7610, R104 ;  /* 0x00007610ff687816 */ /* 0x000fe40000000068 */
[----:B------:R-:W-:Y:S01]  /*1b20*/  SHF.R.S32.HI R20, RZ, 0x1f, R16 ;  /* 0x0000001fff147819 */ /* 0x000fe20000011410 */
[----:B------:R-:W-:Y:S01]  /*1b30*/  IMAD.X R19, R17, 0x1, R11, P6 ;  /* 0x0000000111137824 */ /* 0x000fe200030e060b */
[----:B------:R1:W-:Y:S01]  /*1b40*/  STL [R1+0x244], R17 ;  /* 0x0002441101007387 */ /* 0x0003e20000100800 */
[----:B------:R-:W-:Y:S01]  /*1b50*/  PRMT R102, RZ, 0x7610, R102 ;  /* 0x00007610ff667816 */ /* 0x000fe20000000066 */
[----:B------:R-:W-:-:S02]  /*1b60*/  VIADD R9, R2, 0xfffffff1 ;  /* 0xfffffff102097836 */ /* 0x000fc40000000000 */
[----:B------:R3:W2:Y:S01]  /*1b70*/  @!P5 LDG.E.U8 R104, desc[UR24][R12.64] ;  /* 0x000000180c68d981 */ /* 0x0006a2000c1e1100 */
[----:B0-----:R-:W-:-:S05]  /*1b80*/  IADD3 R16, P6, PT, R16, R10, RZ ;  /* 0x0000000a10107210 */ /* 0x001fca0007fde0ff */
[----:B-1----:R-:W-:Y:S02]  /*1b90*/  IMAD.X R17, R20, 0x1, R11, P6 ;  /* 0x0000000114117824 */ /* 0x002fe400030e060b */
[----:B---3--:R-:W-:Y:S01]  /*1ba0*/  IMAD R12, R82, 0xe, RZ ;  /* 0x0000000e520c7824 */ /* 0x008fe200078e02ff */
[----:B------:R-:W-:Y:S01]  /*1bb0*/  PRMT R103, RZ, 0x7610, R103 ;  /* 0x00007610ff677816 */ /* 0x000fe20000000067 */
[----:B------:R0:W-:Y:S01]  /*1bc0*/  STL [R1+0x240], R20 ;  /* 0x0002401401007387 */ /* 0x0001e20000100800 */
[----:B------:R-:W-:Y:S01]  /*1bd0*/  ISETP.GE.U32.AND P5, PT, R9, 0x7fffffd2, PT ;  /* 0x7fffffd20900780c */ /* 0x000fe20003fa6070 */
[----:B------:R-:W-:Y:S02]  /*1be0*/  VIADD R9, R2, 0xfffffff0 ;  /* 0xfffffff002097836 */ /* 0x000fe40000000000 */
[----:B------:R1:W3:Y:S04]  /*1bf0*/  @!P3 LDG.E.U8 R102, desc[UR24][R16.64] ;  /* 0x000000181066b981 */ /* 0x0002e8000c1e1100 */
[----:B------:R5:W-:Y:S01]  /*1c00*/  STL [R1+0x19c], R12 ;  /* 0x00019c0c01007387 */ /* 0x000be20000100800 */
[----:B0-----:R-:W-:-:S03]  /*1c10*/  SHF.R.S32.HI R20, RZ, 0x1f, R12 ;  /* 0x0000001fff147819 */ /* 0x001fc6000001140c */
[----:B------:R0:W2:Y:S01]  /*1c20*/  @!P0 LDG.E.U8 R103, desc[UR24][R18.64] ;  /* 0x0000001812678981 */ /* 0x0000a2000c1e1100 */
[----:B-1----:R-:W-:Y:S01]  /*1c30*/  IMAD R16, R82, 0xf, RZ ;  /* 0x0000000f52107824 */ /* 0x002fe200078e02ff */
[----:B-----5:R-:W-:Y:S02]  /*1c40*/  IADD3 R12, P6, PT, R12, R10, RZ ;  /* 0x0000000a0c0c7210 */ /* 0x020fe40007fde0ff */
[----:B------:R-:W-:Y:S01]  /*1c50*/  STL [R1+0x23c], R20 ;  /* 0x00023c1401007387 */ /* 0x000fe20000100800 */
[----:B------:R-:W-:Y:S02]  /*1c60*/  ISETP.GE.U32.AND P0, PT, R9, 0x7fffffd1, PT ;  /* 0x7fffffd10900780c */ /* 0x000fe40003f06070 */
[----:B0-----:R-:W-:Y:S01]  /*1c70*/  SHF.R.S32.HI R19, RZ, 0x1f, R16 ;  /* 0x0000001fff137819 */ /* 0x001fe20000011410 */
[----:B------:R-:W-:Y:S01]  /*1c80*/  IMAD.X R13, R20, 0x1, R11, P6 ;  /* 0x00000001140d7824 */ /* 0x000fe200030e060b */
[----:B------:R0:W-:Y:S01]  /*1c90*/  STL [R1+0x198], R16 ;  /* 0x0001981001007387 */ /* 0x0001e20000100800 */
[----:B------:R-:W-:Y:S01]  /*1ca0*/  SHF.R.U32.HI R9, RZ, 0xe, R14 ;  /* 0x0000000eff097819 */ /* 0x000fe2000001160e */
[----:B------:R-:W-:Y:S01]  /*1cb0*/  IMAD R18, R82, 0x11, RZ ;  /* 0x0000001152127824 */ /* 0x000fe200078e02ff */
[----:B------:R-:W-:-:S02]  /*1cc0*/  PRMT R101, RZ, 0x7610, R101 ;  /* 0x00007610ff657816 */ /* 0x000fc40000000065 */
[----:B------:R-:W-:Y:S02]  /*1cd0*/  LOP3.LUT P3, RZ, R9, 0x1, RZ, 0xc0, !PT ;  /* 0x0000000109ff7812 */ /* 0x000fe4000786c0ff */
[-C--:B0-----:R-:W-:Y:S01]  /*1ce0*/  IADD3 R16, P6, PT, R16, R10.reuse, RZ ;  /* 0x0000000a10107210 */ /* 0x081fe20007fde0ff */
[----:B------:R0:W-:Y:S01]  /*1cf0*/  STL [R1+0x190], R18 ;  /* 0x0001901201007387 */ /* 0x0001e20000100800 */
[----:B------:R-:W-:Y:S02]  /*1d00*/  SHF.R.S32.HI R20, RZ, 0x1f, R18 ;  /* 0x0000001fff147819 */ /* 0x000fe40000011412 */
[----:B------:R-:W-:Y:S01]  /*1d10*/  PRMT R100, RZ, 0x7610, R100 ;  /* 0x00007610ff647816 */ /* 0x000fe20000000064 */
[----:B------:R-:W-:Y:S01]  /*1d20*/  IMAD.X R17, R19, 0x1, R11, P6 ;  /* 0x0000000113117824 */ /* 0x000fe200030e060b */
[----:B------:R1:W5:Y:S01]  /*1d30*/  @!P5 LDG.E.U8 R101, desc[UR24][R12.64] ;  /* 0x000000180c65d981 */ /* 0x000362000c1e1100 */
[----:B------:R-:W-:Y:S02]  /*1d40*/  SHF.R.U32.HI R9, RZ, 0xd, R14 ;  /* 0x0000000dff097819 */ /* 0x000fe4000001160e */
[----:B------:R-:W-:Y:S01]  /*1d50*/  PRMT R99, RZ, 0x7610, R99 ;  /* 0x00007610ff637816 */ /* 0x000fe20000000063 */
[----:B------:R1:W-:Y:S01]  /*1d60*/  STL [R1+0x238], R19 ;  /* 0x0002381301007387 */ /* 0x0003e20000100800 */
[----:B0-----:R-:W-:-:S03]  /*1d70*/  IADD3 R18, P6, PT, R18, R10, RZ ;  /* 0x0000000a12127210 */ /* 0x001fc60007fde0ff */
[----:B------:R0:W2:Y:S01]  /*1d80*/  @!P0 LDG.E.U8 R100, desc[UR24][R16.64] ;  /* 0x0000001810648981 */ /* 0x0000a2000c1e1100 */
[----:B-1----:R-:W-:Y:S01]  /*1d90*/  IMAD R12, R82, 0x12, RZ ;  /* 0x00000012520c7824 */ /* 0x002fe200078e02ff */
[----:B------:R-:W-:Y:S02]  /*1da0*/  LOP3.LUT P5, RZ, R9, 0x1, RZ, 0xc0, !PT ;  /* 0x0000000109ff7812 */ /* 0x000fe400078ac0ff */
[----:B------:R1:W-:Y:S01]  /*1db0*/  STL [R1+0x230], R20 ;  /* 0x0002301401007387 */ /* 0x0003e20000100800 */
[----:B------:R-:W-:-:S03]  /*1dc0*/  IMAD.X R19, R20, 0x1, R11, P6 ;  /* 0x0000000114137824 */ /* 0x000fc600030e060b */
[----:B------:R1:W-:Y:S01]  /*1dd0*/  STL [R1+0x18c], R12 ;  /* 0x00018c0c01007387 */ /* 0x0003e20000100800 */
[----:B------:R-:W-:Y:S01]  /*1de0*/  SHF.R.U32.HI R9, RZ, 0xc, R14 ;  /* 0x0000000cff097819 */ /* 0x000fe2000001160e */
[----:B0-----:R-:W-:Y:S02]  /*1df0*/  IMAD R16, R82, 0x13, RZ ;  /* 0x0000001352107824 */ /* 0x001fe400078e02ff */
[----:B------:R0:W2:Y:S01]  /*1e00*/  @P3 LDG.E.U8 R99, desc[UR24][R18.64] ;  /* 0x0000001812633981 */ /* 0x0000a2000c1e1100 */
[----:B-1----:R-:W-:Y:S02]  /*1e10*/  SHF.R.S32.HI R20, RZ, 0x1f, R12 ;  /* 0x0000001fff147819 */ /* 0x002fe4000001140c */
[----:B------:R-:W-:-:S03]  /*1e20*/  IADD3 R12, P6, PT, R12, R10, RZ ;  /* 0x0000000a0c0c7210 */ /* 0x000fc60007fde0ff */
[----:B------:R-:W-:Y:S01]  /*1e30*/  STL [R1+0x22c], R20 ;  /* 0x00022c1401007387 */ /* 0x000fe20000100800 */
[----:B------:R-:W-:Y:S02]  /*1e40*/  LOP3.LUT P0, RZ, R9, 0x1, RZ, 0xc0, !PT ;  /* 0x0000000109ff7812 */ /* 0x000fe4000780c0ff */
[----:B0-----:R-:W-:Y:S01]  /*1e50*/  SHF.R.S32.HI R19, RZ, 0x1f, R16 ;  /* 0x0000001fff137819 */ /* 0x001fe20000011410 */
[----:B------:R-:W-:Y:S01]  /*1e60*/  IMAD.X R13, R20, 0x1, R11, P6 ;  /* 0x00000001140d7824 */ /* 0x000fe200030e060b */
[----:B------:R0:W-:Y:S01]  /*1e70*/  STL [R1+0x188], R16 ;  /* 0x0001881001007387 */ /* 0x0001e20000100800 */
[----:B------:R-:W-:Y:S01]  /*1e80*/  SHF.R.U32.HI R9, RZ, 0xb, R14 ;  /* 0x0000000bff097819 */ /* 0x000fe2000001160e */
[----:B------:R-:W-:Y:S01]  /*1e90*/  IMAD R18, R82, 0x14, RZ ;  /* 0x0000001452127824 */ /* 0x000fe200078e02ff */
[----:B------:R-:W-:Y:S02]  /*1ea0*/  PRMT R98, RZ, 0x7610, R98 ;  /* 0x00007610ff627816 */ /* 0x000fe40000000062 */
[----:B------:R-:W-:-:S02]  /*1eb0*/  LOP3.LUT P3, RZ, R9, 0x1, RZ, 0xc0, !PT ;  /* 0x0000000109ff7812 */ /* 0x000fc4000786c0ff */
[-C--:B0-----:R-:W-:Y:S01]  /*1ec0*/  IADD3 R16, P6, PT, R16, R10.reuse, RZ ;  /* 0x0000000a10107210 */ /* 0x081fe20007fde0ff */
[----:B------:R0:W-:Y:S01]  /*1ed0*/  STL [R1+0x184], R18 ;  /* 0x0001841201007387 */ /* 0x0001e20000100800 */
[----:B------:R-:W-:Y:S02]  /*1ee0*/  SHF.R.S32.HI R20, RZ, 0x1f, R18 ;  /* 0x0000001fff147819 */ /* 0x000fe40000011412 */
[----:B------:R-:W-:Y:S01]  /*1ef0*/  PRMT R97, RZ, 0x7610, R97 ;  /* 0x00007610ff617816 */ /* 0x000fe20000000061 */
[----:B------:R-:W-:Y:S01]  /*1f00*/  IMAD.X R17, R19, 0x1, R11, P6 ;  /* 0x0000000113117824 */ /* 0x000fe200030e060b */
[----:B------:R1:W2:Y:S01]  /*1f10*/  @P5 LDG.E.U8 R98, desc[UR24][R12.64] ;  /* 0x000000180c625981 */ /* 0x0002a2000c1e1100 */
[----:B------:R-:W-:Y:S02]  /*1f20*/  SHF.R.U32.HI R9, RZ, 0xa, R14 ;  /* 0x0000000aff097819 */ /* 0x000fe4000001160e */
[----:B------:R-:W-:Y:S01]  /*1f30*/  PRMT R96, RZ, 0x7610, R96 ;  /* 0x00007610ff607816 */ /* 0x000fe20000000060 */
[----:B------:R1:W-:Y:S01]  /*1f40*/  STL [R1+0x228], R19 ;  /* 0x0002281301007387 */ /* 0x0003e20000100800 */
[----:B0-----:R-:W-:-:S03]  /*1f50*/  IADD3 R18, P6, PT, R18, R10, RZ ;  /* 0x0000000a12127210 */ /* 0x001fc60007fde0ff */
[----:B------:R0:W2:Y:S01]  /*1f60*/  @P0 LDG.E.U8 R97, desc[UR24][R16.64] ;  /* 0x0000001810610981 */ /* 0x0000a2000c1e1100 */
        /* <DEDUP_REMOVED lines=9> */
[----:B----4-:R-:W-:-:S03]  /*2000*/  IADD3 R12, P6, PT, R12, R10, RZ ;  /* 0x0000000a0c0c7210 */ /* 0x010fc60007fde0ff */
        /* <DEDUP_REMOVED lines=12> */
[----:B------:R-:W-:Y:S01]  /*20d0*/  SHF.R.U32.HI R9, RZ, 0x6, R14 ;  /* 0x00000006ff097819 */ /* 0x000fe2000001160e */
[----:B------:R-:W-:Y:S01]  /*20e0*/  IMAD.X R17, R19, 0x1, R11, P6 ;  /* 0x0000000113117824 */ /* 0x000fe200030e060b */
[----:B------:R1:W4:Y:S01]  /*20f0*/  @P5 LDG.E.U8 R95, desc[UR24][R12.64] ;  /* 0x000000180c5f5981 */ /* 0x000322000c1e1100 */
[----:B------:R-:W-:Y:S02]  /*2100*/  PRMT R94, RZ, 0x7610, R94 ;  /* 0x00007610ff5e7816 */ /* 0x000fe4000000005e */
[----:B0-----:R-:W-:Y:S01]  /*2110*/  IADD3 R18, P6, PT, R18, R10, RZ ;  /* 0x0000000a12127210 */ /* 0x001fe20007fde0ff */
[----:B------:R0:W-:Y:S01]  /*2120*/  STL [R1+0x21c], R19 ;  /* 0x00021c1301007387 */ /* 0x0001e20000100800 */
[----:B------:R-:W-:Y:S01]  /*2130*/  LOP3.LUT P5, RZ, R9, 0x1, RZ, 0xc0, !PT ;  /* 0x0000000109ff7812 */ /* 0x000fe200078ac0ff */
[----:B-1----:R-:W-:-:S02]  /*2140*/  IMAD R12, R82, 0x19, RZ ;  /* 0x00000019520c7824 */ /* 0x002fc400078e02ff */
[----:B------:R1:W-:Y:S01]  /*2150*/  STL [R1+0x218], R20 ;  /* 0x0002181401007387 */ /* 0x0003e20000100800 */
[----:B------:R-:W-:-:S03]  /*2160*/  PRMT R92, RZ, 0x7610, R92 ;  /* 0x00007610ff5c7816 */ /* 0x000fc6000000005c */
[----:B------:R1:W2:Y:S01]  /*2170*/  @P0 LDG.E.U8 R94, desc[UR24][R16.64] ;  /* 0x00000018105e0981 */ /* 0x0002a2000c1e1100 */
[----:B0-----:R-:W-:Y:S01]  /*2180*/  IMAD.X R19, R20, 0x1, R11, P6 ;  /* 0x0000000114137824 */ /* 0x001fe200030e060b */
[----:B------:R-:W-:Y:S02]  /*2190*/  SHF.R.U32.HI R9, RZ, 0x5, R14 ;  /* 0x00000005ff097819 */ /* 0x000fe4000001160e */
[----:B------:R0:W-:Y:S01]  /*21a0*/  STL [R1+0x170], R12 ;  /* 0x0001700c01007387 */ /* 0x0001e20000100800 */
[----:B-1----:R-:W-:-:S03]  /*21b0*/  SHF.R.S32.HI R20, RZ, 0x1f, R12 ;  /* 0x0000001fff147819 */ /* 0x002fc6000001140c */
[----:B------:R1:W2:Y:S01]  /*21c0*/  @P3 LDG.E.U8 R92, desc[UR24][R18.64] ;  /* 0x00000018125c3981 */ /* 0x0002a2000c1e1100 */
[----:B------:R-:W-:Y:S01]  /*21d0*/  IMAD R16, R82, 0x1a, RZ ;  /* 0x0000001a52107824 */ /* 0x000fe200078e02ff */
[-C--:B0-----:R-:W-:Y:S02]  /*21e0*/  IADD3 R12, P6, PT, R12, R10.reuse, RZ ;  /* 0x0000000a0c0c7210 */ /* 0x081fe40007fde0ff */
[----:B------:R-:W-:Y:S01]  /*21f0*/  STL [R1+0x210], R20 ;  /* 0x0002101401007387 */ /* 0x000fe20000100800 */
[----:B------:R-:W-:Y:S02]  /*2200*/  PRMT R91, RZ, 0x7610, R91 ;  /* 0x00007610ff5b7816 */ /* 0x000fe4000000005b */
[----:B------:R-:W-:Y:S01]  /*2210*/  LOP3.LUT P0, RZ, R9, 0x1, RZ, 0xc0, !PT ;  /* 0x0000000109ff7812 */ /* 0x000fe2000780c0ff */
[----:B------:R-:W-:Y:S01]  /*2220*/  IMAD.X R13, R20, 0x1, R11, P6 ;  /* 0x00000001140d7824 */ /* 0x000fe200030e060b */
[----:B------:R0:W-:Y:S01]  /*2230*/  STL [R1+0x16c], R16 ;  /* 0x00016c1001007387 */ /* 0x0001e20000100800 */
[----:B-1----:R-:W-:Y:S01]  /*2240*/  SHF.R.S32.HI R19, RZ, 0x1f, R16 ;  /* 0x0000001fff137819 */ /* 0x002fe20000011410 */
[----:B------:R-:W-:Y:S01]  /*2250*/  IMAD R18, R82, 0x1b, RZ ;  /* 0x0000001b52127824 */ /* 0x000fe200078e02ff */
[----:B------:R-:W-:Y:S01]  /*2260*/  SHF.R.U32.HI R9, RZ, 0x4, R14 ;  /* 0x00000004ff097819 */ /* 0x000fe2000001160e */
[----:B------:R1:W2:Y:S01]  /*2270*/  @P5 LDG.E.U8 R91, desc[UR24][R12.64] ;  /* 0x000000180c5b5981 */ /* 0x0002a2000c1e1100 */
[----:B0-----:R-:W-:-:S03]  /*2280*/  IADD3 R16, P6, PT, R16, R10, RZ ;  /* 0x0000000a10107210 */ /* 0x001fc60007fde0ff */
[----:B------:R0:W-:Y:S01]  /*2290*/  STL [R1+0x168], R18 ;  /* 0x0001681201007387 */ /* 0x0001e20000100800 */
[----:B------:R-:W-:Y:S02]  /*22a0*/  LOP3.LUT P3, RZ, R9, 0x1, RZ, 0xc0, !PT ;  /* 0x0000000109ff7812 */ /* 0x000fe4000786c0ff */
[----:B-1----:R-:W-:Y:S01]  /*22b0*/  SHF.R.S32.HI R12, RZ, 0x1f, R18 ;  /* 0x0000001fff0c7819 */ /* 0x002fe20000011412 */
[----:B------:R-:W-:Y:S01]  /*22c0*/  IMAD.X R17, R19, 0x1, R11, P6 ;  /* 0x0000000113117824 */ /* 0x000fe200030e060b */
[----:B------:R1:W-:Y:S01]  /*22d0*/  STL [R1+0x20c], R19 ;  /* 0x00020c1301007387 */ /* 0x0003e20000100800 */
[----:B0-----:R-:W-:-:S03]  /*22e0*/  IADD3 R18, P6, PT, R18, R10, RZ ;  /* 0x0000000a12127210 */ /* 0x001fc60007fde0ff */
[----:B------:R0:W-:Y:S01]  /*22f0*/  STL [R1+0x208], R12 ;  /* 0x0002080c01007387 */ /* 0x0001e20000100800 */
[----:B------:R-:W-:Y:S02]  /*2300*/  SHF.R.U32.HI R9, RZ, 0x3, R14 ;  /* 0x00000003ff097819 */ /* 0x000fe4000001160e */
[----:B------:R-:W-:Y:S01]  /*2310*/  PRMT R89, RZ, 0x7610, R89 ;  /* 0x00007610ff597816 */ /* 0x000fe20000000059 */
[----:B-1----:R-:W-:Y:S01]  /*2320*/  IMAD.X R19, R12, 0x1, R11, P6 ;  /* 0x000000010c137824 */ /* 0x002fe200030e060b */
[----:B------:R-:W-:Y:S02]  /*2330*/  PRMT R90, RZ, 0x7610, R90 ;  /* 0x00007610ff5a7816 */ /* 0x000fe4000000005a */
[----:B------:R-:W-:Y:S02]  /*2340*/  LOP3.LUT P5, RZ, R9, 0x1, RZ, 0xc0, !PT ;  /* 0x0000000109ff7812 */ /* 0x000fe400078ac0ff */
[----:B------:R-:W2:Y:S01]  /*2350*/  @P3 LDG.E.U8 R89, desc[UR24][R18.64] ;  /* 0x0000001812593981 */ /* 0x000ea2000c1e1100 */
[----:B0-----:R-:W-:Y:S01]  /*2360*/  IMAD R12, R82, 0x1c, RZ ;  /* 0x0000001c520c7824 */ /* 0x001fe200078e02ff */
[----:B------:R-:W-:-:S02]  /*2370*/  SHF.R.U32.HI R9, RZ, 0x2, R14 ;  /* 0x00000002ff097819 */ /* 0x000fc4000001160e */
[----:B------:R0:W2:Y:S02]  /*2380*/  @P0 LDG.E.U8 R90, desc[UR24][R16.64] ;  /* 0x00000018105a0981 */ /* 0x0000a4000c1e1100 */
[----:B------:R-:W-:Y:S02]  /*2390*/  SHF.R.S32.HI R20, RZ, 0x1f, R12 ;  /* 0x0000001fff147819 */ /* 0x000fe4000001140c */
[----:B------:R1:W-:Y:S01]  /*23a0*/  STL [R1+0x164], R12 ;  /* 0x0001640c01007387 */ /* 0x0003e20000100800 */
[----:B------:R-:W-:Y:S02]  /*23b0*/  LOP3.LUT P0, RZ, R9, 0x1, RZ, 0xc0, !PT ;  /* 0x0000000109ff7812 */ /* 0x000fe4000780c0ff */
[----:B------:R-:W-:Y:S01]  /*23c0*/  PRMT R88, RZ, 0x7610, R88 ;  /* 0x00007610ff587816 */ /* 0x000fe20000000058 */
[----:B0-----:R-:W-:Y:S01]  /*23d0*/  IMAD R16, R82, 0x1d, RZ ;  /* 0x0000001d52107824 */ /* 0x001fe200078e02ff */
[----:B-1----:R-:W-:-:S04]  /*23e0*/  IADD3 R12, P3, PT, R12, R10, RZ ;  /* 0x0000000a0c0c7210 */ /* 0x002fc80007f7e0ff */
[----:B------:R0:W-:Y:S01]  /*23f0*/  STL [R1+0x160], R16 ;  /* 0x0001601001007387 */ /* 0x0001e20000100800 */
[----:B------:R-:W-:Y:S01]  /*2400*/  SHF.R.S32.HI R9, RZ, 0x1f, R16 ;  /* 0x0000001fff097819 */ /* 0x000fe20000011410 */
[----:B------:R-:W-:Y:S01]  /*2410*/  IMAD.X R13, R20, 0x1, R11, P3 ;  /* 0x00000001140d7824 */ /* 0x000fe200018e060b */
[----:B------:R-:W-:Y:S01]  /*2420*/  PRMT R87, RZ, 0x7610, R87 ;  /* 0x00007610ff577816 */ /* 0x000fe20000000057 */
[----:B------:R-:W-:Y:S01]  /*2430*/  IMAD R18, R82, 0x1e, RZ ;  /* 0x0000001e52127824 */ /* 0x000fe200078e02ff */
[----:B------:R-:W-:Y:S02]  /*2440*/  SHF.R.U32.HI R14, RZ, 0x1, R14 ;  /* 0x00000001ff0e7819 */ /* 0x000fe4000001160e */
[----:B------:R1:W2:Y:S01]  /*2450*/  @P5 LDG.E.U8 R88, desc[UR24][R12.64] ;  /* 0x000000180c585981 */ /* 0x0002a2000c1e1100 */
[----:B0-----:R-:W-:Y:S02]  /*2460*/  IADD3 R16, P6, PT, R16, R10, RZ ;  /* 0x0000000a10107210 */ /* 0x001fe40007fde0ff */
[----:B------:R-:W-:Y:S01]  /*2470*/  ISETP.GT.U32.AND P5, PT, R5, R15, PT ;  /* 0x0000000f0500720c */ /* 0x000fe20003fa4070 */
[----:B------:R0:W-:Y:S02]  /*2480*/  STL [R1+0x204], R20 ;  /* 0x0002041401007387 */ /* 0x0001e40000100800 */
[----:B------:R-:W-:Y:S01]  /*2490*/  IMAD.X R17, R9, 0x1, R11, P6 ;  /* 0x0000000109117824 */ /* 0x000fe200030e060b */
[----:B------:R-:W-:Y:S01]  /*24a0*/  LOP3.LUT R22, R7, 0x10, RZ, 0xfc, !PT ;  /* 0x0000001007167812 */ /* 0x000fe200078efcff */
[----:B------:R1:W-:Y:S01]  /*24b0*/  STL [R1+0x200], R9 ;  /* 0x0002000901007387 */ /* 0x0003e20000100800 */
[----:B------:R-:W-:-:S03]  /*24c0*/  LOP3.LUT P3, RZ, R14, 0x1, RZ, 0xc0, !PT ;  /* 0x000000010eff7812 */ /* 0x000fc6000786c0ff */
[----:B------:R1:W-:Y:S01]  /*24d0*/  STL [R1+0x15c], R18 ;  /* 0x00015c1201007387 */ /* 0x0003e20000100800 */
[----:B0-----:R-:W-:Y:S01]  /*24e0*/  LOP3.LUT R20, R7, 0x8, RZ, 0xfc, !PT ;  /* 0x0000000807147812 */ /* 0x001fe200078efcff */
[----:B-1----:R-:W-:Y:S02]  /*24f0*/  IMAD R12, R82, 0x1f, RZ ;  /* 0x0000001f520c7824 */ /* 0x002fe400078e02ff */
[----:B------:R0:W2:Y:S01]  /*2500*/  @P0 LDG.E.U8 R87, desc[UR24][R16.64] ;  /* 0x0000001810570981 */ /* 0x0000a2000c1e1100 */
[----:B------:R-:W-:Y:S02]  /*2510*/  SHF.R.S32.HI R9, RZ, 0x1f, R18 ;  /* 0x0000001fff097819 */ /* 0x000fe40000011412 */
[----:B------:R-:W-:Y:S02]  /*2520*/  IABS R14, R20 ;  /* 0x00000014000e7213 */ /* 0x000fe40000000000 */
[----:B------:R-:W-:Y:S02]  /*2530*/  IADD3 R18, P6, PT, R18, R10, RZ ;  /* 0x0000000a12127210 */ /* 0x000fe40007fde0ff */
[----:B------:R-:W-:-:S02]  /*2540*/  ISETP.GT.U32.AND P0, PT, R5, R4, PT ;  /* 0x000000040500720c */ /* 0x000fc40003f04070 */
[----:B------:R-:W-:Y:S01]  /*2550*/  IABS R21, R22 ;  /* 0x0000001600157213 */ /* 0x000fe20000000000 */
[----:B------:R1:W-:Y:S01]  /*2560*/  STL [R1+0x1fc], R9 ;  /* 0x0001fc0901007387 */ /* 0x0003e20000100800 */
[----:B------:R-:W-:Y:S01]  /*2570*/  IMAD.X R19, R9, 0x1, R11, P6 ;  /* 0x0000000109137824 */ /* 0x000fe200030e060b */
[----:B0-----:R-:W-:Y:S01]  /*2580*/  SHF.R.S32.HI R16, RZ, 0x1f, R12 ;  /* 0x0000001fff107819 */ /* 0x001fe2000001140c */
[----:B------:R-:W-:Y:S01]  /*2590*/  @!P5 IMAD.IADD R15, R15, 0x1, -R5 ;  /* 0x000000010f0fd824 */ /* 0x000fe200078e0a05 */
[----:B------:R0:W-:Y:S01]  /*25a0*/  STL [R1+0x158], R12 ;  /* 0x0001580c01007387 */ /* 0x0001e20000100800 */
[----:B------:R-:W-:-:S04]  /*25b0*/  IMAD.HI.U32 R13, R6, R21, RZ ;  /* 0x00000015060d7227 */ /* 0x000fc800078e00ff */
[----:B-1----:R-:W-:Y:S01]  /*25c0*/  IMAD.HI.U32 R9, R6, R14, RZ ;  /* 0x0000000e06097227 */ /* 0x002fe200078e00ff */
[----:B0-----:R-:W-:-:S03]  /*25d0*/  IADD3 R12, P6, PT, R12, R10, RZ ;  /* 0x0000000a0c0c7210 */ /* 0x001fc60007fde0ff */
[----:B------:R-:W-:Y:S01]  /*25e0*/  IMAD.MOV R9, RZ, RZ, -R9 ;  /* 0x000000ffff097224 */ /* 0x000fe200078e0a09 */
[----:B------:R-:W-:Y:S01]  /*25f0*/  PRMT R85, RZ, 0x7610, R85 ;  /* 0x00007610ff557816 */ /* 0x000fe20000000055 */
[----:B------:R-:W-:Y:S01]  /*2600*/  IMAD.MOV R10, RZ, RZ, -R13 ;  /* 0x000000ffff0a7224 */ /* 0x000fe200078e0a0d */
[----:B------:R-:W-:Y:S01]  /*2610*/  PRMT R86, RZ, 0x7610, R86 ;  /* 0x00007610ff567816 */ /* 0x000fe20000000056 */
[----:B------:R-:W-:Y:S01]  /*2620*/  IMAD.X R13, R16, 0x1, R11, P6 ;  /* 0x00000001100d7824 */ /* 0x000fe200030e060b */
[C---:B------:R-:W-:Y:S01]  /*2630*/  ISETP.GT.U32.AND P5, PT, R5.reuse, R15, PT ;  /* 0x0000000f0500720c */ /* 0x040fe20003fa4070 */
[C---:B------:R-:W-:Y:S02]  /*2640*/  IMAD R17, R5.reuse, R9, R14 ;  /* 0x0000000905117224 */ /* 0x040fe400078e020e */
[----:B------:R-:W-:Y:S01]  /*2650*/  @!P0 IMAD.IADD R4, R4, 0x1, -R5 ;  /* 0x0000000104048824 */ /* 0x000fe200078e0a05 */
[----:B------:R0:W2:Y:S02]  /*2660*/  @!P4 LDG.E.U8 R85, desc[UR24][R12.64] ;  /* 0x000000180c55c981 */ /* 0x0000a4000c1e1100 */
[----:B------:R-:W-:-:S02]  /*2670*/  ISETP.GT.U32.AND P4, PT, R5, R17, PT ;  /* 0x000000110500720c */ /* 0x000fc40003f84070 */
[----:B------:R1:W2:Y:S01]  /*2680*/  @P3 LDG.E.U8 R86, desc[UR24][R18.64] ;  /* 0x0000001812563981 */ /* 0x0002a2000c1e1100 */
[C---:B------:R-:W-:Y:S01]  /*2690*/  ISETP.GT.U32.AND P3, PT, R5.reuse, R4, PT ;  /* 0x000000040500720c */ /* 0x040fe20003f64070 */
[----:B------:R-:W-:-:S03]  /*26a0*/  IMAD R21, R5, R10, R21 ;  /* 0x0000000a05157224 */ /* 0x000fc600078e0215 */
[--C-:B------:R-:W-:Y:S02]  /*26b0*/  @!P5 IMAD.IADD R15, R15, 0x1, -R5.reuse ;  /* 0x000000010f0fd824 */ /* 0x100fe400078e0a05 */
[----:B------:R-:W-:Y:S02]  /*26c0*/  ISETP.GT.U32.AND P5, PT, R5, R21, PT ;  /* 0x000000150500720c */ /* 0x000fe40003fa4070 */
[C---:B------:R-:W-:Y:S02]  /*26d0*/  LOP3.LUT R9, R7.reuse, 0x18, RZ, 0xfc, !PT ;  /* 0x0000001807097812 */ /* 0x040fe400078efcff */
[----:B------:R-:W-:Y:S01]  /*26e0*/  ISETP.GE.AND P6, PT, R7, RZ, PT ;  /* 0x000000ff0700720c */ /* 0x000fe20003fc6270 */
[--C-:B------:R-:W-:Y:S01]  /*26f0*/  @!P4 IMAD.IADD R17, R17, 0x1, -R5.reuse ;  /* 0x000000011111c824 */ /* 0x100fe200078e0a05 */
[----:B------:R-:W-:Y:S01]  /*2700*/  IABS R23, R9 ;  /* 0x0000000900177213 */ /* 0x000fe20000000000 */
[----:B------:R-:W-:Y:S01]  /*2710*/  @!P3 IMAD.IADD R4, R4, 0x1, -R5 ;  /* 0x000000010404b824 */ /* 0x000fe200078e0a05 */
[----:B------:R-:W-:-:S02]  /*2720*/  LOP3.LUT R10, R7, 0x20, RZ, 0xfc, !PT ;  /* 0x00000020070a7812 */ /* 0x000fc400078efcff */
[----:B------:R-:W-:Y:S01]  /*2730*/  ISETP.GT.U32.AND P4, PT, R5, R17, PT ;  /* 0x000000110500720c */ /* 0x000fe20003f84070 */
[----:B------:R-:W-:Y:S02]  /*2740*/  IMAD.MOV.U32 R11, RZ, RZ, R4 ;  /* 0x000000ffff0b7224 */ /* 0x000fe400078e0004 */
[----:B------:R-:W-:Y:S01]  /*2750*/  IMAD.HI.U32 R4, R6, R23, RZ ;  /* 0x0000001706047227 */ /* 0x000fe200078e00ff */
[----:B------:R-:W-:-:S03]  /*2760*/  IABS R25, R10 ;  /* 0x0000000a00197213 */ /* 0x000fc60000000000 */
[----:B------:R-:W-:Y:S02]  /*2770*/  @!P5 IMAD.IADD R21, R21, 0x1, -R5 ;  /* 0x000000011515d824 */ /* 0x000fe400078e0a05 */
[----:B------:R-:W-:Y:S02]  /*2780*/  IMAD.MOV R4, RZ, RZ, -R4 ;  /* 0x000000ffff047224 */ /* 0x000fe400078e0a04 */
[----:B------:R-:W-:Y:S01]  /*2790*/  @!P6 IMAD.MOV R11, RZ, RZ, -R11 ;  /* 0x000000ffff0be224 */ /* 0x000fe200078e0a0b */
[----:B------:R-:W-:Y:S01]  /*27a0*/  ISETP.GE.AND P6, PT, R9, RZ, PT ;  /* 0x000000ff0900720c */ /* 0x000fe20003fc6270 */
[----:B------:R-:W-:Y:S01]  /*27b0*/  IMAD.HI.U32 R9, R6, R25, RZ ;  /* 0x0000001906097227 */ /* 0x000fe200078e00ff */
[----:B------:R-:W-:-:S03]  /*27c0*/  ISETP.GT.U32.AND P5, PT, R5, R21, PT ;  /* 0x000000150500720c */ /* 0x000fc60003fa4070 */
[----:B------:R-:W-:Y:S02]  /*27d0*/  IMAD R23, R5, R4, R23 ;  /* 0x0000000405177224 */ /* 0x000fe400078e0217 */
[----:B------:R-:W-:Y:S01]  /*27e0*/  @!P2 IMAD.MOV R15, RZ, RZ, -R15 ;  /* 0x000000ffff0fa224 */ /* 0x000fe200078e0a0f */
[----:B------:R-:W-:Y:S01]  /*27f0*/  ISETP.GE.AND P2, PT, R10, RZ, PT ;  /* 0x000000ff0a00720c */ /* 0x000fe20003f46270 */
[----:B------:R-:W-:Y:S02]  /*2800*/  IMAD.MOV R10, RZ, RZ, -R9 ;  /* 0x000000ffff0a7224 */ /* 0x000fe400078e0a09 */
[----:B------:R-:W-:Y:S01]  /*2810*/  @!P4 IMAD.IADD R17, R17, 0x1, -R5 ;  /* 0x000000011111c824 */ /* 0x000fe200078e0a05 */
[C---:B------:R-:W-:Y:S01]  /*2820*/  ISETP.GT.U32.AND P4, PT, R5.reuse, R23, PT ;  /* 0x000000170500720c */ /* 0x040fe20003f84070 */
[----:B------:R-:W-:Y:S01]  /*2830*/  IMAD R25, R5, R10, R25 ;  /* 0x0000000a05197224 */ /* 0x000fe200078e0219 */
[----:B------:R-:W-:Y:S01]  /*2840*/  ISETP.GE.AND P3, PT, R22, RZ, PT ;  /* 0x000000ff1600720c */ /* 0x000fe20003f66270 */
[----:B------:R-:W-:Y:S01]  /*2850*/  @!P5 IMAD.IADD R21, R21, 0x1, -R5 ;  /* 0x000000011515d824 */ /* 0x000fe200078e0a05 */
[----:B0-----:R-:W-:-:S02]  /*2860*/  LOP3.LUT R12, R7, 0x28, RZ, 0xfc, !PT ;  /* 0x00000028070c7812 */ /* 0x001fc400078efcff */
[----:B------:R-:W-:Y:S02]  /*2870*/  ISETP.GT.U32.AND P5, PT, R5, R25, PT ;  /* 0x000000190500720c */ /* 0x000fe40003fa4070 */
[----:B------:R-:W-:-:S05]  /*2880*/  IABS R27, R12 ;  /* 0x0000000c001b7213 */ /* 0x000fca0000000000 */
[----:B------:R-:W-:Y:S01]  /*2890*/  @!P4 IMAD.IADD R23, R23, 0x1, -R5 ;  /* 0x000000011717c824 */ /* 0x000fe200078e0a05 */
[----:B------:R-:W-:Y:S01]  /*28a0*/  LOP3.LUT R13, R7, 0x30, RZ, 0xfc, !PT ;  /* 0x00000030070d7812 */ /* 0x000fe200078efcff */
[----:B------:R-:W-:Y:S02]  /*28b0*/  @!P3 IMAD.MOV R21, RZ, RZ, -R21 ;  /* 0x000000ffff15b224 */ /* 0x000fe400078e0a15 */
[----:B------:R-:W-:Y:S01]  /*28c0*/  IMAD.HI.U32 R4, R6, R27, RZ ;  /* 0x0000001b06047227 */ /* 0x000fe200078e00ff */
[----:B------:R-:W-:Y:S02]  /*28d0*/  ISETP.GT.U32.AND P3, PT, R5, R23, PT ;  /* 0x000000170500720c */ /* 0x000fe40003f64070 */
[----:B------:R-:W-:Y:S01]  /*28e0*/  IABS R29, R13 ;  /* 0x0000000d001d7213 */ /* 0x000fe20000000000 */
[----:B------:R-:W-:Y:S01]  /*28f0*/  @!P5 IMAD.IADD R25, R25, 0x1, -R5 ;  /* 0x000000011919d824 */ /* 0x000fe200078e0a05 */
[----:B------:R-:W-:Y:S01]  /*2900*/  LOP3.LUT R14, R7, 0x38, RZ, 0xfc, !PT ;  /* 0x00000038070e7812 */ /* 0x000fe200078efcff */
[----:B------:R-:W-:Y:S01]  /*2910*/  IMAD.MOV R4, RZ, RZ, -R4 ;  /* 0x000000ffff047224 */ /* 0x000fe200078e0a04 */
[----:B------:R-:W-:Y:S01]  /*2920*/  ISETP.GE.AND P0, PT, R20, RZ, PT ;  /* 0x000000ff1400720c */ /* 0x000fe20003f06270 */
[----:B------:R-:W-:Y:S01]  /*2930*/  IMAD.HI.U32 R9, R6, R29, RZ ;  /* 0x0000001d06097227 */ /* 0x000fe200078e00ff */
[----:B------:R-:W-:-:S02]  /*2940*/  IABS R31, R14 ;  /* 0x0000000e001f7213 */ /* 0x000fc40000000000 */
[C---:B------:R-:W-:Y:S01]  /*2950*/  ISETP.GT.U32.AND P5, PT, R5.reuse, R25, PT ;  /* 0x000000190500720c */ /* 0x040fe20003fa4070 */
[----:B------:R-:W-:Y:S02]  /*2960*/  IMAD R27, R5, R4, R27 ;  /* 0x00000004051b7224 */ /* 0x000fe400078e021b */
[----:B------:R-:W-:Y:S02]  /*2970*/  IMAD.MOV R10, RZ, RZ, -R9 ;  /* 0x000000ffff0a7224 */ /* 0x000fe400078e0a09 */
[----:B------:R-:W-:-:S04]  /*2980*/  IMAD.HI.U32 R4, R6, R31, RZ ;  /* 0x0000001f06047227 */ /* 0x000fc800078e00ff */
[----:B------:R-:W-:Y:S01]  /*2990*/  @!P3 IMAD.IADD R23, R23, 0x1, -R5 ;  /* 0x000000011717b824 */ /* 0x000fe200078e0a05 */
[C---:B------:R-:W-:Y:S01]  /*29a0*/  ISETP.GT.U32.AND P3, PT, R5.reuse, R27, PT ;  /* 0x0000001b0500720c */ /* 0x040fe20003f64070 */
[----:B------:R-:W-:Y:S02]  /*29b0*/  IMAD R29, R5, R10, R29 ;  /* 0x0000000a051d7224 */ /* 0x000fe400078e021d */
[----:B------:R-:W-:Y:S02]  /*29c0*/  IMAD.MOV R4, RZ, RZ, -R4 ;  /* 0x000000ffff047224 */ /* 0x000fe400078e0a04 */
[----:B------:R-:W-:Y:S01]  /*29d0*/  @!P5 IMAD.IADD R25, R25, 0x1, -R5 ;  /* 0x000000011919d824 */ /* 0x000fe200078e0a05 */
[C---:B------:R-:W-:Y:S01]  /*29e0*/  ISETP.GT.U32.AND P5, PT, R5.reuse, R29, PT ;  /* 0x0000001d0500720c */ /* 0x040fe20003fa4070 */
[----:B------:R-:W-:Y:S02]  /*29f0*/  IMAD R31, R5, R4, R31 ;  /* 0x00000004051f7224 */ /* 0x000fe400078e021f */
[----:B------:R-:W-:Y:S01]  /*2a00*/  @!P0 IMAD.MOV R17, RZ, RZ, -R17 ;  /* 0x000000ffff118224 */ /* 0x000fe200078e0a11 */
[----:B------:R-:W-:Y:S01]  /*2a10*/  ISETP.GE.AND P0, PT, R12, RZ, PT ;  /* 0x000000ff0c00720c */ /* 0x000fe20003f06270 */
[----:B------:R-:W-:Y:S01]  /*2a20*/  @!P6 IMAD.MOV R23, RZ, RZ, -R23 ;  /* 0x000000ffff17e224 */ /* 0x000fe200078e0a17 */
[----:B------:R-:W-:Y:S01]  /*2a30*/  LOP3.LUT R12, R7, 0x40, RZ, 0xfc, !PT ;  /* 0x00000040070c7812 */ /* 0x000fe200078efcff */
[----:B------:R-:W-:Y:S01]  /*2a40*/  @!P3 IMAD.IADD R27, R27, 0x1, -R5 ;  /* 0x000000011b1bb824 */ /* 0x000fe200078e0a05 */
[----:B------:R-:W-:-:S02]  /*2a50*/  ISETP.GT.U32.AND P6, PT, R5, R31, PT ;  /* 0x0000001f0500720c */ /* 0x000fc40003fc4070 */
[----:B------:R-:W-:Y:S02]  /*2a60*/  IABS R33, R12 ;  /* 0x0000000c00217213 */ /* 0x000fe40000000000 */
[----:B------:R-:W-:Y:S02]  /*2a70*/  ISETP.GE.AND P4, PT, R13, RZ, PT ;  /* 0x000000ff0d00720c */ /* 0x000fe40003f86270 */
[----:B------:R-:W-:Y:S01]  /*2a80*/  LOP3.LUT R13, R7, 0x48, RZ, 0xfc, !PT ;  /* 0x00000048070d7812 */ /* 0x000fe200078efcff */
[----:B------:R-:W-:Y:S01]  /*2a90*/  IMAD.HI.U32 R4, R6, R33, RZ ;  /* 0x0000002106047227 */ /* 0x000fe200078e00ff */
[----:B------:R-:W-:Y:S01]  /*2aa0*/  ISETP.GT.U32.AND P3, PT, R5, R27, PT ;  /* 0x0000001b0500720c */ /* 0x000fe20003f64070 */
[----:B------:R0:W-:Y:S01]  /*2ab0*/  STL [R1+0x1f8], R16 ;  /* 0x0001f81001007387 */ /* 0x0001e20000100800 */
[----:B------:R-:W-:Y:S01]  /*2ac0*/  IABS R35, R13 ;  /* 0x0000000d00237213 */ /* 0x000fe20000000000 */
[----:B------:R-:W-:Y:S02]  /*2ad0*/  @!P5 IMAD.IADD R29, R29, 0x1, -R5 ;  /* 0x000000011d1dd824 */ /* 0x000fe400078e0a05 */
[----:B------:R-:W-:-:S02]  /*2ae0*/  IMAD.MOV R4, RZ, RZ, -R4 ;  /* 0x000000ffff047224 */ /* 0x000fc400078e0a04 */
[----:B------:R-:W-:Y:S01]  /*2af0*/  @!P6 IMAD.IADD R31, R31, 0x1, -R5 ;  /* 0x000000011f1fe824 */ /* 0x000fe200078e0a05 */
[----:B0-----:R-:W-:Y:S01]  /*2b00*/  LOP3.LUT R16, R7, 0x50, RZ, 0xfc, !PT ;  /* 0x0000005007107812 */ /* 0x001fe200078efcff */
[C---:B------:R-:W-:Y:S01]  /*2b10*/  IMAD.HI.U32 R9, R6.reuse, R35, RZ ;  /* 0x0000002306097227 */ /* 0x040fe200078e00ff */
[C---:B------:R-:W-:Y:S02]  /*2b20*/  ISETP.GT.U32.AND P5, PT, R5.reuse, R29, PT ;  /* 0x0000001d0500720c */ /* 0x040fe40003fa4070 */
[----:B------:R-:W-:Y:S01]  /*2b30*/  IABS R37, R16 ;  /* 0x0000001000257213 */ /* 0x000fe20000000000 */
[C---:B------:R-:W-:Y:S01]  /*2b40*/  IMAD R33, R5.reuse, R4, R33 ;  /* 0x0000000405217224 */ /* 0x040fe200078e0221 */
[----:B------:R-:W-:Y:S01]  /*2b50*/  ISETP.GT.U32.AND P6, PT, R5, R31, PT ;  /* 0x0000001f0500720c */ /* 0x000fe20003fc4070 */
[----:B------:R-:W-:Y:S02]  /*2b60*/  IMAD.MOV R10, RZ, RZ, -R9 ;  /* 0x000000ffff0a7224 */ /* 0x000fe400078e0a09 */
[----:B------:R-:W-:-:S04]  /*2b70*/  IMAD.HI.U32 R4, R6, R37, RZ ;  /* 0x0000002506047227 */ /* 0x000fc800078e00ff */
[----:B------:R-:W-:Y:S01]  /*2b80*/  @!P3 IMAD.IADD R27, R27, 0x1, -R5 ;  /* 0x000000011b1bb824 */ /* 0x000fe200078e0a05 */
[C---:B------:R-:W-:Y:S01]  /*2b90*/  ISETP.GT.U32.AND P3, PT, R5.reuse, R33, PT ;  /* 0x000000210500720c */ /* 0x040fe20003f64070 */
[C---:B------:R-:W-:Y:S02]  /*2ba0*/  IMAD R35, R5.reuse, R10, R35 ;  /* 0x0000000a05237224 */ /* 0x040fe400078e0223 */
[----:B------:R-:W-:Y:S02]  /*2bb0*/  IMAD.MOV R4, RZ, RZ, -R4 ;  /* 0x000000ffff047224 */ /* 0x000fe400078e0a04 */
[----:B------:R-:W-:Y:S01]  /*2bc0*/  @!P2 IMAD.MOV R25, RZ, RZ, -R25 ;  /* 0x000000ffff19a224 */ /* 0x000fe200078e0a19 */
[----:B------:R-:W-:Y:S01]  /*2bd0*/  ISETP.GE.AND P2, PT, R14, RZ, PT ;  /* 0x000000ff0e00720c */ /* 0x000fe20003f46270 */
[----:B------:R-:W-:Y:S02]  /*2be0*/  IMAD R37, R5, R4, R37 ;  /* 0x0000000405257224 */ /* 0x000fe400078e0225 */
[----:B------:R-:W-:Y:S01]  /*2bf0*/  @!P5 IMAD.IADD R29, R29, 0x1, -R5 ;  /* 0x000000011d1dd824 */ /* 0x000fe200078e0a05 */
[----:B------:R-:W-:-:S02]  /*2c00*/  ISETP.GT.U32.AND P5, PT, R5, R35, PT ;  /* 0x000000230500720c */ /* 0x000fc40003fa4070 */
[----:B------:R-:W-:Y:S01]  /*2c10*/  LOP3.LUT R14, R7, 0x58, RZ, 0xfc, !PT ;  /* 0x00000058070e7812 */ /* 0x000fe200078efcff */
[--C-:B------:R-:W-:Y:S01]  /*2c20*/  @!P6 IMAD.IADD R31, R31, 0x1, -R5.reuse ;  /* 0x000000011f1fe824 */ /* 0x100fe200078e0a05 */
[----:B------:R-:W-:Y:S01]  /*2c30*/  ISETP.GT.U32.AND P6, PT, R5, R37, PT ;  /* 0x000000250500720c */ /* 0x000fe20003fc4070 */
[----:B------:R-:W-:Y:S01]  /*2c40*/  @!P3 IMAD.IADD R33, R33, 0x1, -R5 ;  /* 0x000000012121b824 */ /* 0x000fe200078e0a05 */
[----:B------:R-:W-:Y:S02]  /*2c50*/  IABS R41, R14 ;  /* 0x0000000e00297213 */ /* 0x000fe40000000000 */
[C---:B-1----:R-:W-:Y:S02]  /*2c60*/  LOP3.LUT R18, R7.reuse, 0x60, RZ, 0xfc, !PT ;  /* 0x0000006007127812 */ /* 0x042fe400078efcff */
[----:B------:R-:W-:Y:S01]  /*2c70*/  LOP3.LUT R19, R7, 0x68, RZ, 0xfc, !PT ;  /* 0x0000006807137812 */ /* 0x000fe200078efcff */
[----:B------:R-:W-:Y:S01]  /*2c80*/  IMAD.HI.U32 R4, R6, R41, RZ ;  /* 0x0000002906047227 */ /* 0x000fe200078e00ff */
[----:B------:R-:W-:-:S02]  /*2c90*/  IABS R43, R18 ;  /* 0x00000012002b7213 */ /* 0x000fc40000000000 */
[----:B------:R-:W-:Y:S01]  /*2ca0*/  ISETP.GT.U32.AND P3, PT, R5, R33, PT ;  /* 0x000000210500720c */ /* 0x000fe20003f64070 */
[----:B------:R-:W-:Y:S01]  /*2cb0*/  @!P0 IMAD.MOV R27, RZ, RZ, -R27 ;  /* 0x000000ffff1b8224 */ /* 0x000fe200078e0a1b */
[----:B------:R-:W-:Y:S01]  /*2cc0*/  IABS R45, R19 ;  /* 0x00000013002d7213 */ /* 0x000fe20000000000 */
[----:B------:R-:W-:Y:S01]  /*2cd0*/  @!P5 IMAD.IADD R35, R35, 0x1, -R5 ;  /* 0x000000012323d824 */ /* 0x000fe200078e0a05 */
[----:B------:R-:W-:Y:S01]  /*2ce0*/  ISETP.GE.AND P0, PT, R12, RZ, PT ;  /* 0x000000ff0c00720c */ /* 0x000fe20003f06270 */
[----:B------:R-:W-:Y:S02]  /*2cf0*/  IMAD.MOV R10, RZ, RZ, -R4 ;  /* 0x000000ffff0a7224 */ /* 0x000fe400078e0a04 */
[----:B------:R-:W-:-:S04]  /*2d00*/  IMAD.HI.U32 R9, R6, R43, RZ ;  /* 0x0000002b06097227 */ /* 0x000fc800078e00ff */
[----:B------:R-:W-:Y:S01]  /*2d10*/  @!P6 IMAD.IADD R37, R37, 0x1, -R5 ;  /* 0x000000012525e824 */ /* 0x000fe200078e0a05 */
[C---:B------:R-:W-:Y:S01]  /*2d20*/  ISETP.GT.U32.AND P6, PT, R5.reuse, R35, PT ;  /* 0x000000230500720c */ /* 0x040fe20003fc4070 */
[----:B------:R-:W-:Y:S02]  /*2d30*/  IMAD R41, R5, R10, R41 ;  /* 0x0000000a05297224 */ /* 0x000fe400078e0229 */
[----:B------:R-:W-:-:S04]  /*2d40*/  IMAD.HI.U32 R4, R6, R45, RZ ;  /* 0x0000002d06047227 */ /* 0x000fc800078e00ff */
[----:B------:R-:W-:Y:S02]  /*2d50*/  IMAD.MOV R10, RZ, RZ, -R9 ;  /* 0x000000ffff0a7224 */ /* 0x000fe400078e0a09 */
[----:B------:R-:W-:Y:S02]  /*2d60*/  IMAD.MOV R4, RZ, RZ, -R4 ;  /* 0x000000ffff047224 */ /* 0x000fe400078e0a04 */
[----:B------:R-:W-:Y:S02]  /*2d70*/  @!P3 IMAD.IADD R33, R33, 0x1, -R5 ;  /* 0x000000012121b824 */ /* 0x000fe400078e0a05 */
[C---:B------:R-:W-:Y:S02]  /*2d80*/  IMAD R43, R5.reuse, R10, R43 ;  /* 0x0000000a052b7224 */ /* 0x040fe400078e022b */
[C---:B------:R-:W-:Y:S02]  /*2d90*/  IMAD R45, R5.reuse, R4, R45 ;  /* 0x00000004052d7224 */ /* 0x040fe400078e022d */
[----:B------:R-:W-:Y:S01]  /*2da0*/  @!P0 IMAD.MOV R33, RZ, RZ, -R33 ;  /* 0x000000ffff218224 */ /* 0x000fe200078e0a21 */
[----:B------:R-:W-:Y:S01]  /*2db0*/  ISETP.GT.U32.AND P0, PT, R5, R43, PT ;  /* 0x0000002b0500720c */ /* 0x000fe20003f04070 */
[----:B------:R-:W-:Y:S01]  /*2dc0*/  @!P6 IMAD.IADD R35, R35, 0x1, -R5 ;  /* 0x000000012323e824 */ /* 0x000fe200078e0a05 */
[----:B------:R-:W-:Y:S01]  /*2dd0*/  LOP3.LUT R9, R7, 0x70, RZ, 0xfc, !PT ;  /* 0x0000007007097812 */ /* 0x000fe200078efcff */
[----:B------:R-:W-:Y:S01]  /*2de0*/  @!P4 IMAD.MOV R29, RZ, RZ, -R29 ;  /* 0x000000ffff1dc224 */ /* 0x000fe200078e0a1d */
[C---:B------:R-:W-:Y:S01]  /*2df0*/  ISETP.GT.U32.AND P6, PT, R5.reuse, R45, PT ;  /* 0x0000002d0500720c */ /* 0x040fe20003fc4070 */
[----:B------:R-:W-:Y:S01]  /*2e00*/  @!P2 IMAD.MOV R31, RZ, RZ, -R31 ;  /* 0x000000ffff1fa224 */ /* 0x000fe200078e0a1f */
[----:B------:R-:W-:-:S02]  /*2e10*/  ISETP.GT.U32.AND P4, PT, R5, R37, PT ;  /* 0x000000250500720c */ /* 0x000fc40003f84070 */
[----:B------:R-:W-:Y:S02]  /*2e20*/  ISETP.GT.U32.AND P2, PT, R5, R41, PT ;  /* 0x000000290500720c */ /* 0x000fe40003f44070 */
[----:B------:R-:W-:Y:S02]  /*2e30*/  IABS R47, R9 ;  /* 0x00000009002f7213 */ /* 0x000fe40000000000 */
[----:B------:R-:W-:Y:S02]  /*2e40*/  ISETP.GE.AND P5, PT, R13, RZ, PT ;  /* 0x000000ff0d00720c */ /* 0x000fe40003fa6270 */
[----:B------:R-:W-:Y:S01]  /*2e50*/  ISETP.GE.AND P3, PT, R16, RZ, PT ;  /* 0x000000ff1000720c */ /* 0x000fe20003f66270 */
[----:B------:R-:W-:Y:S01]  /*2e60*/  IMAD.HI.U32 R4, R6, R47, RZ ;  /* 0x0000002f06047227 */ /* 0x000fe200078e00ff */
[----:B------:R-:W-:-:S03]  /*2e70*/  LOP3.LUT R12, R7, 0x78, RZ, 0xfc, !PT ;  /* 0x00000078070c7812 */ /* 0x000fc600078efcff */
[--C-:B------:R-:W-:Y:S02]  /*2e80*/  @!P0 IMAD.IADD R43, R43, 0x1, -R5.reuse ;  /* 0x000000012b2b8824 */ /* 0x100fe400078e0a05 */
[----:B------:R-:W-:Y:S02]  /*2e90*/  IMAD.MOV R10, RZ, RZ, -R4 ;  /* 0x000000ffff0a7224 */ /* 0x000fe400078e0a04 */
[--C-:B------:R-:W-:Y:S01]  /*2ea0*/  @!P6 IMAD.IADD R45, R45, 0x1, -R5.reuse ;  /* 0x000000012d2de824 */ /* 0x100fe200078e0a05 */
[----:B------:R-:W-:Y:S01]  /*2eb0*/  ISETP.GT.U32.AND P6, PT, R5, R43, PT ;  /* 0x0000002b0500720c */ /* 0x000fe20003fc4070 */
[--C-:B------:R-:W-:Y:S01]  /*2ec0*/  @!P4 IMAD.IADD R37, R37, 0x1, -R5.reuse ;  /* 0x000000012525c824 */ /* 0x100fe200078e0a05 */
[----:B------:R-:W-:Y:S01]  /*2ed0*/  IABS R49, R12 ;  /* 0x0000000c00317213 */ /* 0x000fe20000000000 */
[----:B------:R-:W-:Y:S02]  /*2ee0*/  @!P2 IMAD.IADD R41, R41, 0x1, -R5 ;  /* 0x000000012929a824 */ /* 0x000fe400078e0a05 */
[----:B------:R-:W-:-:S02]  /*2ef0*/  IMAD R47, R5, R10, R47 ;  /* 0x0000000a052f7224 */ /* 0x000fc400078e022f */
[----:B------:R-:W-:Y:S01]  /*2f00*/  @!P5 IMAD.MOV R35, RZ, RZ, -R35 ;  /* 0x000000ffff23d224 */ /* 0x000fe200078e0a23 */
[----:B------:R-:W-:Y:S01]  /*2f10*/  ISETP.GT.U32.AND P5, PT, R5, R45, PT ;  /* 0x0000002d0500720c */ /* 0x000fe20003fa4070 */
[----:B------:R-:W-:Y:S01]  /*2f20*/  @!P3 IMAD.MOV R37, RZ, RZ, -R37 ;  /* 0x000000ffff25b224 */ /* 0x000fe200078e0a25 */
[----:B------:R-:W-:Y:S01]  /*2f30*/  LOP3.LUT R13, R7, 0x80, RZ, 0xfc, !PT ;  /* 0x00000080070d7812 */ /* 0x000fe200078efcff */
[----:B------:R-:W-:Y:S01]  /*2f40*/  IMAD.HI.U32 R4, R6, R49, RZ ;  /* 0x0000003106047227 */ /* 0x000fe200078e00ff */
[C---:B------:R-:W-:Y:S02]  /*2f50*/  ISETP.GT.U32.AND P0, PT, R5.reuse, R41, PT ;  /* 0x000000290500720c */ /* 0x040fe40003f04070 */
[----:B------:R-:W-:Y:S01]  /*2f60*/  ISETP.GT.U32.AND P3, PT, R5, R47, PT ;  /* 0x0000002f0500720c */ /* 0x000fe20003f64070 */
[----:B------:R-:W-:Y:S01]  /*2f70*/  IMAD.MOV R4, RZ, RZ, -R4 ;  /* 0x000000ffff047224 */ /* 0x000fe200078e0a04 */
[----:B------:R-:W-:Y:S02]  /*2f80*/  ISETP.GE.AND P4, PT, R14, RZ, PT ;  /* 0x000000ff0e00720c */ /* 0x000fe40003f86270 */
[----:B------:R-:W-:Y:S01]  /*2f90*/  IABS R53, R13 ;  /* 0x0000000d00357213 */ /* 0x000fe20000000000 */
[----:B------:R-:W-:Y:S01]  /*2fa0*/  @!P6 IMAD.IADD R43, R43, 0x1, -R5 ;  /* 0x000000012b2be824 */ /* 0x000fe200078e0a05 */
[----:B------:R-:W-:Y:S01]  /*2fb0*/  ISETP.GE.AND P6, PT, R9, RZ, PT ;  /* 0x000000ff0900720c */ /* 0x000fe20003fc6270 */
[----:B------:R-:W-:Y:S01]  /*2fc0*/  IMAD R49, R5, R4, R49 ;  /* 0x0000000405317224 */ /* 0x000fe200078e0231 */
[C---:B------:R-:W-:Y:S01]  /*2fd0*/  LOP3.LUT R9, R7.reuse, 0x88, RZ, 0xfc, !PT ;  /* 0x0000008807097812 */ /* 0x040fe200078efcff */
[----:B------:R-:W-:Y:S01]  /*2fe0*/  IMAD.HI.U32 R4, R6, R53, RZ ;  /* 0x0000003506047227 */ /* 0x000fe200078e00ff */
[----:B------:R-:W-:-:S02]  /*2ff0*/  LOP3.LUT R14, R7, 0x90, RZ, 0xfc, !PT ;  /* 0x00000090070e7812 */ /* 0x000fc400078efcff */
[----:B------:R-:W-:Y:S01]  /*3000*/  IABS R55, R9 ;  /* 0x0000000900377213 */ /* 0x000fe20000000000 */
[--C-:B------:R-:W-:Y:S01]  /*3010*/  @!P5 IMAD.IADD R45, R45, 0x1, -R5.reuse ;  /* 0x000000012d2dd824 */ /* 0x100fe200078e0a05 */
[----:B------:R-:W-:Y:S01]  /*3020*/  ISETP.GT.U32.AND P5, PT, R5, R49, PT ;  /* 0x000000310500720c */ /* 0x000fe20003fa4070 */
[--C-:B------:R-:W-:Y:S02]  /*3030*/  @!P0 IMAD.IADD R41, R41, 0x1, -R5.reuse ;  /* 0x0000000129298824 */ /* 0x100fe400078e0a05 */
[----:B------:R-:W-:Y:S02]  /*3040*/  IMAD.MOV R4, RZ, RZ, -R4 ;  /* 0x000000ffff047224 */ /* 0x000fe400078e0a04 */
[----:B------:R-:W-:Y:S01]  /*3050*/  @!P3 IMAD.IADD R47, R47, 0x1, -R5 ;  /* 0x000000012f2fb824 */ /* 0x000fe200078e0a05 */
[----:B------:R-:W-:Y:S01]  /*3060*/  IABS R57, R14 ;  /* 0x0000000e00397213 */ /* 0x000fe20000000000 */
[C---:B------:R-:W-:Y:S02]  /*3070*/  IMAD R53, R5.reuse, R4, R53 ;  /* 0x0000000405357224 */ /* 0x040fe400078e0235 */
[----:B------:R-:W-:Y:S01]  /*3080*/  @!P4 IMAD.MOV R41, RZ, RZ, -R41 ;  /* 0x000000ffff29c224 */ /* 0x000fe200078e0a29 */
[----:B------:R-:W-:Y:S01]  /*3090*/  ISETP.GT.U32.AND P4, PT, R5, R47, PT ;  /* 0x0000002f0500720c */ /* 0x000fe20003f84070 */
[----:B------:R-:W-:-:S04]  /*30a0*/  IMAD.HI.U32 R4, R6, R55, RZ ;  /* 0x0000003706047227 */ /* 0x000fc800078e00ff */
[----:B------:R-:W-:Y:S02]  /*30b0*/  IMAD.MOV R10, RZ, RZ, -R4 ;  /* 0x000000ffff0a7224 */ /* 0x000fe400078e0a04 */
[----:B------:R-:W-:Y:S01]  /*30c0*/  IMAD.HI.U32 R4, R6, R57, RZ ;  /* 0x0000003906047227 */ /* 0x000fe200078e00ff */
[----:B------:R-:W-:-:S03]  /*30d0*/  ISETP.GE.AND P2, PT, R18, RZ, PT ;  /* 0x000000ff1200720c */ /* 0x000fc60003f46270 */
[--C-:B------:R-:W-:Y:S02]  /*30e0*/  @!P5 IMAD.IADD R49, R49, 0x1, -R5.reuse ;  /* 0x000000013131d824 */ /* 0x100fe400078e0a05 */
[----:B------:R-:W-:Y:S02]  /*30f0*/  IMAD.MOV R4, RZ, RZ, -R4 ;  /* 0x000000ffff047224 */ /* 0x000fe400078e0a04 */
[----:B------:R-:W-:Y:S01]  /*3100*/  @!P4 IMAD.IADD R47, R47, 0x1, -R5 ;  /* 0x000000012f2fc824 */ /* 0x000fe200078e0a05 */
[C---:B------:R-:W-:Y:S01]  /*3110*/  ISETP.GT.U32.AND P5, PT, R5.reuse, R49, PT ;  /* 0x000000310500720c */ /* 0x040fe20003fa4070 */
[----:B------:R-:W-:Y:S01]  /*3120*/  IMAD R57, R5, R4, R57 ;  /* 0x0000000405397224 */ /* 0x000fe200078e0239 */
[----:B------:R-:W-:Y:S01]  /*3130*/  ISETP.GE.AND P3, PT, R12, RZ, PT ;  /* 0x000000ff0c00720c */ /* 0x000fe20003f66270 */
[----:B------:R-:W-:Y:S01]  /*3140*/  @!P6 IMAD.MOV R47, RZ, RZ, -R47 ;  /* 0x000000ffff2fe224 */ /* 0x000fe200078e0a2f */
[----:B------:R-:W-:Y:S02]  /*3150*/  LOP3.LUT R12, R7, 0x98, RZ, 0xfc, !PT ;  /* 0x00000098070c7812 */ /* 0x000fe400078efcff */
[C---:B------:R-:W-:Y:S01]  /*3160*/  ISETP.GT.U32.AND P6, PT, R5.reuse, R57, PT ;  /* 0x000000390500720c */ /* 0x040fe20003fc4070 */
[----:B------:R-:W-:Y:S01]  /*3170*/  @!P2 IMAD.MOV R43, RZ, RZ, -R43 ;  /* 0x000000ffff2ba224 */ /* 0x000fe200078e0a2b */
[C---:B------:R-:W-:Y:S01]  /*3180*/  ISETP.GT.U32.AND P2, PT, R5.reuse, R53, PT ;  /* 0x000000350500720c */ /* 0x040fe20003f44070 */
[----:B------:R-:W-:Y:S01]  /*3190*/  IMAD R55, R5, R10, R55 ;  /* 0x0000000a05377224 */ /* 0x000fe200078e0237 */
[----:B------:R-:W-:-:S02]  /*31a0*/  IABS R59, R12 ;  /* 0x0000000c003b7213 */ /* 0x000fc40000000000 */
[----:B------:R-:W-:Y:S01]  /*31b0*/  ISETP.GE.AND P4, PT, R9, RZ, PT ;  /* 0x000000ff0900720c */ /* 0x000fe20003f86270 */
[----:B------:R-:W-:Y:S01]  /*31c0*/  @!P5 IMAD.IADD R49, R49, 0x1, -R5 ;  /* 0x000000013131d824 */ /* 0x000fe200078e0a05 */
[----:B------:R-:W-:Y:S01]  /*31d0*/  ISETP.GT.U32.AND P5, PT, R5, R55, PT ;  /* 0x000000370500720c */ /* 0x000fe20003fa4070 */
[----:B------:R-:W-:Y:S01]  /*31e0*/  IMAD.HI.U32 R4, R6, R59, RZ ;  /* 0x0000003b06047227 */ /* 0x000fe200078e00ff */
[----:B------:R-:W-:-:S03]  /*31f0*/  LOP3.LUT R9, R7, 0xa0, RZ, 0xfc, !PT ;  /* 0x000000a007097812 */ /* 0x000fc600078efcff */
[--C-:B------:R-:W-:Y:S01]  /*3200*/  @!P6 IMAD.IADD R57, R57, 0x1, -R5.reuse ;  /* 0x000000013939e824 */ /* 0x100fe200078e0a05 */
[----:B------:R-:W-:Y:S01]  /*3210*/  IABS R61, R9 ;  /* 0x00000009003d7213 */ /* 0x000fe20000000000 */
[----:B------:R-:W-:Y:S01]  /*3220*/  IMAD.MOV R4, RZ, RZ, -R4 ;  /* 0x000000ffff047224 */ /* 0x000fe200078e0a04 */
[----:B------:R-:W-:Y:S01]  /*3230*/  ISETP.GE.AND P0, PT, R19, RZ, PT ;  /* 0x000000ff1300720c */ /* 0x000fe20003f06270 */
[----:B------:R-:W-:Y:S01]  /*3240*/  @!P2 IMAD.IADD R53, R53, 0x1, -R5 ;  /* 0x000000013535a824 */ /* 0x000fe200078e0a05 */
[C---:B------:R-:W-:Y:S01]  /*3250*/  ISETP.GT.U32.AND P6, PT, R5.reuse, R57, PT ;  /* 0x000000390500720c */ /* 0x040fe20003fc4070 */
[C---:B------:R-:W-:Y:S02]  /*3260*/  IMAD R59, R5.reuse, R4, R59 ;  /* 0x00000004053b7224 */ /* 0x040fe400078e023b */
[----:B------:R-:W-:Y:S01]  /*3270*/  IMAD.HI.U32 R4, R6, R61, RZ ;  /* 0x0000003d06047227 */ /* 0x000fe200078e00ff */
[----:B------:R-:W-:-:S03]  /*3280*/  ISETP.GT.U32.AND P2, PT, R5, R53, PT ;  /* 0x000000350500720c */ /* 0x000fc60003f44070 */
[----:B------:R-:W-:Y:S02]  /*3290*/  @!P5 IMAD.IADD R55, R55, 0x1, -R5 ;  /* 0x000000013737d824 */ /* 0x000fe400078e0a05 */
[----:B------:R-:W-:-:S03]  /*32a0*/  IMAD.MOV R10, RZ, RZ, -R4 ;  /* 0x000000ffff0a7224 */ /* 0x000fc600078e0a04 */
[C---:B------:R-:W-:Y:S01]  /*32b0*/  ISETP.GT.U32.AND P5, PT, R5.reuse, R55, PT ;  /* 0x000000370500720c */ /* 0x040fe20003fa4070 */
[----:B------:R-:W-:Y:S02]  /*32c0*/  IMAD R61, R5, R10, R61 ;  /* 0x0000000a053d7224 */ /* 0x000fe400078e023d */
[----:B------:R-:W-:Y:S01]  /*32d0*/  @!P0 IMAD.MOV R45, RZ, RZ, -R45 ;  /* 0x000000ffff2d8224 */ /* 0x000fe200078e0a2d */
[----:B------:R-:W-:Y:S01]  /*32e0*/  ISETP.GE.AND P0, PT, R13, RZ, PT ;  /* 0x000000ff0d00720c */ /* 0x000fe20003f06270 */
[--C-:B------:R-:W-:Y:S01]  /*32f0*/  @!P6 IMAD.IADD R57, R57, 0x1, -R5.reuse ;  /* 0x000000013939e824 */ /* 0x100fe200078e0a05 */
[----:B------:R-:W-:Y:S02]  /*3300*/  ISETP.GT.U32.AND P6, PT, R5, R61, PT ;  /* 0x0000003d0500720c */ /* 0x000fe40003fc4070 */
[----:B------:R-:W-:Y:S01]  /*3310*/  LOP3.LUT R13, R7, 0xa8, RZ, 0xfc, !PT ;  /* 0x000000a8070d7812 */ /* 0x000fe200078efcff */
[----:B------:R-:W-:Y:S01]  /*3320*/  @!P2 IMAD.IADD R53, R53, 0x1, -R5 ;  /* 0x000000013535a824 */ /* 0x000fe200078e0a05 */
[----:B------:R-:W-:-:S02]  /*3330*/  ISETP.GT.U32.AND P2, PT, R5, R59, PT ;  /* 0x0000003b0500720c */ /* 0x000fc40003f44070 */
[----:B------:R-:W-:Y:S01]  /*3340*/  IABS R63, R13 ;  /* 0x0000000d003f7213 */ /* 0x000fe20000000000 */
[----:B------:R-:W-:Y:S01]  /*3350*/  @!P5 IMAD.IADD R55, R55, 0x1, -R5 ;  /* 0x000000013737d824 */ /* 0x000fe200078e0a05 */
[----:B------:R-:W-:Y:S02]  /*3360*/  ISETP.GE.AND P5, PT, R9, RZ, PT ;  /* 0x000000ff0900720c */ /* 0x000fe40003fa6270 */
[----:B------:R-:W-:Y:S01]  /*3370*/  LOP3.LUT R9, R7, 0xb0, RZ, 0xfc, !PT ;  /* 0x000000b007097812 */ /* 0x000fe200078efcff */
[----:B------:R-:W-:-:S03]  /*3380*/  IMAD.HI.U32 R4, R6, R63, RZ ;  /* 0x0000003f06047227 */ /* 0x000fc600078e00ff */
[----:B------:R-:W-:Y:S01]  /*3390*/  IABS R65, R9 ;  /* 0x0000000900417213 */ /* 0x000fe20000000000 */
[----:B------:R-:W-:Y:S02]  /*33a0*/  @!P6 IMAD.IADD R61, R61, 0x1, -R5 ;  /* 0x000000013d3de824 */ /* 0x000fe400078e0a05 */
[----:B------:R-:W-:Y:S02]  /*33b0*/  IMAD.MOV R4, RZ, RZ, -R4 ;  /* 0x000000ffff047224 */ /* 0x000fe400078e0a04 */
[----:B------:R-:W-:Y:S01]  /*33c0*/  @!P3 IMAD.MOV R49, RZ, RZ, -R49 ;  /* 0x000000ffff31b224 */ /* 0x000fe200078e0a31 */
[----:B------:R-:W-:Y:S01]  /*33d0*/  ISETP.GE.AND P3, PT, R14, RZ, PT ;  /* 0x000000ff0e00720c */ /* 0x000fe20003f66270 */
[----:B------:R-:W-:Y:S01]  /*33e0*/  @!P2 IMAD.IADD R59, R59, 0x1, -R5 ;  /* 0x000000013b3ba824 */ /* 0x000fe200078e0a05 */
[C---:B------:R-:W-:Y:S01]  /*33f0*/  ISETP.GT.U32.AND P6, PT, R5.reuse, R61, PT ;  /* 0x0000003d0500720c */ /* 0x040fe20003fc4070 */
[C---:B------:R-:W-:Y:S02]  /*3400*/  IMAD R63, R5.reuse, R4, R63 ;  /* 0x00000004053f7224 */ /* 0x040fe400078e023f */
[----:B------:R-:W-:Y:S01]  /*3410*/  IMAD.HI.U32 R4, R6, R65, RZ ;  /* 0x0000004106047227 */ /* 0x000fe200078e00ff */
[----:B------:R-:W-:-:S03]  /*3420*/  ISETP.GT.U32.AND P2, PT, R5, R59, PT ;  /* 0x0000003b0500720c */ /* 0x000fc60003f44070 */
[----:B------:R-:W-:Y:S02]  /*3430*/  IMAD.MOV R10, RZ, RZ, -R4 ;  /* 0x000000ffff0a7224 */ /* 0x000fe400078e0a04 */
[----:B------:R-:W-:Y:S01]  /*3440*/  @!P0 IMAD.MOV R53, RZ, RZ, -R53 ;  /* 0x000000ffff358224 */ /* 0x000fe200078e0a35 */
[----:B------:R-:W-:Y:S01]  /*3450*/  ISETP.GE.AND P0, PT, R12, RZ, PT ;  /* 0x000000ff0c00720c */ /* 0x000fe20003f06270 */
[----:B------:R-:W-:Y:S01]  /*3460*/  IMAD R65, R5, R10, R65 ;  /* 0x0000000a05417224 */ /* 0x000fe200078e0241 */
[----:B------:R-:W-:Y:S01]  /*3470*/  LOP3.LUT R12, R7, 0xb8, RZ, 0xfc, !PT ;  /* 0x000000b8070c7812 */ /* 0x000fe200078efcff */
[----:B------:R-:W-:Y:S01]  /*3480*/  @!P3 IMAD.MOV R57, RZ, RZ, -R57 ;  /* 0x000000ffff39b224 */ /* 0x000fe200078e0a39 */
[----:B------:R-:W-:Y:S01]  /*3490*/  ISETP.GE.AND P3, PT, R9, RZ, PT ;  /* 0x000000ff0900720c */ /* 0x000fe20003f66270 */
[----:B------:R-:W-:Y:S01]  /*34a0*/  @!P6 IMAD.IADD R61, R61, 0x1, -R5 ;  /* 0x000000013d3de824 */ /* 0x000fe200078e0a05 */
[----:B------:R-:W-:Y:S02]  /*34b0*/  IABS R67, R12 ;  /* 0x0000000c00437213 */ /* 0x000fe40000000000 */
[----:B------:R-:W-:-:S02]  /*34c0*/  ISETP.GT.U32.AND P6, PT, R5, R65, PT ;  /* 0x000000410500720c */ /* 0x000fc40003fc4070 */
[----:B------:R-:W-:Y:S01]  /*34d0*/  LOP3.LUT R9, R7, 0xc0, RZ, 0xfc, !PT ;  /* 0x000000c007097812 */ /* 0x000fe200078efcff */
[----:B------:R-:W-:Y:S01]  /*34e0*/  @!P2 IMAD.IADD R59, R59, 0x1, -R5 ;  /* 0x000000013b3ba824 */ /* 0x000fe200078e0a05 */
[----:B------:R-:W-:Y:S01]  /*34f0*/  ISETP.GT.U32.AND P2, PT, R5, R63, PT ;  /* 0x0000003f0500720c */ /* 0x000fe20003f44070 */
[----:B------:R-:W-:Y:S01]  /*3500*/  IMAD.HI.U32 R4, R6, R67, RZ ;  /* 0x0000004306047227 */ /* 0x000fe200078e00ff */
[----:B------:R-:W-:-:S03]  /*3510*/  IABS R69, R9 ;  /* 0x0000000900457213 */ /* 0x000fc60000000000 */
[----:B------:R-:W-:Y:S01]  /*3520*/  @!P0 IMAD.MOV R59, RZ, RZ, -R59 ;  /* 0x000000ffff3b8224 */ /* 0x000fe200078e0a3b */
[----:B------:R-:W-:Y:S01]  /*3530*/  ISETP.GE.AND P0, PT, R12, RZ, PT ;  /* 0x000000ff0c00720c */ /* 0x000fe20003f06270 */
[----:B------:R-:W-:Y:S01]  /*3540*/  IMAD.MOV R10, RZ, RZ, -R4 ;  /* 0x000000ffff0a7224 */ /* 0x000fe200078e0a04 */
[----:B------:R-:W-:Y:S01]  /*3550*/  LOP3.LUT R12, R7, 0xc8, RZ, 0xfc, !PT ;  /* 0x000000c8070c7812 */ /* 0x000fe200078efcff */
[----:B------:R-:W-:-:S03]  /*3560*/  IMAD.HI.U32 R4, R6, R69, RZ ;  /* 0x0000004506047227 */ /* 0x000fc600078e00ff */
[----:B------:R-:W-:Y:S01]  /*3570*/  IABS R71, R12 ;  /* 0x0000000c00477213 */ /* 0x000fe20000000000 */
[--C-:B------:R-:W-:Y:S02]  /*3580*/  @!P6 IMAD.IADD R65, R65, 0x1, -R5.reuse ;  /* 0x000000014141e824 */ /* 0x100fe400078e0a05 */
[----:B------:R-:W-:Y:S02]  /*3590*/  IMAD.MOV R4, RZ, RZ, -R4 ;  /* 0x000000ffff047224 */ /* 0x000fe400078e0a04 */
[----:B------:R-:W-:Y:S01]  /*35a0*/  @!P2 IMAD.IADD R63, R63, 0x1, -R5 ;  /* 0x000000013f3fa824 */ /* 0x000fe200078e0a05 */
[C---:B------:R-:W-:Y:S01]  /*35b0*/  ISETP.GT.U32.AND P6, PT, R5.reuse, R65, PT ;  /* 0x000000410500720c */ /* 0x040fe20003fc4070 */
[C---:B------:R-:W-:Y:S02]  /*35c0*/  IMAD R69, R5.reuse, R4, R69 ;  /* 0x0000000405457224 */ /* 0x040fe400078e0245 */
[C---:B------:R-:W-:Y:S02]  /*35d0*/  IMAD R67, R5.reuse, R10, R67 ;  /* 0x0000000a05437224 */ /* 0x040fe400078e0243 */
[----:B------:R-:W-:Y:S01]  /*35e0*/  IMAD.HI.U32 R4, R6, R71, RZ ;  /* 0x0000004706047227 */ /* 0x000fe200078e00ff */
[----:B------:R-:W-:-:S03]  /*35f0*/  ISETP.GT.U32.AND P2, PT, R5, R63, PT ;  /* 0x0000003f0500720c */ /* 0x000fc60003f44070 */
[----:B------:R-:W-:Y:S01]  /*3600*/  @!P5 IMAD.MOV R61, RZ, RZ, -R61 ;  /* 0x000000ffff3dd224 */ /* 0x000fe200078e0a3d */
[----:B------:R-:W-:Y:S01]  /*3610*/  ISETP.GT.U32.AND P5, PT, R5, R67, PT ;  /* 0x000000430500720c */ /* 0x000fe20003fa4070 */
[----:B------:R-:W-:Y:S02]  /*3620*/  IMAD.MOV R10, RZ, RZ, -R4 ;  /* 0x000000ffff0a7224 */ /* 0x000fe400078e0a04 */
[----:B------:R-:W-:Y:S01]  /*3630*/  @!P4 IMAD.MOV R55, RZ, RZ, -R55 ;  /* 0x000000ffff37c224 */ /* 0x000fe200078e0a37 */
[----:B------:R-:W-:Y:S01]  /*3640*/  ISETP.GE.AND P4, PT, R13, RZ, PT ;  /* 0x000000ff0d00720c */ /* 0x000fe20003f86270 */
[----:B------:R-:W-:Y:S01]  /*3650*/  IMAD R71, R5, R10, R71 ;  /* 0x0000000a05477224 */ /* 0x000fe200078e0247 */
[----:B------:R-:W-:Y:S01]  /*3660*/  LOP3.LUT R13, R7, 0xd0, RZ, 0xfc, !PT ;  /* 0x000000d0070d7812 */ /* 0x000fe200078efcff */
[----:B------:R-:W-:-:S03]  /*3670*/  @!P6 IMAD.IADD R65, R65, 0x1, -R5 ;  /* 0x000000014141e824 */ /* 0x000fc600078e0a05 */
[----:B------:R-:W-:Y:S02]  /*3680*/  IABS R73, R13 ;  /* 0x0000000d00497213 */ /* 0x000fe40000000000 */
[----:B------:R-:W-:Y:S01]  /*3690*/  ISETP.GT.U32.AND P6, PT, R5, R71, PT ;  /* 0x000000470500720c */ /* 0x000fe20003fc4070 */
[--C-:B------:R-:W-:Y:S01]  /*36a0*/  @!P2 IMAD.IADD R63, R63, 0x1, -R5.reuse ;  /* 0x000000013f3fa824 */ /* 0x100fe200078e0a05 */
[----:B------:R-:W-:Y:S01]  /*36b0*/  ISETP.GE.AND P2, PT, R9, RZ, PT ;  /* 0x000000ff0900720c */ /* 0x000fe20003f46270 */
[----:B------:R-:W-:Y:S01]  /*36c0*/  @!P5 IMAD.IADD R67, R67, 0x1, -R5 ;  /* 0x000000014343d824 */ /* 0x000fe200078e0a05 */
[C---:B------:R-:W-:Y:S01]  /*36d0*/  LOP3.LUT R9, R7.reuse, 0xd8, RZ, 0xfc, !PT ;  /* 0x000000d807097812 */ /* 0x040fe200078efcff */
[----:B------:R-:W-:Y:S01]  /*36e0*/  IMAD.HI.U32 R4, R6, R73, RZ ;  /* 0x0000004906047227 */ /* 0x000fe200078e00ff */
[----:B------:R-:W-:Y:S02]  /*36f0*/  LOP3.LUT R14, R7, 0xe0, RZ, 0xfc, !PT ;  /* 0x000000e0070e7812 */ /* 0x000fe400078efcff */
[----:B------:R-:W-:Y:S01]  /*3700*/  IABS R75, R9 ;  /* 0x00000009004b7213 */ /* 0x000fe20000000000 */
[----:B------:R-:W-:Y:S01]  /*3710*/  IMAD.MOV R4, RZ, RZ, -R4 ;  /* 0x000000ffff047224 */ /* 0x000fe200078e0a04 */
[----:B------:R-:W-:-:S02]  /*3720*/  ISETP.GT.U32.AND P5, PT, R5, R67, PT ;  /* 0x000000430500720c */ /* 0x000fc40003fa4070 */
[----:B------:R-:W-:Y:S01]  /*3730*/  IABS R93, R14 ;  /* 0x0000000e005d7213 */ /* 0x000fe20000000000 */
[----:B------:R-:W-:Y:S02]  /*3740*/  IMAD R73, R5, R4, R73 ;  /* 0x0000000405497224 */ /* 0x000fe400078e0249 */
[----:B------:R-:W-:Y:S02]  /*3750*/  @!P6 IMAD.IADD R71, R71, 0x1, -R5 ;  /* 0x000000014747e824 */ /* 0x000fe400078e0a05 */
[----:B------:R-:W-:-:S03]  /*3760*/  IMAD.HI.U32 R4, R6, R75, RZ ;  /* 0x0000004b06047227 */ /* 0x000fc600078e00ff */
[C---:B------:R-:W-:Y:S01]  /*3770*/  ISETP.GT.U32.AND P6, PT, R5.reuse, R71, PT ;  /* 0x000000470500720c */ /* 0x040fe20003fc4070 */
[----:B------:R-:W-:Y:S01]  /*3780*/  @!P4 IMAD.MOV R63, RZ, RZ, -R63 ;  /* 0x000000ffff3fc224 */ /* 0x000fe200078e0a3f */
[----:B------:R-:W-:Y:S01]  /*3790*/  ISETP.GT.U32.AND P4, PT, R5, R69, PT ;  /* 0x000000450500720c */ /* 0x000fe20003f84070 */
[----:B------:R-:W-:Y:S02]  /*37a0*/  IMAD.MOV R10, RZ, RZ, -R4 ;  /* 0x000000ffff0a7224 */ /* 0x000fe400078e0a04 */
[----:B------:R-:W-:-:S04]  /*37b0*/  IMAD.HI.U32 R4, R6, R93, RZ ;  /* 0x0000005d06047227 */ /* 0x000fc800078e00ff */
[----:B------:R-:W-:Y:S01]  /*37c0*/  @!P5 IMAD.IADD R67, R67, 0x1, -R5 ;  /* 0x000000014343d824 */ /* 0x000fe200078e0a05 */
[----:B------:R-:W-:Y:S01]  /*37d0*/  ISETP.GT.U32.AND P5, PT, R5, R73, PT ;  /* 0x000000490500720c */ /* 0x000fe20003fa4070 */
[----:B------:R-:W-:-:S04]  /*37e0*/  IMAD.MOV R4, RZ, RZ, -R4 ;  /* 0x000000ffff047224 */ /* 0x000fc800078e0a04 */
[----:B------:R-:W-:Y:S02]  /*37f0*/  IMAD R93, R5, R4, R93 ;  /* 0x00000004055d7224 */ /* 0x000fe400078e025d */
[--C-:B------:R-:W-:Y:S02]  /*3800*/  @!P4 IMAD.IADD R69, R69, 0x1, -R5.reuse ;  /* 0x000000014545c824 */ /* 0x100fe400078e0a05 */
[--C-:B------:R-:W-:Y:S01]  /*3810*/  @!P6 IMAD.IADD R71, R71, 0x1, -R5.reuse ;  /* 0x000000014747e824 */ /* 0x100fe200078e0a05 */
[----:B------:R-:W-:Y:S02]  /*3820*/  ISETP.GT.U32.AND P6, PT, R5, R93, PT ;  /* 0x0000005d0500720c */ /* 0x000fe40003fc4070 */
[----:B------:R-:W-:Y:S01]  /*3830*/  LOP3.LUT R16, R7, 0xe8, RZ, 0xfc, !PT ;  /* 0x000000e807107812 */ /* 0x000fe200078efcff */
[----:B------:R-:W-:Y:S01]  /*3840*/  @!P5 IMAD.IADD R73, R73, 0x1, -R5 ;  /* 0x000000014949d824 */ /* 0x000fe200078e0a05 */
[C---:B------:R-:W-:Y:S02]  /*3850*/  ISETP.GT.U32.AND P4, PT, R5.reuse, R69, PT ;  /* 0x000000450500720c */ /* 0x040fe40003f84070 */
[----:B------:R-:W-:Y:S01]  /*3860*/  IABS R115, R16 ;  /* 0x0000001000737213 */ /* 0x000fe20000000000 */
[C---:B------:R-:W-:Y:S01]  /*3870*/  IMAD R75, R5.reuse, R10, R75 ;  /* 0x0000000a054b7224 */ /* 0x040fe200078e024b */
[----:B------:R-:W-:-:S02]  /*3880*/  ISETP.GT.U32.AND P5, PT, R5, R73, PT ;  /* 0x000000490500720c */ /* 0x000fc40003fa4070 */
[----:B------:R-:W-:Y:S01]  /*3890*/  LOP3.LUT R10, R7, 0xf0, RZ, 0xfc, !PT ;  /* 0x000000f0070a7812 */ /* 0x000fe200078efcff */
[----:B------:R-:W-:-:S03]  /*38a0*/  IMAD.HI.U32 R4, R6, R115, RZ ;  /* 0x0000007306047227 */ /* 0x000fc600078e00ff */
[----:B------:R-:W-:Y:S01]  /*38b0*/  IABS R117, R10 ;  /* 0x0000000a00757213 */ /* 0x000fe20000000000 */
[----:B------:R-:W-:Y:S01]  /*38c0*/  @!P0 IMAD.MOV R67, RZ, RZ, -R67 ;  /* 0x000000ffff438224 */ /* 0x000fe200078e0a43 */
[----:B------:R-:W-:Y:S01]  /*38d0*/  ISETP.GE.AND P0, PT, R13, RZ, PT ;  /* 0x000000ff0d00720c */ /* 0x000fe20003f06270 */
[--C-:B------:R-:W-:Y:S02]  /*38e0*/  @!P6 IMAD.IADD R93, R93, 0x1, -R5.reuse ;  /* 0x000000015d5de824 */ /* 0x100fe400078e0a05 */
[----:B------:R-:W-:Y:S02]  /*38f0*/  IMAD.MOV R4, RZ, RZ, -R4 ;  /* 0x000000ffff047224 */ /* 0x000fe400078e0a04 */
[----:B------:R-:W-:Y:S01]  /*3900*/  @!P4 IMAD.IADD R69, R69, 0x1, -R5 ;  /* 0x000000014545c824 */ /* 0x000fe200078e0a05 */
[C---:B------:R-:W-:Y:S01]  /*3910*/  ISETP.GT.U32.AND P4, PT, R5.reuse, R75, PT ;  /* 0x0000004b0500720c */ /* 0x040fe20003f84070 */
[C---:B------:R-:W-:Y:S01]  /*3920*/  IMAD R115, R5.reuse, R4, R115 ;  /* 0x0000000405737224 */ /* 0x040fe200078e0273 */
[----:B------:R-:W-:Y:S01]  /*3930*/  ISETP.GT.U32.AND P6, PT, R5, R93, PT ;  /* 0x0000005d0500720c */ /* 0x000fe20003fc4070 */
[----:B------:R-:W-:-:S04]  /*3940*/  IMAD.HI.U32 R4, R6, R117, RZ ;  /* 0x0000007506047227 */ /* 0x000fc800078e00ff */
[----:B------:R-:W-:Y:S02]  /*3950*/  @!P5 IMAD.IADD R73, R73, 0x1, -R5 ;  /* 0x000000014949d824 */ /* 0x000fe400078e0a05 */
[----:B------:R-:W-:Y:S02]  /*3960*/  IMAD.MOV R4, RZ, RZ, -R4 ;  /* 0x000000ffff047224 */ /* 0x000fe400078e0a04 */
[----:B------:R-:W-:Y:S01]  /*3970*/  @!P0 IMAD.MOV R73, RZ, RZ, -R73 ;  /* 0x000000ffff498224 */ /* 0x000fe200078e0a49 */
[C---:B------:R-:W-:Y:S01]  /*3980*/  ISETP.GT.U32.AND P0, PT, R5.reuse, R115, PT ;  /* 0x000000730500720c */ /* 0x040fe20003f04070 */
[----:B------:R-:W-:Y:S02]  /*3990*/  IMAD R117, R5, R4, R117 ;  /* 0x0000000405757224 */ /* 0x000fe400078e0275 */
[--C-:B------:R-:W-:Y:S02]  /*39a0*/  @!P4 IMAD.IADD R75, R75, 0x1, -R5.reuse ;  /* 0x000000014b4bc824 */ /* 0x100fe400078e0a05 */
[----:B------:R-:W-:Y:S01]  /*39b0*/  @!P6 IMAD.IADD R93, R93, 0x1, -R5 ;  /* 0x000000015d5de824 */ /* 0x000fe200078e0a05 */
[C---:B------:R-:W-:Y:S01]  /*39c0*/  ISETP.GT.U32.AND P6, PT, R5.reuse, R117, PT ;  /* 0x000000750500720c */ /* 0x040fe20003fc4070 */
[----:B------:R-:W-:Y:S01]  /*39d0*/  @!P3 IMAD.MOV R65, RZ, RZ, -R65 ;  /* 0x000000ffff41b224 */ /* 0x000fe200078e0a41 */
[----:B------:R-:W-:-:S02]  /*39e0*/  ISETP.GT.U32.AND P4, PT, R5, R75, PT ;  /* 0x0000004b0500720c */ /* 0x000fc40003f84070 */
[----:B------:R-:W-:Y:S02]  /*39f0*/  ISETP.GE.AND P3, PT, R12, RZ, PT ;  /* 0x000000ff0c00720c */ /* 0x000fe40003f66270 */
[----:B------:R-:W-:Y:S01]  /*3a00*/  LOP3.LUT R12, R7, 0x100, RZ, 0xfc, !PT ;  /* 0x00000100070c7812 */ /* 0x000fe200078efcff */
[----:B------:R-:W-:Y:S01]  /*3a10*/  @!P2 IMAD.MOV R69, RZ, RZ, -R69 ;  /* 0x000000ffff45a224 */ /* 0x000fe200078e0a45 */
[----:B------:R-:W-:Y:S01]  /*3a20*/  ISETP.GE.AND P2, PT, R9, RZ, PT ;  /* 0x000000ff0900720c */ /* 0x000fe20003f46270 */
[--C-:B------:R-:W-:Y:S01]  /*3a30*/  @!P0 IMAD.IADD R115, R115, 0x1, -R5.reuse ;  /* 0x0000000173738824 */ /* 0x100fe200078e0a05 */
[----:B------:R-:W-:Y:S02]  /*3a40*/  LOP3.LUT R9, R7, 0xf8, RZ, 0xfc, !PT ;  /* 0x000000f807097812 */ /* 0x000fe400078efcff */
[----:B------:R-:W-:Y:S01]  /*3a50*/  IABS R121, R12 ;  /* 0x0000000c00797213 */ /* 0x000fe20000000000 */
[----:B------:R-:W-:Y:S01]  /*3a60*/  @!P6 IMAD.IADD R117, R117, 0x1, -R5 ;  /* 0x000000017575e824 */ /* 0x000fe200078e0a05 */
[----:B------:R-:W-:-:S02]  /*3a70*/  IABS R119, R9 ;  /* 0x0000000900777213 */ /* 0x000fc40000000000 */
[----:B------:R-:W-:Y:S01]  /*3a80*/  ISETP.GE.AND P0, PT, R9, RZ, PT ;  /* 0x000000ff0900720c */ /* 0x000fe20003f06270 */
[----:B------:R-:W-:Y:S01]  /*3a90*/  IMAD.HI.U32 R9, R6, R121, RZ ;  /* 0x0000007906097227 */ /* 0x000fe200078e00ff */
[----:B------:R-:W-:-:S03]  /*3aa0*/  ISETP.GT.U32.AND P6, PT, R5, R115, PT ;  /* 0x000000730500720c */ /* 0x000fc60003fc4070 */
[----:B------:R-:W-:Y:S01]  /*3ab0*/  @!P4 IMAD.IADD R75, R75, 0x1, -R5 ;  /* 0x000000014b4bc824 */ /* 0x000fe200078e0a05 */
[----:B------:R-:W-:Y:S01]  /*3ac0*/  ISETP.GE.AND P4, PT, R10, RZ, PT ;  /* 0x000000ff0a00720c */ /* 0x000fe20003f86270 */
[----:B------:R-:W-:Y:S01]  /*3ad0*/  IMAD.MOV R10, RZ, RZ, -R9 ;  /* 0x000000ffff0a7224 */ /* 0x000fe200078e0a09 */
[----:B------:R-:W-:Y:S01]  /*3ae0*/  LOP3.LUT R13, R7, 0x108, RZ, 0xfc, !PT ;  /* 0x00000108070d7812 */ /* 0x000fe200078efcff */
[----:B------:R-:W-:-:S04]  /*3af0*/  IMAD.HI.U32 R4, R6, R119, RZ ;  /* 0x0000007706047227 */ /* 0x000fc800078e00ff */
[----:B------:R-:W-:Y:S01]  /*3b00*/  @!P2 IMAD.MOV R75, RZ, RZ, -R75 ;  /* 0x000000ffff4ba224 */ /* 0x000fe200078e0a4b */
[C---:B------:R-:W-:Y:S01]  /*3b10*/  ISETP.GT.U32.AND P2, PT, R5.reuse, R117, PT ;  /* 0x000000750500720c */ /* 0x040fe20003f44070 */
[----:B------:R-:W-:Y:S01]  /*3b20*/  IMAD R121, R5, R10, R121 ;  /* 0x0000000a05797224 */ /* 0x000fe200078e0279 */
[----:B------:R-:W-:Y:S01]  /*3b30*/  IABS R123, R13 ;  /* 0x0000000d007b7213 */ /* 0x000fe20000000000 */
[----:B------:R-:W-:Y:S01]  /*3b40*/  IMAD.MOV R4, RZ, RZ, -R4 ;  /* 0x000000ffff047224 */ /* 0x000fe200078e0a04 */
[----:B------:R-:W-:Y:S01]  /*3b50*/  ISETP.GE.AND P5, PT, R14, RZ, PT ;  /* 0x000000ff0e00720c */ /* 0x000fe20003fa6270 */
[----:B------:R-:W-:Y:S01]  /*3b60*/  @!P3 IMAD.MOV R71, RZ, RZ, -R71 ;  /* 0x000000ffff47b224 */ /* 0x000fe200078e0a47 */
[----:B------:R-:W-:Y:S01]  /*3b70*/  ISETP.GE.AND P3, PT, R16, RZ, PT ;  /* 0x000000ff1000720c */ /* 0x000fe20003f66270 */
[----:B------:R-:W-:Y:S01]  /*3b80*/  @!P6 IMAD.IADD R115, R115, 0x1, -R5 ;  /* 0x000000017373e824 */ /* 0x000fe200078e0a05 */
[C---:B------:R-:W-:Y:S01]  /*3b90*/  ISETP.GT.U32.AND P6, PT, R5.reuse, R121, PT ;  /* 0x000000790500720c */ /* 0x040fe20003fc4070 */
[----:B------:R-:W-:-:S02]  /*3ba0*/  IMAD R119, R5, R4, R119 ;  /* 0x0000000405777224 */ /* 0x000fc400078e0277 */
[----:B------:R-:W-:Y:S01]  /*3bb0*/  IMAD.HI.U32 R4, R6, R123, RZ ;  /* 0x0000007b06047227 */ /* 0x000fe200078e00ff */
[----:B------:R-:W-:-:S03]  /*3bc0*/  LOP3.LUT R14, R7, 0x110, RZ, 0xfc, !PT ;  /* 0x00000110070e7812 */ /* 0x000fc600078efcff */
[----:B------:R-:W-:Y:S02]  /*3bd0*/  IMAD.MOV R4, RZ, RZ, -R4 ;  /* 0x000000ffff047224 */ /* 0x000fe400078e0a04 */
[----:B------:R-:W-:Y:S01]  /*3be0*/  @!P2 IMAD.IADD R117, R117, 0x1, -R5 ;  /* 0x000000017575a824 */ /* 0x000fe200078e0a05 */
[----:B------:R-:W-:Y:S01]  /*3bf0*/  ISETP.GE.AND P2, PT, R12, RZ, PT ;  /* 0x000000ff0c00720c */ /* 0x000fe20003f46270 */
[----:B------:R-:W-:Y:S01]  /*3c00*/  IMAD R123, R5, R4, R123 ;  /* 0x00000004057b7224 */ /* 0x000fe200078e027b */
[----:B------:R-:W-:Y:S02]  /*3c10*/  IABS R125, R14 ;  /* 0x0000000e007d7213 */ /* 0x000fe40000000000 */
[----:B------:R-:W-:Y:S01]  /*3c20*/  LOP3.LUT R12, R7, 0x118, RZ, 0xfc, !PT ;  /* 0x00000118070c7812 */ /* 0x000fe200078efcff */
[----:B------:R-:W-:Y:S01]  /*3c30*/  @!P5 IMAD.MOV R93, RZ, RZ, -R93 ;  /* 0x000000ffff5dd224 */ /* 0x000fe200078e0a5d */
[----:B------:R-:W-:Y:S01]  /*3c40*/  ISETP.GT.U32.AND P5, PT, R5, R119, PT ;  /* 0x000000770500720c */ /* 0x000fe20003fa4070 */
[----:B------:R-:W-:Y:S01]  /*3c50*/  @!P6 IMAD.IADD R121, R121, 0x1, -R5 ;  /* 0x000000017979e824 */ /* 0x000fe200078e0a05 */
[----:B------:R-:W-:Y:S01]  /*3c60*/  IABS R127, R12 ;  /* 0x0000000c007f7213 */ /* 0x000fe20000000000 */
[----:B------:R-:W-:Y:S01]  /*3c70*/  @!P3 IMAD.MOV R115, RZ, RZ, -R115 ;  /* 0x000000ffff73b224 */ /* 0x000fe200078e0a73 */
[C---:B------:R-:W-:Y:S01]  /*3c80*/  ISETP.GT.U32.AND P3, PT, R5.reuse, R123, PT ;  /* 0x0000007b0500720c */ /* 0x040fe20003f64070 */
[----:B------:R-:W-:Y:S01]  /*3c90*/  IMAD.HI.U32 R9, R6, R125, RZ ;  /* 0x0000007d06097227 */ /* 0x000fe200078e00ff */
[----:B------:R-:W-:-:S03]  /*3ca0*/  ISETP.GT.U32.AND P6, PT, R5, R121, PT ;  /* 0x000000790500720c */ /* 0x000fc60003fc4070 */
[----:B------:R-:W-:Y:S02]  /*3cb0*/  IMAD.MOV R10, RZ, RZ, -R9 ;  /* 0x000000ffff0a7224 */ /* 0x000fe400078e0a09 */
[----:B------:R-:W-:Y:S01]  /*3cc0*/  IMAD.HI.U32 R4, R6, R127, RZ ;  /* 0x0000007f06047227 */ /* 0x000fe200078e00ff */
[----:B------:R-:W-:-:S03]  /*3cd0*/  LOP3.LUT R16, R7, 0x120, RZ, 0xfc, !PT ;  /* 0x0000012007107812 */ /* 0x000fc600078efcff */
[----:B------:R-:W-:Y:S02]  /*3ce0*/  IMAD R125, R5, R10, R125 ;  /* 0x0000000a057d7224 */ /* 0x000fe400078e027d */
[----:B------:R-:W-:Y:S01]  /*3cf0*/  IMAD.MOV R4, RZ, RZ, -R4 ;  /* 0x000000ffff047224 */ /* 0x000fe200078e0a04 */
[----:B------:R-:W-:Y:S01]  /*3d00*/  IABS R129, R16 ;  /* 0x0000001000817213 */ /* 0x000fe20000000000 */
[----:B------:R-:W-:Y:S02]  /*3d10*/  @!P5 IMAD.IADD R119, R119, 0x1, -R5 ;  /* 0x000000017777d824 */ /* 0x000fe400078e0a05 */
[----:B------:R-:W-:Y:S01]  /*3d20*/  @!P4 IMAD.MOV R117, RZ, RZ, -R117 ;  /* 0x000000ffff75c224 */ /* 0x000fe200078e0a75 */
[C---:B------:R-:W-:Y:S01]  /*3d30*/  ISETP.GT.U32.AND P4, PT, R5.reuse, R125, PT ;  /* 0x0000007d0500720c */ /* 0x040fe20003f84070 */
[----:B------:R-:W-:Y:S02]  /*3d40*/  IMAD R127, R5, R4, R127 ;  /* 0x00000004057f7224 */ /* 0x000fe400078e027f */
[--C-:B------:R-:W-:Y:S01]  /*3d50*/  @!P3 IMAD.IADD R123, R123, 0x1, -R5.reuse ;  /* 0x000000017b7bb824 */ /* 0x100fe200078e0a05 */
[----:B------:R-:W-:Y:S01]  /*3d60*/  ISETP.GT.U32.AND P5, PT, R5, R119, PT ;  /* 0x000000770500720c */ /* 0x000fe20003fa4070 */
[----:B------:R-:W-:Y:S01]  /*3d70*/  @!P6 IMAD.IADD R121, R121, 0x1, -R5 ;  /* 0x000000017979e824 */ /* 0x000fe200078e0a05 */
[C---:B------:R-:W-:Y:S01]  /*3d80*/  ISETP.GT.U32.AND P6, PT, R5.reuse, R127, PT ;  /* 0x0000007f0500720c */ /* 0x040fe20003fc4070 */
[----:B------:R-:W-:Y:S01]  /*3d90*/  IMAD.HI.U32 R4, R6, R129, RZ ;  /* 0x0000008106047227 */ /* 0x000fe200078e00ff */
[----:B------:R-:W-:-:S03]  /*3da0*/  ISETP.GT.U32.AND P3, PT, R5, R123, PT ;  /* 0x0000007b0500720c */ /* 0x000fc60003f64070 */
[----:B------:R-:W-:Y:S02]  /*3db0*/  IMAD.MOV R4, RZ, RZ, -R4 ;  /* 0x000000ffff047224 */ /* 0x000fe400078e0a04 */
[----:B------:R-:W-:Y:S02]  /*3dc0*/  @!P4 IMAD.IADD R125, R125, 0x1, -R5 ;  /* 0x000000017d7dc824 */ /* 0x000fe400078e0a05 */
[----:B------:R-:W-:Y:S02]  /*3dd0*/  IMAD R129, R5, R4, R129 ;  /* 0x0000000405817224 */ /* 0x000fe400078e0281 */
[--C-:B------:R-:W-:Y:S01]  /*3de0*/  @!P5 IMAD.IADD R119, R119, 0x1, -R5.reuse ;  /* 0x000000017777d824 */ /* 0x100fe200078e0a05 */
[----:B------:R-:W-:Y:S01]  /*3df0*/  ISETP.GE.AND P5, PT, R13, RZ, PT ;  /* 0x000000ff0d00720c */ /* 0x000fe20003fa6270 */
[--C-:B------:R-:W-:Y:S01]  /*3e00*/  @!P6 IMAD.IADD R127, R127, 0x1, -R5.reuse ;  /* 0x000000017f7fe824 */ /* 0x100fe200078e0a05 */
[----:B------:R-:W-:Y:S01]  /*3e10*/  ISETP.GT.U32.AND P6, PT, R5, R125, PT ;  /* 0x0000007d0500720c */ /* 0x000fe20003fc4070 */
[----:B------:R-:W-:Y:S01]  /*3e20*/  @!P3 IMAD.IADD R123, R123, 0x1, -R5 ;  /* 0x000000017b7bb824 */ /* 0x000fe200078e0a05 */
[----:B------:R-:W-:-:S02]  /*3e30*/  ISETP.GT.U32.AND P3, PT, R5, R129, PT ;  /* 0x000000810500720c */ /* 0x000fc40003f64070 */
[C---:B------:R-:W-:Y:S02]  /*3e40*/  LOP3.LUT R13, R7.reuse, 0x130, RZ, 0xfc, !PT ;  /* 0x00000130070d7812 */ /* 0x040fe400078efcff */
[----:B------:R-:W-:Y:S02]  /*3e50*/  ISETP.GE.AND P4, PT, R14, RZ, PT ;  /* 0x000000ff0e00720c */ /* 0x000fe40003f86270 */
[----:B------:R-:W-:Y:S02]  /*3e60*/  IABS R133, R13 ;  /* 0x0000000d00857213 */ /* 0x000fe40000000000 */
[----:B------:R-:W-:-:S03]  /*3e70*/  LOP3.LUT R14, R7, 0x138, RZ, 0xfc, !PT ;  /* 0x00000138070e7812 */ /* 0x000fc600078efcff */
[----:B------:R-:W-:Y:S01]  /*3e80*/  IMAD.HI.U32 R4, R6, R133, RZ ;  /* 0x0000008506047227 */ /* 0x000fe200078e00ff */
[----:B------:R-:W-:Y:S02]  /*3e90*/  LOP3.LUT R18, R7, 0x128, RZ, 0xfc, !PT ;  /* 0x0000012807127812 */ /* 0x000fe400078efcff */
[----:B------:R-:W-:Y:S01]  /*3ea0*/  IABS R135, R14 ;  /* 0x0000000e00877213 */ /* 0x000fe20000000000 */
[--C-:B------:R-:W-:Y:S02]  /*3eb0*/  @!P6 IMAD.IADD R125, R125, 0x1, -R5.reuse ;  /* 0x000000017d7de824 */ /* 0x100fe400078e0a05 */
[----:B------:R-:W-:Y:S02]  /*3ec0*/  @!P3 IMAD.IADD R129, R129, 0x1, -R5 ;  /* 0x000000018181b824 */ /* 0x000fe400078e0a05 */
[----:B------:R-:W-:Y:S01]  /*3ed0*/  IMAD.MOV R4, RZ, RZ, -R4 ;  /* 0x000000ffff047224 */ /* 0x000fe200078e0a04 */
[----:B------:R-:W-:Y:S01]  /*3ee0*/  IABS R131, R18 ;  /* 0x0000001200837213 */ /* 0x000fe20000000000 */
[----:B------:R-:W-:Y:S01]  /*3ef0*/  @!P4 IMAD.MOV R125, RZ, RZ, -R125 ;  /* 0x000000ffff7dc224 */ /* 0x000fe200078e0a7d */
[C---:B------:R-:W-:Y:S01]  /*3f00*/  ISETP.GT.U32.AND P4, PT, R5.reuse, R129, PT ;  /* 0x000000810500720c */ /* 0x040fe20003f84070 */
[----:B------:R-:W-:-:S02]  /*3f10*/  IMAD R133, R5, R4, R133 ;  /* 0x0000000405857224 */ /* 0x000fc400078e0285 */
[----:B------:R-:W-:-:S04]  /*3f20*/  IMAD.HI.U32 R4, R6, R135, RZ ;  /* 0x0000008706047227 */ /* 0x000fc800078e00ff */
[----:B------:R-:W-:-:S04]  /*3f30*/  IMAD.HI.U32 R9, R6, R131, RZ ;  /* 0x0000008306097227 */ /* 0x000fc800078e00ff */
[----:B------:R-:W-:Y:S02]  /*3f40*/  IMAD.MOV R4, RZ, RZ, -R4 ;  /* 0x000000ffff047224 */ /* 0x000fe400078e0a04 */
[----:B------:R-:W-:Y:S01]  /*3f50*/  @!P0 IMAD.MOV R119, RZ, RZ, -R119 ;  /* 0x000000ffff778224 */ /* 0x000fe200078e0a77 */
[C---:B------:R-:W-:Y:S01]  /*3f60*/  ISETP.GT.U32.AND P0, PT, R5.reuse, R127, PT ;  /* 0x0000007f0500720c */ /* 0x040fe20003f04070 */
[----:B------:R-:W-:Y:S02]  /*3f70*/  IMAD.MOV R10, RZ, RZ, -R9 ;  /* 0x000000ffff0a7224 */ /* 0x000fe400078e0a09 */
[C---:B------:R-:W-:Y:S02]  /*3f80*/  IMAD R135, R5.reuse, R4, R135 ;  /* 0x0000000405877224 */ /* 0x040fe400078e0287 */
[----:B------:R-:W-:Y:S02]  /*3f90*/  IMAD R131, R5, R10, R131 ;  /* 0x0000000a05837224 */ /* 0x000fe400078e0283 */
[----:B------:R-:W-:Y:S01]  /*3fa0*/  @!P2 IMAD.MOV R121, RZ, RZ, -R121 ;  /* 0x000000ffff79a224 */ /* 0x000fe200078e0a79 */
[----:B------:R-:W-:Y:S01]  /*3fb0*/  ISETP.GE.AND P2, PT, R12, RZ, PT ;  /* 0x000000ff0c00720c */ /* 0x000fe20003f46270 */
[----:B------:R-:W-:Y:S01]  /*3fc0*/  @!P4 IMAD.IADD R129, R129, 0x1, -R5 ;  /* 0x000000018181c824 */ /* 0x000fe200078e0a05 */
[----:B------:R-:W-:-:S02]  /*3fd0*/  ISETP.GT.U32.AND P4, PT, R5, R135, PT ;  /* 0x000000870500720c */ /* 0x000fc40003f84070 */
[----:B------:R-:W-:Y:S01]  /*3fe0*/  LOP3.LUT R12, R7, 0x140, RZ, 0xfc, !PT ;  /* 0x00000140070c7812 */ /* 0x000fe200078efcff */
[----:B------:R-:W-:Y:S01]  /*3ff0*/  @!P5 IMAD.MOV R123, RZ, RZ, -R123 ;  /* 0x000000ffff7bd224 */ /* 0x000fe200078e0a7b */
[----:B------:R-:W-:Y:S02]  /*4000*/  ISETP.GT.U32.AND P5, PT, R5, R131, PT ;  /* 0x000000830500720c */ /* 0x000fe40003fa4070 */
[----:B------:R-:W-:Y:S01]  /*4010*/  IABS R137, R12 ;  /* 0x0000000c00897213 */ /* 0x000fe20000000000 */
[----:B------:R-:W-:Y:S01]  /*4020*/  @!P0 IMAD.IADD R127, R127, 0x1, -R5 ;  /* 0x000000017f7f8824 */ /* 0x000fe200078e0a05 */
[----:B------:R-:W-:Y:S02]  /*4030*/  ISETP.GT.U32.AND P0, PT, R5, R133, PT ;  /* 0x000000850500720c */ /* 0x000fe40003f04070 */
[----:B------:R-:W-:Y:S01]  /*4040*/  ISETP.GE.AND P3, PT, R18, RZ, PT ;  /* 0x000000ff1200720c */ /* 0x000fe20003f66270 */
[----:B------:R-:W-:Y:S01]  /*4050*/  IMAD.HI.U32 R4, R6, R137, RZ ;  /* 0x0000008906047227 */ /* 0x000fe200078e00ff */
[----:B------:R-:W-:-:S03]  /*4060*/  LOP3.LUT R18, R7, 0x150, RZ, 0xfc, !PT ;  /* 0x0000015007127812 */ /* 0x000fc600078efcff */
[--C-:B------:R-:W-:Y:S01]  /*4070*/  @!P4 IMAD.IADD R135, R135, 0x1, -R5.reuse ;  /* 0x000000018787c824 */ /* 0x100fe200078e0a05 */
[----:B------:R-:W-:Y:S01]  /*4080*/  IABS R141, R18 ;  /* 0x00000012008d7213 */ /* 0x000fe20000000000 */
[----:B------:R-:W-:Y:S01]  /*4090*/  IMAD.MOV R4, RZ, RZ, -R4 ;  /* 0x000000ffff047224 */ /* 0x000fe200078e0a04 */
[----:B------:R-:W-:Y:S01]  /*40a0*/  ISETP.GE.AND P6, PT, R16, RZ, PT ;  /* 0x000000ff1000720c */ /* 0x000fe20003fc6270 */
[----:B------:R-:W-:Y:S01]  /*40b0*/  @!P5 IMAD.IADD R131, R131, 0x1, -R5 ;  /* 0x000000018383d824 */ /* 0x000fe200078e0a05 */
[----:B------:R-:W-:Y:S01]  /*40c0*/  LOP3.LUT R16, R7, 0x148, RZ, 0xfc, !PT ;  /* 0x0000014807107812 */ /* 0x000fe200078efcff */
[----:B------:R-:W-:Y:S01]  /*40d0*/  @!P2 IMAD.MOV R127, RZ, RZ, -R127 ;  /* 0x000000ffff7fa224 */ /* 0x000fe200078e0a7f */
[C---:B------:R-:W-:Y:S01]  /*40e0*/  ISETP.GT.U32.AND P2, PT, R5.reuse, R135, PT ;  /* 0x000000870500720c */ /* 0x040fe20003f44070 */
[C---:B------:R-:W-:Y:S02]  /*40f0*/  IMAD R137, R5.reuse, R4, R137 ;  /* 0x0000000405897224 */ /* 0x040fe400078e0289 */
[----:B------:R-:W-:Y:S01]  /*4100*/  IMAD.HI.U32 R4, R6, R141, RZ ;  /* 0x0000008d06047227 */ /* 0x000fe200078e00ff */
[----:B------:R-:W-:-:S02]  /*4110*/  ISETP.GT.U32.AND P5, PT, R5, R131, PT ;  /* 0x000000830500720c */ /* 0x000fc40003fa4070 */
[----:B------:R-:W-:Y:S01]  /*4120*/  IABS R139, R16 ;  /* 0x00000010008b7213 */ /* 0x000fe20000000000 */
[----:B------:R-:W-:Y:S02]  /*4130*/  @!P0 IMAD.IADD R133, R133, 0x1, -R5 ;  /* 0x0000000185858824 */ /* 0x000fe400078e0a05 */
[----:B------:R-:W-:Y:S02]  /*4140*/  IMAD.MOV R4, RZ, RZ, -R4 ;  /* 0x000000ffff047224 */ /* 0x000fe400078e0a04 */
[----:B------:R-:W-:Y:S01]  /*4150*/  IMAD.HI.U32 R9, R6, R139, RZ ;  /* 0x0000008b06097227 */ /* 0x000fe200078e00ff */
[----:B------:R-:W-:-:S03]  /*4160*/  ISETP.GT.U32.AND P0, PT, R5, R133, PT ;  /* 0x000000850500720c */ /* 0x000fc60003f04070 */
[C---:B------:R-:W-:Y:S01]  /*4170*/  IMAD R141, R5.reuse, R4, R141 ;  /* 0x00000004058d7224 */ /* 0x040fe200078e028d */
[----:B------:R-:W-:Y:S01]  /*4180*/  ISETP.GT.U32.AND P4, PT, R5, R137, PT ;  /* 0x000000890500720c */ /* 0x000fe20003f84070 */
[----:B------:R-:W-:Y:S02]  /*4190*/  IMAD.MOV R10, RZ, RZ, -R9 ;  /* 0x000000ffff0a7224 */ /* 0x000fe400078e0a09 */
[--C-:B------:R-:W-:Y:S01]  /*41a0*/  @!P2 IMAD.IADD R135, R135, 0x1, -R5.reuse ;  /* 0x000000018787a824 */ /* 0x100fe200078e0a05 */
[----:B------:R-:W-:Y:S01]  /*41b0*/  ISETP.GT.U32.AND P2, PT, R5, R141, PT ;  /* 0x0000008d0500720c */ /* 0x000fe20003f44070 */
[----:B------:R-:W-:Y:S01]  /*41c0*/  @!P5 IMAD.IADD R131, R131, 0x1, -R5 ;  /* 0x000000018383d824 */ /* 0x000fe200078e0a05 */
[----:B------:R-:W-:Y:S01]  /*41d0*/  LOP3.LUT R9, R7, 0x158, RZ, 0xfc, !PT ;  /* 0x0000015807097812 */ /* 0x000fe200078efcff */
[----:B------:R-:W-:Y:S02]  /*41e0*/  IMAD R139, R5, R10, R139 ;  /* 0x0000000a058b7224 */ /* 0x000fe400078e028b */
[----:B------:R-:W-:Y:S01]  /*41f0*/  @!P0 IMAD.IADD R133, R133, 0x1, -R5 ;  /* 0x0000000185858824 */ /* 0x000fe200078e0a05 */
[----:B------:R-:W-:Y:S01]  /*4200*/  ISETP.GE.AND P0, PT, R14, RZ, PT ;  /* 0x000000ff0e00720c */ /* 0x000fe20003f06270 */
[----:B------:R-:W-:Y:S01]  /*4210*/  @!P6 IMAD.MOV R129, RZ, RZ, -R129 ;  /* 0x000000ffff81e224 */ /* 0x000fe200078e0a81 */
[----:B------:R-:W-:Y:S01]  /*4220*/  ISETP.GT.U32.AND P6, PT, R5, R139, PT ;  /* 0x0000008b0500720c */ /* 0x000fe20003fc4070 */
[----:B------:R-:W-:Y:S01]  /*4230*/  @!P3 IMAD.MOV R131, RZ, RZ, -R131 ;  /* 0x000000ffff83b224 */ /* 0x000fe200078e0a83 */
[----:B------:R-:W-:-:S02]  /*4240*/  ISETP.GE.AND P3, PT, R12, RZ, PT ;  /* 0x000000ff0c00720c */ /* 0x000fc40003f66270 */
[----:B------:R-:W-:Y:S02]  /*4250*/  IABS R143, R9 ;  /* 0x00000009008f7213 */ /* 0x000fe40000000000 */
[----:B------:R-:W-:Y:S01]  /*4260*/  LOP3.LUT R12, R7, 0x160, RZ, 0xfc, !PT ;  /* 0x00000160070c7812 */ /* 0x000fe200078efcff */
[--C-:B------:R-:W-:Y:S01]  /*4270*/  @!P4 IMAD.IADD R137, R137, 0x1, -R5.reuse ;  /* 0x000000018989c824 */ /* 0x100fe200078e0a05 */
[----:B------:R-:W-:Y:S01]  /*4280*/  ISETP.GE.AND P5, PT, R13, RZ, PT ;  /* 0x000000ff0d00720c */ /* 0x000fe20003fa6270 */
[C---:B------:R-:W-:Y:S01]  /*4290*/  IMAD.HI.U32 R4, R6.reuse, R143, RZ ;  /* 0x0000008f06047227 */ /* 0x040fe200078e00ff */
[----:B------:R-:W-:Y:S02]  /*42a0*/  IABS R145, R12 ;  /* 0x0000000c00917213 */ /* 0x000fe40000000000 */
[----:B------:R-:W-:Y:S01]  /*42b0*/  LOP3.LUT R13, R7, 0x168, RZ, 0xfc, !PT ;  /* 0x00000168070d7812 */ /* 0x000fe200078efcff */
[----:B------:R-:W-:Y:S01]  /*42c0*/  @!P2 IMAD.IADD R141, R141, 0x1, -R5 ;  /* 0x000000018d8da824 */ /* 0x000fe200078e0a05 */
[C---:B------:R-:W-:Y:S01]  /*42d0*/  ISETP.GT.U32.AND P4, PT, R5.reuse, R137, PT ;  /* 0x000000890500720c */ /* 0x040fe20003f84070 */
[----:B------:R-:W-:Y:S01]  /*42e0*/  IMAD.MOV R10, RZ, RZ, -R4 ;  /* 0x000000ffff0a7224 */ /* 0x000fe200078e0a04 */
[----:B------:R-:W-:Y:S01]  /*42f0*/  IABS R147, R13 ;  /* 0x0000000d00937213 */ /* 0x000fe20000000000 */
[----:B------:R-:W-:Y:S01]  /*4300*/  IMAD.HI.U32 R4, R6, R145, RZ ;  /* 0x0000009106047227 */ /* 0x000fe200078e00ff */
[----:B------:R-:W-:-:S03]  /*4310*/  ISETP.GT.U32.AND P2, PT, R5, R141, PT ;  /* 0x0000008d0500720c */ /* 0x000fc60003f44070 */
[----:B------:R-:W-:Y:S02]  /*4320*/  @!P6 IMAD.IADD R139, R139, 0x1, -R5 ;  /* 0x000000018b8be824 */ /* 0x000fe400078e0a05 */
[----:B------:R-:W-:Y:S01]  /*4330*/  @!P0 IMAD.MOV R135, RZ, RZ, -R135 ;  /* 0x000000ffff878224 */ /* 0x000fe200078e0a87 */
[----:B------:R-:W-:Y:S01]  /*4340*/  ISETP.GE.AND P0, PT, R18, RZ, PT ;  /* 0x000000ff1200720c */ /* 0x000fe20003f06270 */
[C---:B------:R-:W-:Y:S02]  /*4350*/  IMAD R143, R5.reuse, R10, R143 ;  /* 0x0000000a058f7224 */ /* 0x040fe400078e028f */
[----:B------:R-:W-:Y:S02]  /*4360*/  IMAD.MOV R10, RZ, RZ, -R4 ;  /* 0x000000ffff0a7224 */ /* 0x000fe400078e0a04 */
[----:B------:R-:W-:Y:S01]  /*4370*/  IMAD.HI.U32 R4, R6, R147, RZ ;  /* 0x0000009306047227 */ /* 0x000fe200078e00ff */
[----:B------:R-:W-:-:S03]  /*4380*/  ISETP.GT.U32.AND P6, PT, R5, R139, PT ;  /* 0x0000008b0500720c */ /* 0x000fc60003fc4070 */
[----:B------:R-:W-:Y:S02]  /*4390*/  IMAD.MOV R4, RZ, RZ, -R4 ;  /* 0x000000ffff047224 */ /* 0x000fe400078e0a04 */
[----:B------:R-:W-:Y:S01]  /*43a0*/  @!P5 IMAD.MOV R133, RZ, RZ, -R133 ;  /* 0x000000ffff85d224 */ /* 0x000fe200078e0a85 */
[----:B------:R-:W-:Y:S01]  /*43b0*/  ISETP.GE.AND P5, PT, R16, RZ, PT ;  /* 0x000000ff1000720c */ /* 0x000fe20003fa6270 */
[--C-:B------:R-:W-:Y:S02]  /*43c0*/  @!P4 IMAD.IADD R137, R137, 0x1, -R5.reuse ;  /* 0x000000018989c824 */ /* 0x100fe400078e0a05 */
[----:B------:R-:W-:Y:S02]  /*43d0*/  @!P2 IMAD.IADD R141, R141, 0x1, -R5 ;  /* 0x000000018d8da824 */ /* 0x000fe400078e0a05 */
[C---:B------:R-:W-:Y:S02]  /*43e0*/  IMAD R147, R5.reuse, R4, R147 ;  /* 0x0000000405937224 */ /* 0x040fe400078e0293 */
[----:B------:R-:W-:Y:S01]  /*43f0*/  @!P3 IMAD.MOV R137, RZ, RZ, -R137 ;  /* 0x000000ffff89b224 */ /* 0x000fe200078e0a89 */
[C---:B------:R-:W-:Y:S01]  /*4400*/  ISETP.GT.U32.AND P3, PT, R5.reuse, R143, PT ;  /* 0x0000008f0500720c */ /* 0x040fe20003f64070 */
[----:B------:R-:W-:Y:S01]  /*4410*/  @!P0 IMAD.MOV R141, RZ, RZ, -R141 ;  /* 0x000000ffff8d8224 */ /* 0x000fe200078e0a8d */
[----:B------:R-:W-:Y:S01]  /*4420*/  ISETP.GT.U32.AND P0, PT, R5, R147, PT ;  /* 0x000000930500720c */ /* 0x000fe20003f04070 */
[----:B------:R-:W-:-:S02]  /*4430*/  @!P6 IMAD.IADD R139, R139, 0x1, -R5 ;  /* 0x000000018b8be824 */ /* 0x000fc400078e0a05 */
[----:B------:R-:W-:Y:S02]  /*4440*/  IMAD R145, R5, R10, R145 ;  /* 0x0000000a05917224 */ /* 0x000fe400078e0291 */
[----:B------:R-:W-:Y:S01]  /*4450*/  @!P5 IMAD.MOV R139, RZ, RZ, -R139 ;  /* 0x000000ffff8bd224 */ /* 0x000fe200078e0a8b */
[----:B------:R-:W-:Y:S02]  /*4460*/  ISETP.GE.AND P5, PT, R13, RZ, PT ;  /* 0x000000ff0d00720c */ /* 0x000fe40003fa6270 */
[----:B------:R-:W-:Y:S02]  /*4470*/  ISETP.GT.U32.AND P2, PT, R5, R145, PT ;  /* 0x000000910500720c */ /* 0x000fe40003f44070 */
[----:B------:R-:W-:Y:S01]  /*4480*/  LOP3.LUT R13, R7, 0x178, RZ, 0xfc, !PT ;  /* 0x00000178070d7812 */ /* 0x000fe200078efcff */
[--C-:B------:R-:W-:Y:S01]  /*4490*/  @!P3 IMAD.IADD R143, R143, 0x1, -R5.reuse ;  /* 0x000000018f8fb824 */ /* 0x100fe200078e0a05 */
[----:B------:R-:W-:Y:S01]  /*44a0*/  ISETP.GE.AND P6, PT, R12, RZ, PT ;  /* 0x000000ff0c00720c */ /* 0x000fe20003fc6270 */
[----:B------:R-:W-:Y:S01]  /*44b0*/  @!P0 IMAD.IADD R147, R147, 0x1, -R5 ;  /* 0x0000000193938824 */ /* 0x000fe200078e0a05 */
[----:B------:R-:W-:-:S02]  /*44c0*/  IABS R151, R13 ;  /* 0x0000000d00977213 */ /* 0x000fc40000000000 */
[C---:B------:R-:W-:Y:S02]  /*44d0*/  LOP3.LUT R12, R7.reuse, 0x170, RZ, 0xfc, !PT ;  /* 0x00000170070c7812 */ /* 0x040fe400078efcff */
[----:B------:R-:W-:Y:S02]  /*44e0*/  LOP3.LUT R16, R7, 0x188, RZ, 0xfc, !PT ;  /* 0x0000018807107812 */ /* 0x000fe400078efcff */
[----:B------:R-:W-:Y:S01]  /*44f0*/  ISETP.GE.AND P4, PT, R9, RZ, PT ;  /* 0x000000ff0900720c */ /* 0x000fe20003f86270 */
[----:B------:R-:W-:Y:S01]  /*4500*/  IMAD.HI.U32 R9, R6, R151, RZ ;  /* 0x0000009706097227 */ /* 0x000fe200078e00ff */
[----:B------:R-:W-:Y:S02]  /*4510*/  IABS R149, R12 ;  /* 0x0000000c00957213 */ /* 0x000fe40000000000 */
[----:B------:R-:W-:Y:S02]  /*4520*/  ISETP.GT.U32.AND P3, PT, R5, R143, PT ;  /* 0x0000008f0500720c */ /* 0x000fe40003f64070 */
[----:B------:R-:W-:-:S02]  /*4530*/  IABS R155, R16 ;  /* 0x00000010009b7213 */ /* 0x000fc40000000000 */
[----:B------:R-:W-:Y:S01]  /*4540*/  ISETP.GT.U32.AND P0, PT, R5, R147, PT ;  /* 0x000000930500720c */ /* 0x000fe20003f04070 */
[----:B------:R-:W-:Y:S01]  /*4550*/  @!P2 IMAD.IADD R145, R145, 0x1, -R5 ;  /* 0x000000019191a824 */ /* 0x000fe200078e0a05 */
[----:B------:R-:W-:Y:S01]  /*4560*/  LOP3.LUT R14, R7, 0x180, RZ, 0xfc, !PT ;  /* 0x00000180070e7812 */ /* 0x000fe200078efcff */
[----:B------:R-:W-:Y:S02]  /*4570*/  IMAD.MOV R10, RZ, RZ, -R9 ;  /* 0x000000ffff0a7224 */ /* 0x000fe400078e0a09 */
[----:B------:R-:W-:Y:S01]  /*4580*/  IMAD.HI.U32 R4, R6, R149, RZ ;  /* 0x0000009506047227 */ /* 0x000fe200078e00ff */
[----:B------:R-:W-:-:S03]  /*4590*/  ISETP.GT.U32.AND P2, PT, R5, R145, PT ;  /* 0x000000910500720c */ /* 0x000fc60003f44070 */
[----:B------:R-:W-:Y:S01]  /*45a0*/  IMAD.HI.U32 R9, R6, R155, RZ ;  /* 0x0000009b06097227 */ /* 0x000fe200078e00ff */
[----:B------:R-:W-:-:S03]  /*45b0*/  IABS R153, R14 ;  /* 0x0000000e00997213 */ /* 0x000fc60000000000 */
[----:B------:R-:W-:Y:S02]  /*45c0*/  IMAD R151, R5, R10, R151 ;  /* 0x0000000a05977224 */ /* 0x000fe400078e0297 */
[----:B------:R-:W-:Y:S02]  /*45d0*/  IMAD.MOV R4, RZ, RZ, -R4 ;  /* 0x000000ffff047224 */ /* 0x000fe400078e0a04 */
[----:B------:R-:W-:Y:S02]  /*45e0*/  IMAD.MOV R10, RZ, RZ, -R9 ;  /* 0x000000ffff0a7224 */ /* 0x000fe400078e0a09 */
[----:B------:R-:W-:Y:S02]  /*45f0*/  @!P3 IMAD.IADD R143, R143, 0x1, -R5 ;  /* 0x000000018f8fb824 */ /* 0x000fe400078e0a05 */
[C---:B------:R-:W-:Y:S02]  /*4600*/  IMAD R149, R5.reuse, R4, R149 ;  /* 0x0000000405957224 */ /* 0x040fe400078e0295 */
[----:B------:R-:W-:-:S02]  /*4610*/  IMAD R155, R5, R10, R155 ;  /* 0x0000000a059b7224 */ /* 0x000fc400078e029b */
[----:B------:R-:W-:Y:S02]  /*4620*/  @!P0 IMAD.IADD R147, R147, 0x1, -R5 ;  /* 0x0000000193938824 */ /* 0x000fe400078e0a05 */
[----:B------:R-:W-:Y:S01]  /*4630*/  IMAD.HI.U32 R4, R6, R153, RZ ;  /* 0x0000009906047227 */ /* 0x000fe200078e00ff */
[----:B------:R-:W-:-:S03]  /*4640*/  ISETP.GE.AND P3, PT, R12, RZ, PT ;  /* 0x000000ff0c00720c */ /* 0x000fc60003f66270 */
[----:B------:R-:W-:Y:S01]  /*4650*/  @!P4 IMAD.MOV R143, RZ, RZ, -R143 ;  /* 0x000000ffff8fc224 */ /* 0x000fe200078e0a8f */
[C---:B------:R-:W-:Y:S01]  /*4660*/  ISETP.GT.U32.AND P4, PT, R5.reuse, R151, PT ;  /* 0x000000970500720c */ /* 0x040fe20003f84070 */
[----:B------:R-:W-:Y:S01]  /*4670*/  @!P5 IMAD.MOV R147, RZ, RZ, -R147 ;  /* 0x000000ffff93d224 */ /* 0x000fe200078e0a93 */
[----:B------:R-:W-:Y:S01]  /*4680*/  ISETP.GT.U32.AND P5, PT, R5, R155, PT ;  /* 0x0000009b0500720c */ /* 0x000fe20003fa4070 */
[----:B------:R-:W-:Y:S01]  /*4690*/  IMAD.MOV R4, RZ, RZ, -R4 ;  /* 0x000000ffff047224 */ /* 0x000fe200078e0a04 */
[----:B------:R-:W-:Y:S01]  /*46a0*/  LOP3.LUT R12, R7, 0x190, RZ, 0xfc, !PT ;  /* 0x00000190070c7812 */ /* 0x000fe200078efcff */
[----:B------:R-:W-:Y:S01]  /*46b0*/  @!P2 IMAD.IADD R145, R145, 0x1, -R5 ;  /* 0x000000019191a824 */ /* 0x000fe200078e0a05 */
[C---:B------:R-:W-:Y:S01]  /*46c0*/  ISETP.GT.U32.AND P2, PT, R5.reuse, R149, PT ;  /* 0x000000950500720c */ /* 0x040fe20003f44070 */
[----:B------:R-:W-:Y:S01]  /*46d0*/  IMAD R153, R5, R4, R153 ;  /* 0x0000000405997224 */ /* 0x000fe200078e0299 */
[----:B------:R-:W-:Y:S02]  /*46e0*/  IABS R157, R12 ;  /* 0x0000000c009d7213 */ /* 0x000fe40000000000 */
[----:B------:R-:W-:-:S02]  /*46f0*/  LOP3.LUT R9, R7, 0x198, RZ, 0xfc, !PT ;  /* 0x0000019807097812 */ /* 0x000fc400078efcff */
[----:B------:R-:W-:Y:S01]  /*4700*/  ISETP.GT.U32.AND P0, PT, R5, R153, PT ;  /* 0x000000990500720c */ /* 0x000fe20003f04070 */
[----:B------:R-:W-:Y:S01]  /*4710*/  IMAD.HI.U32 R4, R6, R157, RZ ;  /* 0x0000009d06047227 */ /* 0x000fe200078e00ff */
[----:B------:R-:W-:-:S03]  /*4720*/  IABS R159, R9 ;  /* 0x00000009009f7213 */ /* 0x000fc60000000000 */
[--C-:B------:R-:W-:Y:S02]  /*4730*/  @!P4 IMAD.IADD R151, R151, 0x1, -R5.reuse ;  /* 0x000000019797c824 */ /* 0x100fe400078e0a05 */
[--C-:B------:R-:W-:Y:S02]  /*4740*/  @!P5 IMAD.IADD R155, R155, 0x1, -R5.reuse ;  /* 0x000000019b9bd824 */ /* 0x100fe400078e0a05 */
[----:B------:R-:W-:Y:S01]  /*4750*/  IMAD.MOV R4, RZ, RZ, -R4 ;  /* 0x000000ffff047224 */ /* 0x000fe200078e0a04 */
[----:B------:R-:W-:Y:S01]  /*4760*/  ISETP.GT.U32.AND P4, PT, R5, R151, PT ;  /* 0x000000970500720c */ /* 0x000fe20003f84070 */
        /* <DEDUP_REMOVED lines=12> */
[----:B------:R-:W-:Y:S01]  /*4830*/  ISETP.GT.U32.AND P4, PT, R5, R157, PT ;  /* 0x0000009d0500720c */ /* 0x000fe20003f84070 */
[--C-:B------:R-:W-:Y:S01]  /*4840*/  @!P5 IMAD.IADD R155, R155, 0x1, -R5.reuse ;  /* 0x000000019b9bd824 */ /* 0x100fe200078e0a05 */
[----:B------:R-:W-:Y:S02]  /*4850*/  ISETP.GT.U32.AND P5, PT, R5, R159, PT ;  /* 0x0000009f0500720c */ /* 0x000fe40003fa4070 */
[----:B------:R-:W-:Y:S01]  /*4860*/  LOP3.LUT R13, R7, 0x1a0, RZ, 0xfc, !PT ;  /* 0x000001a0070d7812 */ /* 0x000fe200078efcff */
[----:B------:R-:W-:-:S03]  /*4870*/  @!P2 IMAD.IADD R149, R149, 0x1, -R5 ;  /* 0x000000019595a824 */ /* 0x000fc600078e0a05 */
[----:B------:R-:W-:Y:S01]  /*4880*/  IABS R161, R13 ;  /* 0x0000000d00a17213 */ /* 0x000fe20000000000 */
[----:B------:R-:W-:Y:S01]  /*4890*/  @!P3 IMAD.MOV R149, RZ, RZ, -R149 ;  /* 0x000000ffff95b224 */ /* 0x000fe200078e0a95 */
[----:B------:R-:W-:Y:S01]  /*48a0*/  ISETP.GE.AND P3, PT, R16, RZ, PT ;  /* 0x000000ff1000720c */ /* 0x000fe20003f66270 */
[----:B------:R-:W-:Y:S01]  /*48b0*/  @!P0 IMAD.IADD R153, R153, 0x1, -R5 ;  /* 0x0000000199998824 */ /* 0x000fe200078e0a05 */
[----:B------:R-:W-:Y:S01]  /*48c0*/  ISETP.GE.AND P0, PT, R9, RZ, PT ;  /* 0x000000ff0900720c */ /* 0x000fe20003f06270 */
[----:B------:R-:W-:Y:S01]  /*48d0*/  IMAD.HI.U32 R4, R6, R161, RZ ;  /* 0x000000a106047227 */ /* 0x000fe200078e00ff */
[----:B------:R-:W-:-:S03]  /*48e0*/  LOP3.LUT R9, R7, 0x1a8, RZ, 0xfc, !PT ;  /* 0x000001a807097812 */ /* 0x000fc600078efcff */
[----:B------:R-:W-:Y:S01]  /*48f0*/  @!P6 IMAD.MOV R151, RZ, RZ, -R151 ;  /* 0x000000ffff97e224 */ /* 0x000fe200078e0a97 */
[----:B------:R-:W-:Y:S01]  /*4900*/  ISETP.GE.AND P6, PT, R12, RZ, PT ;  /* 0x000000ff0c00720c */ /* 0x000fe20003fc6270 */
[--C-:B------:R-:W-:Y:S01]  /*4910*/  @!P4 IMAD.IADD R157, R157, 0x1, -R5.reuse ;  /* 0x000000019d9dc824 */ /* 0x100fe200078e0a05 */
[----:B------:R-:W-:Y:S01]  /*4920*/  LOP3.LUT R12, R7, 0x1b0, RZ, 0xfc, !PT ;  /* 0x000001b0070c7812 */ /* 0x000fe200078efcff */
[----:B------:R-:W-:Y:S01]  /*4930*/  @!P5 IMAD.IADD R159, R159, 0x1, -R5 ;  /* 0x000000019f9fd824 */ /* 0x000fe200078e0a05 */
[----:B------:R-:W-:Y:S01]  /*4940*/  IABS R163, R9 ;  /* 0x0000000900a37213 */ /* 0x000fe20000000000 */
[----:B------:R-:W-:Y:S01]  /*4950*/  IMAD.MOV R4, RZ, RZ, -R4 ;  /* 0x000000ffff047224 */ /* 0x000fe200078e0a04 */
[C---:B------:R-:W-:Y:S02]  /*4960*/  ISETP.GT.U32.AND P4, PT, R5.reuse, R157, PT ;  /* 0x0000009d0500720c */ /* 0x040fe40003f84070 */
[----:B------:R-:W-:Y:S01]  /*4970*/  IABS R165, R12 ;  /* 0x0000000c00a57213 */ /* 0x000fe20000000000 */
[C---:B------:R-:W-:Y:S01]  /*4980*/  IMAD R161, R5.reuse, R4, R161 ;  /* 0x0000000405a17224 */ /* 0x040fe200078e02a1 */
[----:B------:R-:W-:Y:S01]  /*4990*/  ISETP.GT.U32.AND P5, PT, R5, R159, PT ;  /* 0x0000009f0500720c */ /* 0x000fe20003fa4070 */
[----:B------:R-:W-:-:S04]  /*49a0*/  IMAD.HI.U32 R4, R6, R163, RZ ;  /* 0x000000a306047227 */ /* 0x000fc800078e00ff */
[----:B------:R-:W-:Y:S01]  /*49b0*/  @!P3 IMAD.MOV R155, RZ, RZ, -R155 ;  /* 0x000000ffff9bb224 */ /* 0x000fe200078e0a9b */
[----:B------:R-:W-:Y:S01]  /*49c0*/  ISETP.GE.AND P3, PT, R9, RZ, PT ;  /* 0x000000ff0900720c */ /* 0x000fe20003f66270 */
[----:B------:R-:W-:-:S04]  /*49d0*/  IMAD.HI.U32 R9, R6, R165, RZ ;  /* 0x000000a506097227 */ /* 0x000fc800078e00ff */
[----:B------:R-:W-:Y:S01]  /*49e0*/  IMAD.MOV R4, RZ, RZ, -R4 ;  /* 0x000000ffff047224 */ /* 0x000fe200078e0a04 */
[----:B------:R-:W-:Y:S01]  /*49f0*/  ISETP.GE.AND P2, PT, R14, RZ, PT ;  /* 0x000000ff0e00720c */ /* 0x000fe20003f46270 */
[----:B------:R-:W-:Y:S02]  /*4a00*/  IMAD.MOV R10, RZ, RZ, -R9 ;  /* 0x000000ffff0a7224 */ /* 0x000fe400078e0a09 */
[----:B------:R-:W-:Y:S02]  /*4a10*/  IMAD R163, R5, R4, R163 ;  /* 0x0000000405a37224 */ /* 0x000fe400078e02a3 */
[----:B------:R-:W-:Y:S02]  /*4a20*/  @!P4 IMAD.IADD R157, R157, 0x1, -R5 ;  /* 0x000000019d9dc824 */ /* 0x000fe400078e0a05 */
[----:B------:R-:W-:Y:S02]  /*4a30*/  IMAD R165, R5, R10, R165 ;  /* 0x0000000a05a57224 */ /* 0x000fe400078e02a5 */
[----:B------:R-:W-:Y:S01]  /*4a40*/  @!P5 IMAD.IADD R159, R159, 0x1, -R5 ;  /* 0x000000019f9fd824 */ /* 0x000fe200078e0a05 */
[C---:B------:R-:W-:Y:S01]  /*4a50*/  ISETP.GT.U32.AND P5, PT, R5.reuse, R163, PT ;  /* 0x000000a30500720c */ /* 0x040fe20003fa4070 */
[----:B------:R-:W-:Y:S01]  /*4a60*/  @!P6 IMAD.MOV R157, RZ, RZ, -R157 ;  /* 0x000000ffff9de224 */ /* 0x000fe200078e0a9d */
[----:B------:R-:W-:Y:S01]  /*4a70*/  ISETP.GT.U32.AND P6, PT, R5, R165, PT ;  /* 0x000000a50500720c */ /* 0x000fe20003fc4070 */
[----:B------:R-:W-:Y:S01]  /*4a80*/  @!P2 IMAD.MOV R153, RZ, RZ, -R153 ;  /* 0x000000ffff99a224 */ /* 0x000fe200078e0a99 */
[----:B------:R-:W-:-:S02]  /*4a90*/  ISETP.GE.AND P2, PT, R13, RZ, PT ;  /* 0x000000ff0d00720c */ /* 0x000fc40003f46270 */
[----:B------:R-:W-:Y:S02]  /*4aa0*/  ISETP.GT.U32.AND P4, PT, R5, R161, PT ;  /* 0x000000a10500720c */ /* 0x000fe40003f84070 */
[C---:B------:R-:W-:Y:S02]  /*4ab0*/  LOP3.LUT R13, R7.reuse, 0x1b8, RZ, 0xfc, !PT ;  /* 0x000001b8070d7812 */ /* 0x040fe400078efcff */
[----:B------:R-:W-:Y:S02]  /*4ac0*/  LOP3.LUT R19, R7, 0x1c0, RZ, 0xfc, !PT ;  /* 0x000001c007137812 */ /* 0x000fe400078efcff */
[----:B------:R-:W-:Y:S01]  /*4ad0*/  IABS R167, R13 ;  /* 0x0000000d00a77213 */ /* 0x000fe20000000000 */
[--C-:B------:R-:W-:Y:S01]  /*4ae0*/  @!P5 IMAD.IADD R163, R163, 0x1, -R5.reuse ;  /* 0x00000001a3a3d824 */ /* 0x100fe200078e0a05 */
[----:B------:R-:W-:Y:S01]  /*4af0*/  IABS R169, R19 ;  /* 0x0000001300a97213 */ /* 0x000fe20000000000 */
[----:B------:R-:W-:Y:S02]  /*4b00*/  @!P6 IMAD.IADD R165, R165, 0x1, -R5 ;  /* 0x00000001a5a5e824 */ /* 0x000fe400078e0a05 */
[----:B------:R-:W-:Y:S01]  /*4b10*/  IMAD.HI.U32 R4, R6, R167, RZ ;  /* 0x000000a706047227 */ /* 0x000fe200078e00ff */
[----:B------:R-:W-:-:S02]  /*4b20*/  ISETP.GT.U32.AND P5, PT, R5, R163, PT ;  /* 0x000000a30500720c */ /* 0x000fc40003fa4070 */
[----:B------:R-:W-:Y:S01]  /*4b30*/  ISETP.GT.U32.AND P6, PT, R5, R165, PT ;  /* 0x000000a50500720c */ /* 0x000fe20003fc4070 */
[----:B------:R-:W-:Y:S01]  /*4b40*/  @!P4 IMAD.IADD R161, R161, 0x1, -R5 ;  /* 0x00000001a1a1c824 */ /* 0x000fe200078e0a05 */
[----:B------:R-:W-:Y:S01]  /*4b50*/  LOP3.LUT R20, R7, 0x1c8, RZ, 0xfc, !PT ;  /* 0x000001c807147812 */ /* 0x000fe200078efcff */
[----:B------:R-:W-:-:S04]  /*4b60*/  IMAD.HI.U32 R9, R6, R169, RZ ;  /* 0x000000a906097227 */ /* 0x000fc800078e00ff */
[----:B------:R-:W-:Y:S01]  /*4b70*/  IMAD.MOV R4, RZ, RZ, -R4 ;  /* 0x000000ffff047224 */ /* 0x000fe200078e0a04 */
[----:B------:R-:W-:Y:S01]  /*4b80*/  IABS R171, R20 ;  /* 0x0000001400ab7213 */ /* 0x000fe20000000000 */
[----:B------:R-:W-:Y:S01]  /*4b90*/  IMAD.MOV R10, RZ, RZ, -R9 ;  /* 0x000000ffff0a7224 */ /* 0x000fe200078e0a09 */
[C---:B------:R-:W-:Y:S01]  /*4ba0*/  ISETP.GT.U32.AND P4, PT, R5.reuse, R161, PT ;  /* 0x000000a10500720c */ /* 0x040fe20003f84070 */
[----:B------:R-:W-:Y:S01]  /*4bb0*/  IMAD R167, R5, R4, R167 ;  /* 0x0000000405a77224 */ /* 0x000fe200078e02a7 */
[----:B------:R-:W-:Y:S01]  /*4bc0*/  LOP3.LUT R22, R7, 0x1d0, RZ, 0xfc, !PT ;  /* 0x000001d007167812 */ /* 0x000fe200078efcff */
[----:B------:R-:W-:Y:S02]  /*4bd0*/  IMAD R169, R5, R10, R169 ;  /* 0x0000000a05a97224 */ /* 0x000fe400078e02a9 */
[----:B------:R-:W-:Y:S01]  /*4be0*/  @!P5 IMAD.IADD R163, R163, 0x1, -R5 ;  /* 0x00000001a3a3d824 */ /* 0x000fe200078e0a05 */
[----:B------:R-:W-:Y:S01]  /*4bf0*/  IABS R173, R22 ;  /* 0x0000001600ad7213 */ /* 0x000fe20000000000 */
[----:B------:R-:W-:Y:S01]  /*4c00*/  IMAD.HI.U32 R4, R6, R171, RZ ;  /* 0x000000ab06047227 */ /* 0x000fe200078e00ff */
[----:B------:R-:W-:-:S03]  /*4c10*/  ISETP.GT.U32.AND P5, PT, R5, R167, PT ;  /* 0x000000a70500720c */ /* 0x000fc60003fa4070 */
[----:B------:R-:W-:Y:S01]  /*4c20*/  @!P6 IMAD.IADD R165, R165, 0x1, -R5 ;  /* 0x00000001a5a5e824 */ /* 0x000fe200078e0a05 */
[----:B------:R-:W-:Y:S01]  /*4c30*/  ISETP.GT.U32.AND P6, PT, R5, R169, PT ;  /* 0x000000a90500720c */ /* 0x000fe20003fc4070 */
[----:B------:R-:W-:Y:S02]  /*4c40*/  IMAD.MOV R10, RZ, RZ, -R4 ;  /* 0x000000ffff0a7224 */ /* 0x000fe400078e0a04 */
[----:B------:R-:W-:Y:S01]  /*4c50*/  IMAD.HI.U32 R4, R6, R173, RZ ;  /* 0x000000ad06047227 */ /* 0x000fe200078e00ff */
[----:B------:R-:W-:-:S03]  /*4c60*/  LOP3.LUT R24, R7, 0x1d8, RZ, 0xfc, !PT ;  /* 0x000001d807187812 */ /* 0x000fc600078efcff */
[----:B------:R-:W-:Y:S01]  /*4c70*/  @!P0 IMAD.MOV R159, RZ, RZ, -R159 ;  /* 0x000000ffff9f8224 */ /* 0x000fe200078e0a9f */
[----:B------:R-:W-:Y:S01]  /*4c80*/  ISETP.GE.AND P0, PT, R12, RZ, PT ;  /* 0x000000ff0c00720c */ /* 0x000fe20003f06270 */
[----:B------:R-:W-:Y:S01]  /*4c90*/  @!P4 IMAD.IADD R161, R161, 0x1, -R5 ;  /* 0x00000001a1a1c824 */ /* 0x000fe200078e0a05 */
[----:B------:R-:W-:Y:S01]  /*4ca0*/  ISETP.GE.AND P4, PT, R13, RZ, PT ;  /* 0x000000ff0d00720c */ /* 0x000fe20003f86270 */
[----:B------:R-:W-:Y:S01]  /*4cb0*/  IMAD R171, R5, R10, R171 ;  /* 0x0000000a05ab7224 */ /* 0x000fe200078e02ab */
[----:B------:R-:W-:Y:S01]  /*4cc0*/  LOP3.LUT R26, R7, 0x1e0, RZ, 0xfc, !PT ;  /* 0x000001e0071a7812 */ /* 0x000fe200078efcff */
[----:B------:R-:W-:Y:S01]  /*4cd0*/  IMAD.MOV R12, RZ, RZ, -R4 ;  /* 0x000000ffff0c7224 */ /* 0x000fe200078e0a04 */
[----:B------:R-:W-:Y:S01]  /*4ce0*/  IABS R13, R24 ;  /* 0x00000018000d7213 */ /* 0x000fe20000000000 */
[----:B------:R-:W-:Y:S01]  /*4cf0*/  @!P5 IMAD.IADD R167, R167, 0x1, -R5 ;  /* 0x00000001a7a7d824 */ /* 0x000fe200078e0a05 */
[----:B------:R-:W-:Y:S01]  /*4d00*/  IABS R16, R26 ;  /* 0x0000001a00107213 */ /* 0x000fe20000000000 */
[C---:B------:R-:W-:Y:S01]  /*4d10*/  IMAD R173, R5.reuse, R12, R173 ;  /* 0x0000000c05ad7224 */ /* 0x040fe200078e02ad */
[----:B------:R-:W-:Y:S01]  /*4d20*/  ISETP.GT.U32.AND P5, PT, R5, R171, PT ;  /* 0x000000ab0500720c */ /* 0x000fe20003fa4070 */
[----:B------:R-:W-:-:S04]  /*4d30*/  IMAD.HI.U32 R9, R6, R13, RZ ;  /* 0x0000000d06097227 */ /* 0x000fc800078e00ff */
[----:B------:R-:W-:Y:S01]  /*4d40*/  @!P6 IMAD.IADD R169, R169, 0x1, -R5 ;  /* 0x00000001a9a9e824 */ /* 0x000fe200078e0a05 */
[----:B------:R-:W-:Y:S01]  /*4d50*/  ISETP.GT.U32.AND P6, PT, R5, R173, PT ;  /* 0x000000ad0500720c */ /* 0x000fe20003fc4070 */
[----:B------:R-:W-:-:S04]  /*4d60*/  IMAD.HI.U32 R10, R6, R16, RZ ;  /* 0x00000010060a7227 */ /* 0x000fc800078e00ff */
[----:B------:R-:W-:Y:S01]  /*4d70*/  IMAD.MOV R14, RZ, RZ, -R9 ;  /* 0x000000ffff0e7224 */ /* 0x000fe200078e0a09 */
[----:B------:R-:W-:Y:S01]  /*4d80*/  LOP3.LUT R28, R7, 0x1e8, RZ, 0xfc, !PT ;  /* 0x000001e8071c7812 */ /* 0x000fe200078efcff */
[----:B------:R-:W-:Y:S02]  /*4d90*/  IMAD.MOV R12, RZ, RZ, -R10 ;  /* 0x000000ffff0c7224 */ /* 0x000fe400078e0a0a */
[----:B------:R-:W-:Y:S01]  /*4da0*/  IMAD R10, R5, R14, R13 ;  /* 0x0000000e050a7224 */ /* 0x000fe200078e020d */
[----:B------:R-:W-:Y:S01]  /*4db0*/  IABS R18, R28 ;  /* 0x0000001c00127213 */ /* 0x000fe20000000000 */
[----:B------:R-:W-:Y:S02]  /*4dc0*/  @!P5 IMAD.IADD R171, R171, 0x1, -R5 ;  /* 0x00000001ababd824 */ /* 0x000fe400078e0a05 */
[----:B------:R-:W-:Y:S01]  /*4dd0*/  @!P2 IMAD.MOV R161, RZ, RZ, -R161 ;  /* 0x000000ffffa1a224 */ /* 0x000fe200078e0aa1 */
[C---:B------:R-:W-:Y:S01]  /*4de0*/  ISETP.GT.U32.AND P2, PT, R5.reuse, R167, PT ;  /* 0x000000a70500720c */ /* 0x040fe20003f44070 */
[----:B------:R-:W-:Y:S01]  /*4df0*/  @!P0 IMAD.MOV R165, RZ, RZ, -R165 ;  /* 0x000000ffffa58224 */ /* 0x000fe200078e0aa5 */
[----:B------:R-:W-:Y:S01]  /*4e00*/  ISETP.GT.U32.AND P0, PT, R5, R10, PT ;  /* 0x0000000a0500720c */ /* 0x000fe20003f04070 */
[----:B------:R-:W-:Y:S01]  /*4e10*/  @!P6 IMAD.IADD R173, R173, 0x1, -R5 ;  /* 0x00000001adade824 */ /* 0x000fe200078e0a05 */
[C---:B------:R-:W-:Y:S01]  /*4e20*/  ISETP.GT.U32.AND P6, PT, R5.reuse, R171, PT ;  /* 0x000000ab0500720c */ /* 0x040fe20003fc4070 */
[----:B------:R-:W-:Y:S01]  /*4e30*/  IMAD.HI.U32 R4, R6, R18, RZ ;  /* 0x0000001206047227 */ /* 0x000fe200078e00ff */
[----:B------:R-:W-:-:S03]  /*4e40*/  ISETP.GT.U32.AND P5, PT, R5, R169, PT ;  /* 0x000000a90500720c */ /* 0x000fc60003fa4070 */
[----:B------:R-:W-:Y:S01]  /*4e50*/  IMAD.MOV R4, RZ, RZ, -R4 ;  /* 0x000000ffff047224 */ /* 0x000fe200078e0a04 */
[----:B------:R-:W-:Y:S01]  /*4e60*/  LOP3.LUT R30, R7, 0x1f8, RZ, 0xfc, !PT ;  /* 0x000001f8071e7812 */ /* 0x000fe200078efcff */
[----:B------:R-:W-:Y:S02]  /*4e70*/  @!P3 IMAD.MOV R163, RZ, RZ, -R163 ;  /* 0x000000ffffa3b224 */ /* 0x000fe400078e0aa3 */
[----:B------:R-:W-:Y:S01]  /*4e80*/  IMAD R14, R5, R4, R18 ;  /* 0x00000004050e7224 */ /* 0x000fe200078e0212 */
[----:B------:R-:W-:Y:S01]  /*4e90*/  IABS R18, R30 ;  /* 0x0000001e00127213 */ /* 0x000fe20000000000 */
[--C-:B------:R-:W-:Y:S01]  /*4ea0*/  @!P2 IMAD.IADD R167, R167, 0x1, -R5.reuse ;  /* 0x00000001a7a7a824 */ /* 0x100fe200078e0a05 */
[----:B------:R-:W-:Y:S01]  /*4eb0*/  ISETP.GT.U32.AND P3, PT, R5, R173, PT ;  /* 0x000000ad0500720c */ /* 0x000fe20003f64070 */
[--C-:B------:R-:W-:Y:S02]  /*4ec0*/  @!P0 IMAD.IADD R10, R10, 0x1, -R5.reuse ;  /* 0x000000010a0a8824 */ /* 0x100fe400078e0a05 */
[----:B------:R-:W-:Y:S01]  /*4ed0*/  @!P6 IMAD.IADD R171, R171, 0x1, -R5 ;  /* 0x00000001ababe824 */ /* 0x000fe200078e0a05 */
[C---:B------:R-:W-:Y:S01]  /*4ee0*/  ISETP.GT.U32.AND P6, PT, R5.reuse, R14, PT ;  /* 0x0000000e0500720c */ /* 0x040fe20003fc4070 */
[----:B------:R-:W-:-:S02]  /*4ef0*/  IMAD R12, R5, R12, R16 ;  /* 0x0000000c050c7224 */ /* 0x000fc400078e0210 */
[----:B------:R-:W-:Y:S01]  /*4f00*/  @!P4 IMAD.MOV R167, RZ, RZ, -R167 ;  /* 0x000000ffffa7c224 */ /* 0x000fe200078e0aa7 */
[----:B------:R-:W-:Y:S01]  /*4f10*/  ISETP.GT.U32.AND P4, PT, R5, R10, PT ;  /* 0x0000000a0500720c */ /* 0x000fe20003f84070 */
[----:B------:R-:W-:Y:S01]  /*4f20*/  IMAD.HI.U32 R9, R6, R18, RZ ;  /* 0x0000001206097227 */ /* 0x000fe200078e00ff */
[----:B------:R-:W-:-:S03]  /*4f30*/  LOP3.LUT R13, R7, 0x1f0, RZ, 0xfc, !PT ;  /* 0x000001f0070d7812 */ /* 0x000fc600078efcff */
[----:B------:R-:W-:Y:S01]  /*4f40*/  @!P5 IMAD.IADD R169, R169, 0x1, -R5 ;  /* 0x00000001a9a9d824 */ /* 0x000fe200078e0a05 */
[----:B------:R-:W-:Y:S01]  /*4f50*/  ISETP.GE.AND P5, PT, R19, RZ, PT ;  /* 0x000000ff1300720c */ /* 0x000fe20003fa6270 */
[----:B------:R-:W-:Y:S01]  /*4f60*/  IMAD.MOV R9, RZ, RZ, -R9 ;  /* 0x000000ffff097224 */ /* 0x000fe200078e0a09 */
[----:B------:R-:W-:Y:S02]  /*4f70*/  ISETP.GT.U32.AND P2, PT, R5, R12, PT ;  /* 0x0000000c0500720c */ /* 0x000fe40003f44070 */
[----:B------:R-:W-:Y:S01]  /*4f80*/  IABS R16, R13 ;  /* 0x0000000d00107213 */ /* 0x000fe20000000000 */
[----:B------:R-:W-:Y:S01]  /*4f90*/  @!P3 IMAD.IADD R173, R173, 0x1, -R5 ;  /* 0x00000001adadb824 */ /* 0x000fe200078e0a05 */
[----:B------:R-:W-:Y:S01]  /*4fa0*/  ISETP.GE.AND P3, PT, R20, RZ, PT ;  /* 0x000000ff1400720c */ /* 0x000fe20003f66270 */
[----:B------:R-:W-:Y:S02]  /*4fb0*/  IMAD R18, R5, R9, R18 ;  /* 0x0000000905127224 */ /* 0x000fe400078e0212 */
[----:B------:R-:W-:-:S04]  /*4fc0*/  IMAD.HI.U32 R4, R6, R16, RZ ;  /* 0x0000001006047227 */ /* 0x000fc800078e00ff */
[--C-:B------:R-:W-:Y:S02]  /*4fd0*/  @!P6 IMAD.IADD R14, R14, 0x1, -R5.reuse ;  /* 0x000000010e0ee824 */ /* 0x100fe400078e0a05 */
[----:B------:R-:W-:Y:S01]  /*4fe0*/  @!P4 IMAD.IADD R10, R10, 0x1, -R5 ;  /* 0x000000010a0ac824 */ /* 0x000fe200078e0a05 */
[C---:B------:R-:W-:Y:S01]  /*4ff0*/  ISETP.GT.U32.AND P4, PT, R5.reuse, R18, PT ;  /* 0x000000120500720c */ /* 0x040fe20003f84070 */
[----:B------:R-:W-:Y:S02]  /*5000*/  IMAD.MOV R4, RZ, RZ, -R4 ;  /* 0x000000ffff047224 */ /* 0x000fe400078e0a04 */
[----:B------:R-:W-:Y:S01]  /*5010*/  @!P5 IMAD.MOV R169, RZ, RZ, -R169 ;  /* 0x000000ffffa9d224 */ /* 0x000fe200078e0aa9 */
[C---:B------:R-:W-:Y:S01]  /*5020*/  ISETP.GT.U32.AND P5, PT, R5.reuse, R14, PT ;  /* 0x0000000e0500720c */ /* 0x040fe20003fa4070 */
[----:B------:R-:W-:Y:S01]  /*5030*/  @!P2 IMAD.IADD R12, R12, 0x1, -R5 ;  /* 0x000000010c0ca824 */ /* 0x000fe200078e0a05 */
[----:B------:R-:W-:Y:S01]  /*5040*/  ISETP.GE.AND P0, PT, R22, RZ, PT ;  /* 0x000000ff1600720c */ /* 0x000fe20003f06270 */
[----:B------:R-:W-:Y:S01]  /*5050*/  IMAD R16, R5, R4, R16 ;  /* 0x0000000405107224 */ /* 0x000fe200078e0210 */
[----:B------:R-:W-:Y:S01]  /*5060*/  ISETP.GE.AND P2, PT, R24, RZ, PT ;  /* 0x000000ff1800720c */ /* 0x000fe20003f46270 */
[----:B------:R-:W-:Y:S01]  /*5070*/  @!P3 IMAD.MOV R171, RZ, RZ, -R171 ;  /* 0x000000ffffabb224 */ /* 0x000fe200078e0aab */
[----:B------:R-:W-:-:S02]  /*5080*/  LOP3.LUT R20, R7, 0x4, RZ, 0xfc, !PT ;  /* 0x0000000407147812 */ /* 0x000fc400078efcff */
[C---:B------:R-:W-:Y:S01]  /*5090*/  ISETP.GT.U32.AND P3, PT, R5.reuse, R16, PT ;  /* 0x000000100500720c */ /* 0x040fe20003f64070 */
[--C-:B------:R-:W-:Y:S01]  /*50a0*/  @!P4 IMAD.IADD R18, R18, 0x1, -R5.reuse ;  /* 0x000000011212c824 */ /* 0x100fe200078e0a05 */
[----:B------:R-:W-:Y:S02]  /*50b0*/  IABS R9, R20 ;  /* 0x0000001400097213 */ /* 0x000fe40000000000 */
[----:B------:R-:W-:Y:S02]  /*50c0*/  ISETP.GT.U32.AND P6, PT, R5, R12, PT ;  /* 0x0000000c0500720c */ /* 0x000fe40003fc4070 */
[----:B------:R-:W-:Y:S01]  /*50d0*/  LOP3.LUT R19, R7, 0xc, RZ, 0xfc, !PT ;  /* 0x0000000c07137812 */ /* 0x000fe200078efcff */
[----:B------:R-:W-:Y:S01]  /*50e0*/  @!P5 IMAD.IADD R14, R14, 0x1, -R5 ;  /* 0x000000010e0ed824 */ /* 0x000fe200078e0a05 */
[----:B------:R-:W-:Y:S01]  /*50f0*/  ISETP.GE.AND P5, PT, R13, RZ, PT ;  /* 0x000000ff0d00720c */ /* 0x000fe20003fa6270 */
[----:B------:R-:W-:Y:S01]  /*5100*/  @!P0 IMAD.MOV R173, RZ, RZ, -R173 ;  /* 0x000000ffffad8224 */ /* 0x000fe200078e0aad */
[----:B------:R-:W-:Y:S01]  /*5110*/  ISETP.GE.AND P0, PT, R26, RZ, PT ;  /* 0x000000ff1a00720c */ /* 0x000fe20003f06270 */
[----:B------:R-:W-:Y:S01]  /*5120*/  @!P2 IMAD.MOV R10, RZ, RZ, -R10 ;  /* 0x000000ffff0aa224 */ /* 0x000fe200078e0a0a */
[----:B------:R-:W-:Y:S01]  /*5130*/  IABS R13, R19 ;  /* 0x00000013000d7213 */ /* 0x000fe20000000000 */
[----:B------:R-:W-:Y:S01]  /*5140*/  IMAD.HI.U32 R4, R6, R9, RZ ;  /* 0x0000000906047227 */ /* 0x000fe200078e00ff */
[----:B------:R-:W-:-:S02]  /*5150*/  ISETP.GT.U32.AND P2, PT, R5, R18, PT ;  /* 0x000000120500720c */ /* 0x000fc40003f44070 */
[----:B------:R-:W-:Y:S01]  /*5160*/  LOP3.LUT R32, R3, 0x1f, RZ, 0xc0, !PT ;  /* 0x0000001f03207812 */ /* 0x000fe200078ec0ff */
[----:B------:R-:W-:Y:S02]  /*5170*/  IMAD.MOV R4, RZ, RZ, -R4 ;  /* 0x000000ffff047224 */ /* 0x000fe400078e0a04 */
[----:B------:R-:W-:Y:S02]  /*5180*/  @!P3 IMAD.IADD R16, R16, 0x1, -R5 ;  /* 0x000000011010b824 */ /* 0x000fe400078e0a05 */
[----:B------:R-:W-:-:S04]  /*5190*/  IMAD.HI.U32 R3, R6, R13, RZ ;  /* 0x0000000d06037227 */ /* 0x000fc800078e00ff */
[C---:B------:R-:W-:Y:S01]  /*51a0*/  IMAD R9, R5.reuse, R4, R9 ;  /* 0x0000000405097224 */ /* 0x040fe200078e0209 */
[C---:B------:R-:W-:Y:S01]  /*51b0*/  ISETP.GT.U32.AND P4, PT, R5.reuse, R16, PT ;  /* 0x000000100500720c */ /* 0x040fe20003f84070 */
[----:B------:R-:W-:Y:S02]  /*51c0*/  @!P6 IMAD.IADD R12, R12, 0x1, -R5 ;  /* 0x000000010c0ce824 */ /* 0x000fe400078e0a05 */
[----:B------:R-:W-:Y:S02]  /*51d0*/  IMAD.MOV R4, RZ, RZ, -R3 ;  /* 0x000000ffff047224 */ /* 0x000fe400078e0a03 */
[----:B------:R-:W-:Y:S01]  /*51e0*/  @!P0 IMAD.MOV R12, RZ, RZ, -R12 ;  /* 0x000000ffff0c8224 */ /* 0x000fe200078e0a0c */
[C---:B------:R-:W-:Y:S01]  /*51f0*/  ISETP.GT.U32.AND P0, PT, R5.reuse, R9, PT ;  /* 0x000000090500720c */ /* 0x040fe20003f04070 */
[----:B------:R-:W-:Y:S01]  /*5200*/  IMAD R13, R5, R4, R13 ;  /* 0x00000004050d7224 */ /* 0x000fe200078e020d */
[----:B------:R-:W-:Y:S01]  /*5210*/  LOP3.LUT R4, RZ, R39, RZ, 0x33, !PT ;  /* 0x00000027ff047212 */ /* 0x000fe200078e33ff */
[----:B------:R-:W-:Y:S01]  /*5220*/  @!P2 IMAD.IADD R18, R18, 0x1, -R5 ;  /* 0x000000011212a824 */ /* 0x000fe200078e0a05 */
[----:B------:R-:W-:Y:S01]  /*5230*/  ISETP.NE.AND P2, PT, R39, RZ, PT ;  /* 0x000000ff2700720c */ /* 0x000fe20003f45270 */
[----:B------:R-:W-:-:S03]  /*5240*/  IMAD R81, R32, R83, RZ ;  /* 0x0000005320517224 */ /* 0x000fc600078e02ff */
[----:B------:R-:W-:Y:S01]  /*5250*/  SEL R54, R4, R11, !P2 ;  /* 0x0000000b04367207 */ /* 0x000fe20005000000 */
[--C-:B------:R-:W-:Y:S01]  /*5260*/  @!P4 IMAD.IADD R16, R16, 0x1, -R5.reuse ;  /* 0x000000011010c824 */ /* 0x100fe200078e0a05 */
[----:B------:R-:W-:Y:S02]  /*5270*/  SEL R24, R4, R17, !P2 ;  /* 0x0000001104187207 */ /* 0x000fe40005000000 */
[----:B------:R-:W-:Y:S01]  /*5280*/  IADD3 R84, P4, PT, R81, UR22, RZ ;  /* 0x0000001651547c10 */ /* 0x000fe2000ff9e0ff */
[----:B------:R-:W-:Y:S01]  /*5290*/  IMAD R54, R54, UR9, RZ ;  /* 0x0000000936367c24 */ /* 0x000fe2000f8e02ff */
[C---:B------:R-:W-:Y:S01]  /*52a0*/  SEL R48, R4.reuse, R33, !P2 ;  /* 0x0000002104307207 */ /* 0x040fe20005000000 */
[----:B------:R-:W-:Y:S01]  /*52b0*/  @!P0 IMAD.IADD R9, R9, 0x1, -R5 ;  /* 0x0000000109098824 */ /* 0x000fe200078e0a05 */
[C---:B------:R-:W-:Y:S02]  /*52c0*/  SEL R33, R4.reuse, R53, !P2 ;  /* 0x0000003504217207 */ /* 0x040fe40005000000 */
[----:B------:R-:W-:Y:S01]  /*52d0*/  SEL R32, R4, R57, !P2 ;  /* 0x0000003904207207 */ /* 0x000fe20005000000 */
[----:B------:R-:W-:Y:S01]  /*52e0*/  IMAD R57, R24, UR9, RZ ;  /* 0x0000000918397c24 */ /* 0x000fe2000f8e02ff */
[----:B------:R-:W-:-:S02]  /*52f0*/  LEA.HI.X.SX32 R81, R81, UR23, 0x1, P4 ;  /* 0x0000001751517c11 */ /* 0x000fc4000a0f0eff */
[----:B------:R-:W-:Y:S02]  /*5300*/  SEL R23, R4, R23, !P2 ;  /* 0x0000001704177207 */ /* 0x000fe40005000000 */
[----:B------:R-:W-:Y:S02]  /*5310*/  IADD3 R53, P0, PT, R54, R84, RZ ;  /* 0x0000005436357210 */ /* 0x000fe40007f1e0ff */
[C---:B------:R-:W-:Y:S02]  /*5320*/  SEL R68, R4.reuse, R31, !P2 ;  /* 0x0000001f04447207 */ /* 0x040fe40005000000 */
[C---:B------:R-:W-:Y:S02]  /*5330*/  SEL R31, R4.reuse, R55, !P2 ;  /* 0x00000037041f7207 */ /* 0x040fe40005000000 */
[----:B------:R-:W-:Y:S01]  /*5340*/  SEL R36, R4, R61, !P2 ;  /* 0x0000003d04247207 */ /* 0x000fe20005000000 */
[----:B------:R-:W-:Y:S01]  /*5350*/  IMAD R61, R23, UR9, RZ ;  /* 0x00000009173d7c24 */ /* 0x000fe2000f8e02ff */
[----:B------:R-:W-:-:S02]  /*5360*/  LEA.HI.X.SX32 R54, R54, R81, 0x1, P0 ;  /* 0x0000005136367211 */ /* 0x000fc400000f0eff */
[C---:B------:R-:W-:Y:S02]  /*5370*/  SEL R27, R4.reuse, R27, !P2 ;  /* 0x0000001b041b7207 */ /* 0x040fe40005000000 */
[-C--:B------:R-:W-:Y:S02]  /*5380*/  IADD3 R55, P0, PT, R57, R84.reuse, RZ ;  /* 0x0000005439377210 */ /* 0x080fe40007f1e0ff */
[----:B------:R-:W-:Y:S01]  /*5390*/  SEL R40, R4, R65, !P2 ;  /* 0x0000004104287207 */ /* 0x000fe20005000000 */
[----:B------:R-:W-:Y:S01]  /*53a0*/  IMAD R65, R27, UR9, RZ ;  /* 0x000000091b417c24 */ /* 0x000fe2000f8e02ff */
[-C--:B------:R-:W-:Y:S02]  /*53b0*/  LEA.HI.X.SX32 R57, R57, R81.reuse, 0x1, P0 ;  /* 0x0000005139397211 */ /* 0x080fe400000f0eff */
[C---:B------:R-:W-:Y:S02]  /*53c0*/  IADD3 R58, P0, PT, R61.reuse, R84, RZ ;  /* 0x000000543d3a7210 */ /* 0x040fe40007f1e0ff */
[----:B------:R-:W-:Y:S01]  /*53d0*/  ISETP.GE.AND P3, PT, R30, RZ, PT ;  /* 0x000000ff1e00720c */ /* 0x000fe20003f66270 */
[----:B------:R-:W-:Y:S01]  /*53e0*/  IMAD R68, R68, UR9, RZ ;  /* 0x0000000944447c24 */ /* 0x000fe2000f8e02ff */
[----:B------:R-:W-:-:S02]  /*53f0*/  LEA.HI.X.SX32 R61, R61, R81, 0x1, P0 ;  /* 0x000000513d3d7211 */ /* 0x000fc400000f0eff */
[C---:B------:R-:W-:Y:S02]  /*5400*/  SEL R35, R4.reuse, R35, !P2 ;  /* 0x0000002304237207 */ /* 0x040fe40005000000 */
[----:B------:R-:W-:Y:S01]  /*5410*/  IADD3 R62, P0, PT, R65, R84, RZ ;  /* 0x00000054413e7210 */ /* 0x000fe20007f1e0ff */
[----:B------:R-:W-:Y:S01]  /*5420*/  IMAD.MOV.U32 R3, RZ, RZ, R16 ;  /* 0x000000ffff037224 */ /* 0x000fe200078e0010 */
[C---:B------:R-:W-:Y:S01]  /*5430*/  SEL R30, R4.reuse, R47, !P2 ;  /* 0x0000002f041e7207 */ /* 0x040fe20005000000 */
[----:B------:R-:W-:Y:S01]  /*5440*/  IMAD.MOV.U32 R39, RZ, RZ, R18 ;  /* 0x000000ffff277224 */ /* 0x000fe200078e0012 */
[C---:B------:R-:W-:Y:S01]  /*5450*/  SEL R49, R4.reuse, R49, !P2 ;  /* 0x0000003104317207 */ /* 0x040fe20005000000 */
[----:B------:R-:W-:Y:S01]  /*5460*/  IMAD R47, R35, UR9, RZ ;  /* 0x00000009232f7c24 */ /* 0x000fe2000f8e02ff */
[----:B------:R-:W-:Y:S02]  /*5470*/  LEA.HI.X.SX32 R65, R65, R81, 0x1, P0 ;  /* 0x0000005141417211 */ /* 0x000fe400000f0eff */
[----:B------:R-:W-:-:S02]  /*5480*/  SEL R41, R4, R41, !P2 ;  /* 0x0000002904297207 */ /* 0x000fc40005000000 */
[-C--:B------:R-:W-:Y:S01]  /*5490*/  IADD3 R66, P0, PT, R68, R84.reuse, RZ ;  /* 0x0000005444427210 */ /* 0x080fe20007f1e0ff */
[----:B------:R-:W-:Y:S01]  /*54a0*/  @!P5 IMAD.MOV R3, RZ, RZ, -R3 ;  /* 0x000000ffff03d224 */ /* 0x000fe200078e0a03 */
[----:B------:R-:W-:Y:S01]  /*54b0*/  ISETP.GE.AND P6, PT, R28, RZ, PT ;  /* 0x000000ff1c00720c */ /* 0x000fe20003fc6270 */
[----:B------:R-:W-:Y:S01]  /*54c0*/  @!P3 IMAD.MOV R39, RZ, RZ, -R39 ;  /* 0x000000ffff27b224 */ /* 0x000fe200078e0a27 */
[----:B------:R-:W-:Y:S01]  /*54d0*/  SEL R26, R4, R43, !P2 ;  /* 0x0000002b041a7207 */ /* 0x000fe20005000000 */
[----:B------:R-:W-:Y:S01]  /*54e0*/  IMAD R35, R49, UR9, RZ ;  /* 0x0000000931237c24 */ /* 0x000fe2000f8e02ff */
[----:B------:R-:W-:Y:S01]  /*54f0*/  LEA.HI.X.SX32 R68, R68, R81, 0x1, P0 ;  /* 0x0000005144447211 */ /* 0x000fe200000f0eff */
[----:B------:R-:W-:Y:S01]  /*5500*/  IMAD R43, R41, UR9, RZ ;  /* 0x00000009292b7c24 */ /* 0x000fe2000f8e02ff */
[----:B------:R-:W-:Y:S01]  /*5510*/  SEL R28, R4, R45, !P2 ;  /* 0x0000002d041c7207 */ /* 0x000fe20005000000 */
[----:B------:R-:W-:Y:S01]  /*5520*/  IMAD.MOV.U32 R175, RZ, RZ, R14 ;  /* 0x000000ffffaf7224 */ /* 0x000fe200078e000e */
[----:B------:R-:W-:-:S02]  /*5530*/  IADD3 R49, P0, PT, R47, R84, RZ ;  /* 0x000000542f317210 */ /* 0x000fc40007f1e0ff */
[C---:B------:R-:W-:Y:S02]  /*5540*/  SEL R14, R4.reuse, R10, !P2 ;  /* 0x0000000a040e7207 */ /* 0x040fe40005000000 */
[C---:B------:R-:W-:Y:S02]  /*5550*/  SEL R21, R4.reuse, R21, !P2 ;  /* 0x0000001504157207 */ /* 0x040fe40005000000 */
[C---:B------:R-:W-:Y:S02]  /*5560*/  SEL R10, R4.reuse, R3, !P2 ;  /* 0x00000003040a7207 */ /* 0x040fe40005000000 */
[----:B------:R-:W-:Y:S01]  /*5570*/  SEL R3, R4, R39, !P2 ;  /* 0x0000002704037207 */ /* 0x000fe20005000000 */
[----:B------:R-:W-:Y:S01]  /*5580*/  IMAD R39, R28, UR9, RZ ;  /* 0x000000091c277c24 */ /* 0x000fe2000f8e02ff */
[----:B------:R-:W-:Y:S02]  /*5590*/  LEA.HI.X.SX32 R47, R47, R81, 0x1, P0 ;  /* 0x000000512f2f7211 */ /* 0x000fe400000f0eff */
[----:B------:R-:W-:-:S02]  /*55a0*/  IADD3 R44, P0, PT, R43, R84, RZ ;  /* 0x000000542b2c7210 */ /* 0x000fc40007f1e0ff */
[C---:B------:R-:W-:Y:S02]  /*55b0*/  SEL R22, R4.reuse, R15, !P2 ;  /* 0x0000000f04167207 */ /* 0x040fe40005000000 */
[C---:B------:R-:W-:Y:S01]  /*55c0*/  SEL R34, R4.reuse, R59, !P2 ;  /* 0x0000003b04227207 */ /* 0x040fe20005000000 */
[----:B------:R-:W-:Y:S01]  /*55d0*/  IMAD R59, R21, UR9, RZ ;  /* 0x00000009153b7c24 */ /* 0x000fe2000f8e02ff */
[----:B------:R-:W-:Y:S01]  /*55e0*/  SEL R25, R4, R25, !P2 ;  /* 0x0000001904197207 */ /* 0x000fe20005000000 */
[----:B------:R-:W-:Y:S01]  /*55f0*/  IMAD R21, R40, UR9, RZ ;  /* 0x0000000928157c24 */ /* 0x000fe2000f8e02ff */
[----:B------:R-:W-:Y:S01]  /*5600*/  LEA.HI.X.SX32 R43, R43, R81, 0x1, P0 ;  /* 0x000000512b2b7211 */ /* 0x000fe200000f0eff */
[----:B------:R-:W-:Y:S01]  /*5610*/  IMAD R22, R22, UR9, RZ ;  /* 0x0000000916167c24 */ /* 0x000fe2000f8e02ff */
[----:B------:R-:W-:Y:S02]  /*5620*/  IADD3 R40, P0, PT, R39, R84, RZ ;  /* 0x0000005427287210 */ /* 0x000fe40007f1e0ff */
[C---:B------:R-:W-:Y:S01]  /*5630*/  SEL R38, R4.reuse, R63, !P2 ;  /* 0x0000003f04267207 */ /* 0x040fe20005000000 */
[----:B------:R-:W-:Y:S01]  /*5640*/  IMAD R63, R25, UR9, RZ ;  /* 0x00000009193f7c24 */ /* 0x000fe2000f8e02ff */
[----:B------:R-:W-:Y:S01]  /*5650*/  SEL R29, R4, R29, !P2 ;  /* 0x0000001d041d7207 */ /* 0x000fe20005000000 */
[----:B------:R-:W-:Y:S01]  /*5660*/  IMAD R25, R36, UR9, RZ ;  /* 0x0000000924197c24 */ /* 0x000fe2000f8e02ff */
[----:B------:R-:W-:Y:S01]  /*5670*/  LEA.HI.X.SX32 R39, R39, R81, 0x1, P0 ;  /* 0x0000005127277211 */ /* 0x000fe200000f0eff */
[----:B------:R-:W-:Y:S01]  /*5680*/  IMAD R31, R31, UR9, RZ ;  /* 0x000000091f1f7c24 */ /* 0x000fe2000f8e02ff */
[----:B------:R-:W-:-:S02]  /*5690*/  SEL R16, R4, R159, !P2 ;  /* 0x0000009f04107207 */ /* 0x000fc40005000000 */
[-C--:B------:R-:W-:Y:S02]  /*56a0*/  IADD3 R36, P0, PT, R35, R84.reuse, RZ ;  /* 0x0000005423247210 */ /* 0x080fe40007f1e0ff */
[----:B------:R-:W-:Y:S02]  /*56b0*/  IADD3 R159, P3, PT, R22, R84, RZ ;  /* 0x00000054169f7210 */ /* 0x000fe40007f7e0ff */
[C---:B------:R-:W-:Y:S01]  /*56c0*/  SEL R172, R4.reuse, R67, !P2 ;  /* 0x0000004304ac7207 */ /* 0x040fe20005000000 */
[----:B------:R-:W-:Y:S01]  /*56d0*/  IMAD R67, R29, UR9, RZ ;  /* 0x000000091d437c24 */ /* 0x000fe2000f8e02ff */
[----:B------:R-:W-:Y:S01]  /*56e0*/  SEL R72, R4, R161, !P2 ;  /* 0x000000a104487207 */ /* 0x000fe20005000000 */
[----:B------:R-:W-:Y:S01]  /*56f0*/  IMAD R29, R32, UR9, RZ ;  /* 0x00000009201d7c24 */ /* 0x000fe2000f8e02ff */
[-C--:B------:R-:W-:Y:S01]  /*5700*/  LEA.HI.X.SX32 R35, R35, R81.reuse, 0x1, P0 ;  /* 0x0000005123237211 */ /* 0x080fe200000f0eff */
[----:B------:R-:W-:Y:S01]  /*5710*/  IMAD R27, R34, UR9, RZ ;  /* 0x00000009221b7c24 */ /* 0x000fe2000f8e02ff */
[----:B------:R-:W-:-:S02]  /*5720*/  LEA.HI.X.SX32 R161, R22, R81, 0x1, P3 ;  /* 0x0000005116a17211 */ /* 0x000fc400018f0eff */
[-C--:B------:R-:W-:Y:S02]  /*5730*/  IADD3 R32, P0, PT, R31, R84.reuse, RZ ;  /* 0x000000541f207210 */ /* 0x080fe40007f1e0ff */
[-C--:B------:R-:W-:Y:S01]  /*5740*/  IADD3 R56, P3, PT, R59, R84.reuse, RZ ;  /* 0x000000543b387210 */ /* 0x080fe20007f7e0ff */
[----:B------:R-:W-:Y:S01]  /*5750*/  IMAD R23, R38, UR9, RZ ;  /* 0x0000000926177c24 */ /* 0x000fe2000f8e02ff */
[-C--:B------:R-:W-:Y:S02]  /*5760*/  LEA.HI.X.SX32 R31, R31, R81.reuse, 0x1, P0 ;  /* 0x000000511f1f7211 */ /* 0x080fe400000f0eff */
[-C--:B------:R-:W-:Y:S02]  /*5770*/  LEA.HI.X.SX32 R59, R59, R81.reuse, 0x1, P3 ;  /* 0x000000513b3b7211 */ /* 0x080fe400018f0eff */
[-C--:B------:R-:W-:Y:S02]  /*5780*/  IADD3 R28, P0, PT, R27, R84.reuse, RZ ;  /* 0x000000541b1c7210 */ /* 0x080fe40007f1e0ff */
[----:B------:R-:W-:Y:S01]  /*5790*/  IADD3 R60, P3, PT, R63, R84, RZ ;  /* 0x000000543f3c7210 */ /* 0x000fe20007f7e0ff */
[----:B------:R-:W-:Y:S01]  /*57a0*/  IMAD R172, R172, UR9, RZ ;  /* 0x00000009acac7c24 */ /* 0x000fe2000f8e02ff */
[----:B------:R-:W-:Y:S01]  /*57b0*/  LEA.HI.X.SX32 R27, R27, R81, 0x1, P0 ;  /* 0x000000511b1b7211 */ /* 0x000fe200000f0eff */
[----:B------:R-:W-:Y:S01]  /*57c0*/  IMAD R48, R48, UR9, RZ ;  /* 0x0000000930307c24 */ /* 0x000fe2000f8e02ff */
[----:B------:R-:W-:-:S02]  /*57d0*/  SEL R181, R4, R71, !P2 ;  /* 0x0000004704b57207 */ /* 0x000fc40005000000 */
[----:B------:R-:W-:Y:S02]  /*57e0*/  LEA.HI.X.SX32 R63, R63, R81, 0x1, P3 ;  /* 0x000000513f3f7211 */ /* 0x000fe400018f0eff */
[-C--:B------:R-:W-:Y:S02]  /*57f0*/  IADD3 R24, P0, PT, R23, R84.reuse, RZ ;  /* 0x0000005417187210 */ /* 0x080fe40007f1e0ff */
[C---:B------:R-:W-:Y:S02]  /*5800*/  SEL R37, R4.reuse, R37, !P2 ;  /* 0x0000002504257207 */ /* 0x040fe40005000000 */
[----:B------:R-:W-:Y:S01]  /*5810*/  IADD3 R64, P3, PT, R67, R84, RZ ;  /* 0x0000005443407210 */ /* 0x000fe20007f7e0ff */
[----:B------:R-:W-:Y:S01]  /*5820*/  IMAD R181, R181, UR9, RZ ;  /* 0x00000009b5b57c24 */ /* 0x000fe2000f8e02ff */
[C---:B------:R-:W-:Y:S02]  /*5830*/  SEL R17, R4.reuse, R173, !P2 ;  /* 0x000000ad04117207 */ /* 0x040fe40005000000 */
[----:B------:R-:W-:Y:S01]  /*5840*/  LEA.HI.X.SX32 R23, R23, R81, 0x1, P0 ;  /* 0x0000005117177211 */ /* 0x000fe200000f0eff */
[----:B------:R-:W-:Y:S01]  /*5850*/  IMAD R45, R37, UR9, RZ ;  /* 0x00000009252d7c24 */ /* 0x000fe2000f8e02ff */
[----:B------:R-:W-:-:S02]  /*5860*/  SEL R189, R4, R75, !P2 ;  /* 0x0000004b04bd7207 */ /* 0x000fc40005000000 */
[-C--:B------:R-:W-:Y:S02]  /*5870*/  LEA.HI.X.SX32 R67, R67, R81.reuse, 0x1, P3 ;  /* 0x0000005143437211 */ /* 0x080fe400018f0eff */
[-C--:B------:R-:W-:Y:S02]  /*5880*/  IADD3 R173, P0, PT, R172, R84.reuse, RZ ;  /* 0x00000054acad7210 */ /* 0x080fe40007f1e0ff */
[----:B------:R-:W-:Y:S01]  /*5890*/  IADD3 R50, P3, PT, R48, R84, RZ ;  /* 0x0000005430327210 */ /* 0x000fe20007f7e0ff */
[----:B------:R-:W-:Y:S01]  /*58a0*/  IMAD R189, R189, UR9, RZ ;  /* 0x00000009bdbd7c24 */ /* 0x000fe2000f8e02ff */
[----:B------:R-:W-:Y:S01]  /*58b0*/  LEA.HI.X.SX32 R172, R172, R81, 0x1, P0 ;  /* 0x00000051acac7211 */ /* 0x000fe200000f0eff */
[----:B------:R-:W-:Y:S01]  /*58c0*/  IMAD R41, R26, UR9, RZ ;  /* 0x000000091a297c24 */ /* 0x000fe2000f8e02ff */
[----:B------:R-:W-:Y:S02]  /*58d0*/  SEL R197, R4, R115, !P2 ;  /* 0x0000007304c57207 */ /* 0x000fe40005000000 */
[----:B------:R-:W-:-:S02]  /*58e0*/  LEA.HI.X.SX32 R48, R48, R81, 0x1, P3 ;  /* 0x0000005130307211 */ /* 0x000fc400018f0eff */
[-C--:B------:R-:W-:Y:S02]  /*58f0*/  IADD3 R182, P0, PT, R181, R84.reuse, RZ ;  /* 0x00000054b5b67210 */ /* 0x080fe40007f1e0ff */
[-C--:B------:R-:W-:Y:S01]  /*5900*/  IADD3 R46, P3, PT, R45, R84.reuse, RZ ;  /* 0x000000542d2e7210 */ /* 0x080fe20007f7e0ff */
[----:B------:R-:W-:Y:S01]  /*5910*/  IMAD R197, R197, UR9, RZ ;  /* 0x00000009c5c57c24 */ /* 0x000fe2000f8e02ff */
[----:B------:R-:W-:Y:S01]  /*5920*/  LEA.HI.X.SX32 R181, R181, R81, 0x1, P0 ;  /* 0x00000051b5b57211 */ /* 0x000fe200000f0eff */
[----:B------:R-:W-:Y:S01]  /*5930*/  IMAD R37, R30, UR9, RZ ;  /* 0x000000091e257c24 */ /* 0x000fe2000f8e02ff */
[----:B------:R-:W-:Y:S02]  /*5940*/  SEL R205, R4, R119, !P2 ;  /* 0x0000007704cd7207 */ /* 0x000fe40005000000 */
[----:B------:R-:W-:Y:S02]  /*5950*/  LEA.HI.X.SX32 R45, R45, R81, 0x1, P3 ;  /* 0x000000512d2d7211 */ /* 0x000fe400018f0eff */
[----:B------:R-:W-:-:S02]  /*5960*/  IADD3 R190, P0, PT, R189, R84, RZ ;  /* 0x00000054bdbe7210 */ /* 0x000fc40007f1e0ff */
[-C--:B------:R-:W-:Y:S01]  /*5970*/  IADD3 R42, P3, PT, R41, R84.reuse, RZ ;  /* 0x00000054292a7210 */ /* 0x080fe20007f7e0ff */
[----:B------:R-:W-:Y:S01]  /*5980*/  IMAD R205, R205, UR9, RZ ;  /* 0x00000009cdcd7c24 */ /* 0x000fe2000f8e02ff */
[----:B------:R-:W-:Y:S01]  /*5990*/  LEA.HI.X.SX32 R189, R189, R81, 0x1, P0 ;  /* 0x00000051bdbd7211 */ /* 0x000fe200000f0eff */
[----:B------:R-:W-:Y:S01]  /*59a0*/  IMAD R33, R33, UR9, RZ ;  /* 0x0000000921217c24 */ /* 0x000fe2000f8e02ff */
[----:B------:R-:W-:Y:S02]  /*59b0*/  SEL R213, R4, R123, !P2 ;  /* 0x0000007b04d57207 */ /* 0x000fe40005000000 */
[-C--:B------:R-:W-:Y:S02]  /*59c0*/  LEA.HI.X.SX32 R41, R41, R81.reuse, 0x1, P3 ;  /* 0x0000005129297211 */ /* 0x080fe400018f0eff */
[-C--:B------:R-:W-:Y:S02]  /*59d0*/  IADD3 R198, P0, PT, R197, R84.reuse, RZ ;  /* 0x00000054c5c67210 */ /* 0x080fe40007f1e0ff */
[----:B------:R-:W-:Y:S01]  /*59e0*/  IADD3 R38, P3, PT, R37, R84, RZ ;  /* 0x0000005425267210 */ /* 0x000fe20007f7e0ff */
[----:B------:R-:W-:Y:S01]  /*59f0*/  IMAD R213, R213, UR9, RZ ;  /* 0x00000009d5d57c24 */ /* 0x000fe2000f8e02ff */
[----:B------:R-:W-:-:S02]  /*5a00*/  LEA.HI.X.SX32 R197, R197, R81, 0x1, P0 ;  /* 0x00000051c5c57211 */ /* 0x000fc400000f0eff */
[C---:B------:R-:W-:Y:S02]  /*5a10*/  SEL R221, R4.reuse, R127, !P2 ;  /* 0x0000007f04dd7207 */ /* 0x040fe40005000000 */
[-C--:B------:R-:W-:Y:S02]  /*5a20*/  LEA.HI.X.SX32 R37, R37, R81.reuse, 0x1, P3 ;  /* 0x0000005125257211 */ /* 0x080fe400018f0eff */
[-C--:B------:R-:W-:Y:S02]  /*5a30*/  IADD3 R206, P0, PT, R205, R84.reuse, RZ ;  /* 0x00000054cdce7210 */ /* 0x080fe40007f1e0ff */
[----:B------:R-:W-:Y:S01]  /*5a40*/  IADD3 R34, P3, PT, R33, R84, RZ ;  /* 0x0000005421227210 */ /* 0x000fe20007f7e0ff */
[----:B------:R-:W-:Y:S01]  /*5a50*/  IMAD R221, R221, UR9, RZ ;  /* 0x00000009dddd7c24 */ /* 0x000fe2000f8e02ff */
[----:B------:R-:W-:Y:S02]  /*5a60*/  LEA.HI.X.SX32 R205, R205, R81, 0x1, P0 ;  /* 0x00000051cdcd7211 */ /* 0x000fe400000f0eff */
[----:B------:R-:W-:-:S02]  /*5a70*/  SEL R229, R4, R131, !P2 ;  /* 0x0000008304e57207 */ /* 0x000fc40005000000 */
[-C--:B------:R-:W-:Y:S02]  /*5a80*/  LEA.HI.X.SX32 R33, R33, R81.reuse, 0x1, P3 ;  /* 0x0000005121217211 */ /* 0x080fe400018f0eff */
[-C--:B------:R-:W-:Y:S02]  /*5a90*/  IADD3 R214, P0, PT, R213, R84.reuse, RZ ;  /* 0x00000054d5d67210 */ /* 0x080fe40007f1e0ff */
[----:B------:R-:W-:Y:S01]  /*5aa0*/  IADD3 R30, P3, PT, R29, R84, RZ ;  /* 0x000000541d1e7210 */ /* 0x000fe20007f7e0ff */
[----:B------:R-:W-:Y:S01]  /*5ab0*/  IMAD R229, R229, UR9, RZ ;  /* 0x00000009e5e57c24 */ /* 0x000fe2000f8e02ff */
[----:B------:R-:W-:Y:S02]  /*5ac0*/  LEA.HI.X.SX32 R213, R213, R81, 0x1, P0 ;  /* 0x00000051d5d57211 */ /* 0x000fe400000f0eff */
[----:B------:R-:W-:Y:S02]  /*5ad0*/  SEL R237, R4, R135, !P2 ;  /* 0x0000008704ed7207 */ /* 0x000fe40005000000 */
[----:B------:R-:W-:-:S02]  /*5ae0*/  LEA.HI.X.SX32 R29, R29, R81, 0x1, P3 ;  /* 0x000000511d1d7211 */ /* 0x000fc400018f0eff */
[-C--:B------:R-:W-:Y:S02]  /*5af0*/  IADD3 R222, P0, PT, R221, R84.reuse, RZ ;  /* 0x00000054ddde7210 */ /* 0x080fe40007f1e0ff */
[----:B------:R-:W-:Y:S02]  /*5b00*/  SEL R176, R4, R69, !P2 ;  /* 0x0000004504b07207 */ /* 0x000fe40005000000 */
[----:B------:R-:W-:Y:S01]  /*5b10*/  IADD3 R26, P3, PT, R25, R84, RZ ;  /* 0x00000054191a7210 */ /* 0x000fe20007f7e0ff */
[----:B------:R-:W-:Y:S01]  /*5b20*/  IMAD R237, R237, UR9, RZ ;  /* 0x00000009eded7c24 */ /* 0x000fe2000f8e02ff */
[----:B------:R-:W-:Y:S01]  /*5b30*/  LEA.HI.X.SX32 R221, R221, R81, 0x1, P0 ;  /* 0x00000051dddd7211 */ /* 0x000fe200000f0eff */
[----:B------:R-:W-:Y:S01]  /*5b40*/  IMAD R176, R176, UR9, RZ ;  /* 0x00000009b0b07c24 */ /* 0x000fe2000f8e02ff */
[----:B------:R-:W-:Y:S02]  /*5b50*/  SEL R245, R4, R139, !P2 ;  /* 0x0000008b04f57207 */ /* 0x000fe40005000000 */
[----:B------:R-:W-:-:S02]  /*5b60*/  LEA.HI.X.SX32 R25, R25, R81, 0x1, P3 ;  /* 0x0000005119197211 */ /* 0x000fc400018f0eff */
[-C--:B------:R-:W-:Y:S02]  /*5b70*/  IADD3 R230, P0, PT, R229, R84.reuse, RZ ;  /* 0x00000054e5e67210 */ /* 0x080fe40007f1e0ff */
[C---:B------:R-:W-:Y:S02]  /*5b80*/  SEL R185, R4.reuse, R73, !P2 ;  /* 0x0000004904b97207 */ /* 0x040fe40005000000 */
[----:B------:R-:W-:Y:S01]  /*5b90*/  IADD3 R22, P3, PT, R21, R84, RZ ;  /* 0x0000005415167210 */ /* 0x000fe20007f7e0ff */
[----:B------:R-:W-:Y:S01]  /*5ba0*/  IMAD R245, R245, UR9, RZ ;  /* 0x00000009f5f57c24 */ /* 0x000fe2000f8e02ff */
[----:B------:R-:W-:Y:S01]  /*5bb0*/  LEA.HI.X.SX32 R229, R229, R81, 0x1, P0 ;  /* 0x00000051e5e57211 */ /* 0x000fe200000f0eff */
[----:B------:R-:W-:Y:S01]  /*5bc0*/  IMAD R185, R185, UR9, RZ ;  /* 0x00000009b9b97c24 */ /* 0x000fe2000f8e02ff */
        /* <DEDUP_REMOVED lines=14> */
[----:B------:R-:W-:Y:S02]  /*5cb0*/  SEL R70, R4, R151, !P2 ;  /* 0x0000009704467207 */ /* 0x000fe40005000000 */
[-C--:B------:R-:W-:Y:S01]  /*5cc0*/  LEA.HI.X.SX32 R245, R245, R81.reuse, 0x1, P0 ;  /* 0x00000051f5f57211 */ /* 0x080fe200000f0eff */
[----:B------:R-:W-:Y:S01]  /*5cd0*/  IMAD R201, R201, UR9, RZ ;  /* 0x00000009c9c97c24 */ /* 0x000fe2000f8e02ff */
[----:B------:R-:W-:-:S02]  /*5ce0*/  LEA.HI.X.SX32 R185, R185, R81, 0x1, P3 ;  /* 0x00000051b9b97211 */ /* 0x000fc400018f0eff */
[-C--:B------:R-:W-:Y:S02]  /*5cf0*/  IADD3 R151, P0, PT, R115, R84.reuse, RZ ;  /* 0x0000005473977210 */ /* 0x080fe40007f1e0ff */
[C---:B------:R-:W-:Y:S02]  /*5d00*/  SEL R209, R4.reuse, R121, !P2 ;  /* 0x0000007904d17207 */ /* 0x040fe40005000000 */
[----:B------:R-:W-:Y:S02]  /*5d10*/  IADD3 R194, P3, PT, R193, R84, RZ ;  /* 0x00000054c1c27210 */ /* 0x000fe40007f7e0ff */
[----:B------:R-:W-:Y:S01]  /*5d20*/  SEL R18, R4, R155, !P2 ;  /* 0x0000009b04127207 */ /* 0x000fe20005000000 */
[----:B------:R-:W-:Y:S01]  /*5d30*/  IMAD R70, R70, UR9, RZ ;  /* 0x0000000946467c24 */ /* 0x000fe2000f8e02ff */
        /* <DEDUP_REMOVED lines=19> */
[CC--:B------:R-:W-:Y:S02]  /*5e70*/  IADD3 R251, P0, PT, R18.reuse, R84.reuse, RZ ;  /* 0x0000005412fb7210 */ /* 0x0c0fe40007f1e0ff */
[-C--:B------:R-:W-:Y:S01]  /*5e80*/  IADD3 R218, P3, PT, R217, R84.reuse, RZ ;  /* 0x00000054d9da7210 */ /* 0x080fe20007f7e0ff */
[----:B------:R-:W-:Y:S01]  /*5e90*/  IMAD R73, R73, UR9, RZ ;  /* 0x0000000949497c24 */ /* 0x000fe2000f8e02ff */
[----:B------:R-:W-:Y:S01]  /*5ea0*/  LEA.HI.X.SX32 R117, R18, R81, 0x1, P0 ;  /* 0x0000005112757211 */ /* 0x000fe200000f0eff */
[----:B------:R-:W-:Y:S01]  /*5eb0*/  IMAD R233, R233, UR9, RZ ;  /* 0x00000009e9e97c24 */ /* 0x000fe2000f8e02ff */
[----:B------:R-:W-:Y:S02]  /*5ec0*/  SEL R75, R4, R167, !P2 ;  /* 0x000000a7044b7207 */ /* 0x000fe40005000000 */
[----:B------:R-:W-:Y:S02]  /*5ed0*/  LEA.HI.X.SX32 R217, R217, R81, 0x1, P3 ;  /* 0x00000051d9d97211 */ /* 0x000fe400018f0eff */
[----:B------:R-:W-:-:S02]  /*5ee0*/  IADD3 R235, P0, PT, R16, R84, RZ ;  /* 0x0000005410eb7210 */ /* 0x000fc40007f1e0ff */
[----:B------:R-:W-:Y:S02]  /*5ef0*/  SEL R241, R4, R137, !P2 ;  /* 0x0000008904f17207 */ /* 0x000fe40005000000 */
[-C--:B------:R-:W-:Y:S01]  /*5f00*/  IADD3 R226, P3, PT, R225, R84.reuse, RZ ;  /* 0x00000054e1e27210 */ /* 0x080fe20007f7e0ff */
[----:B------:R-:W-:Y:S01]  /*5f10*/  IMAD R75, R75, UR9, RZ ;  /* 0x000000094b4b7c24 */ /* 0x000fe2000f8e02ff */
[----:B------:R-:W-:Y:S01]  /*5f20*/  LEA.HI.X.SX32 R239, R16, R81, 0x1, P0 ;  /* 0x0000005110ef7211 */ /* 0x000fe200000f0eff */
[----:B------:R-:W-:Y:S01]  /*5f30*/  IMAD R241, R241, UR9, RZ ;  /* 0x00000009f1f17c24 */ /* 0x000fe2000f8e02ff */
[----:B------:R-:W-:Y:S02]  /*5f40*/  SEL R69, R4, R171, !P2 ;  /* 0x000000ab04457207 */ /* 0x000fe40005000000 */
[----:B------:R-:W-:Y:S02]  /*5f50*/  LEA.HI.X.SX32 R225, R225, R81, 0x1, P3 ;  /* 0x00000051e1e17211 */ /* 0x000fe400018f0eff */
[----:B------:R-:W-:-:S02]  /*5f60*/  IADD3 R219, P0, PT, R73, R84, RZ ;  /* 0x0000005449db7210 */ /* 0x000fc40007f1e0ff */
[C---:B------:R-:W-:Y:S02]  /*5f70*/  SEL R249, R4.reuse, R141, !P2 ;  /* 0x0000008d04f97207 */ /* 0x040fe40005000000 */
[-C--:B------:R-:W-:Y:S01]  /*5f80*/  IADD3 R234, P3, PT, R233, R84.reuse, RZ ;  /* 0x00000054e9ea7210 */ /* 0x080fe20007f7e0ff */
[----:B------:R-:W-:Y:S01]  /*5f90*/  @!P6 IMAD.MOV R175, RZ, RZ, -R175 ;  /* 0x000000ffffafe224 */ /* 0x000fe200078e0aaf */
[-C--:B------:R-:W-:Y:S01]  /*5fa0*/  LEA.HI.X.SX32 R223, R73, R81.reuse, 0x1, P0 ;  /* 0x0000005149df7211 */ /* 0x080fe200000f0eff */
[----:B------:R-:W-:Y:S01]  /*5fb0*/  IMAD R69, R69, UR9, RZ ;  /* 0x0000000945457c24 */ /* 0x000fe2000f8e02ff */
[----:B------:R-:W-:Y:S01]  /*5fc0*/  LEA.HI.X.SX32 R233, R233, R81, 0x1, P3 ;  /* 0x00000051e9e97211 */ /* 0x000fe200018f0eff */
[----:B------:R-:W-:Y:S01]  /*5fd0*/  IMAD R249, R249, UR9, RZ ;  /* 0x00000009f9f97c24 */ /* 0x000fe2000f8e02ff */
[----:B------:R-:W-:Y:S02]  /*5fe0*/  IADD3 R203, P0, PT, R75, R84, RZ ;  /* 0x000000544bcb7210 */ /* 0x000fe40007f1e0ff */
[----:B------:R-:W-:-:S02]  /*5ff0*/  SEL R114, R4, R145, !P2 ;  /* 0x0000009104727207 */ /* 0x000fc40005000000 */
[-C--:B------:R-:W-:Y:S01]  /*6000*/  IADD3 R242, P3, PT, R241, R84.reuse, RZ ;  /* 0x00000054f1f27210 */ /* 0x080fe20007f7e0ff */
[----:B------:R-:W-:Y:S01]  /*6010*/  IMAD R14, R14, UR9, RZ ;  /* 0x000000090e0e7c24 */ /* 0x000fe2000f8e02ff */
[----:B------:R-:W-:Y:S01]  /*6020*/  LEA.HI.X.SX32 R207, R75, R81, 0x1, P0 ;  /* 0x000000514bcf7211 */ /* 0x000fe200000f0eff */
[----:B------:R-:W-:Y:S01]  /*6030*/  IMAD R114, R114, UR9, RZ ;  /* 0x0000000972727c24 */ /* 0x000fe2000f8e02ff */
[C---:B------:R-:W-:Y:S02]  /*6040*/  SEL R11, R4.reuse, R175, !P2 ;  /* 0x000000af040b7207 */ /* 0x040fe40005000000 */
[----:B------:R-:W-:Y:S02]  /*6050*/  LEA.HI.X.SX32 R241, R241, R81, 0x1, P3 ;  /* 0x00000051f1f17211 */ /* 0x000fe400018f0eff */
[----:B------:R-:W-:Y:S02]  /*6060*/  IADD3 R187, P0, PT, R69, R84, RZ ;  /* 0x0000005445bb7210 */ /* 0x000fe40007f1e0ff */
[----:B------:R-:W-:-:S02]  /*6070*/  SEL R71, R4, R149, !P2 ;  /* 0x0000009504477207 */ /* 0x000fc40005000000 */
[-C--:B------:R-:W-:Y:S01]  /*6080*/  IADD3 R250, P3, PT, R249, R84.reuse, RZ ;  /* 0x00000054f9fa7210 */ /* 0x080fe20007f7e0ff */
[----:B------:R-:W-:Y:S01]  /*6090*/  IMAD R11, R11, UR9, RZ ;  /* 0x000000090b0b7c24 */ /* 0x000fe2000f8e02ff */
[-C--:B------:R-:W-:Y:S01]  /*60a0*/  LEA.HI.X.SX32 R191, R69, R81.reuse, 0x1, P0 ;  /* 0x0000005145bf7211 */ /* 0x080fe200000f0eff */
[----:B------:R-:W-:Y:S01]  /*60b0*/  IMAD R71, R71, UR9, RZ ;  /* 0x0000000947477c24 */ /* 0x000fe2000f8e02ff */
[----:B------:R-:W-:Y:S02]  /*60c0*/  ISETP.GE.AND P6, PT, R20, RZ, PT ;  /* 0x000000ff1400720c */ /* 0x000fe40003fc6270 */
[----:B------:R-:W-:Y:S02]  /*60d0*/  LEA.HI.X.SX32 R249, R249, R81, 0x1, P3 ;  /* 0x00000051f9f97211 */ /* 0x000fe400018f0eff */
[----:B------:R-:W-:Y:S02]  /*60e0*/  IADD3 R132, P0, PT, R14, R84, RZ ;  /* 0x000000540e847210 */ /* 0x000fe40007f1e0ff */
[----:B------:R-:W-:-:S02]  /*60f0*/  SEL R20, R4, R153, !P2 ;  /* 0x0000009904147207 */ /* 0x000fc40005000000 */
[-C--:B------:R-:W-:Y:S01]  /*6100*/  IADD3 R135, P3, PT, R114, R84.reuse, RZ ;  /* 0x0000005472877210 */ /* 0x080fe20007f7e0ff */
[----:B------:R-:W-:Y:S01]  /*6110*/  IMAD R3, R3, UR9, RZ ;  /* 0x0000000903037c24 */ /* 0x000fe2000f8e02ff */
[-C--:B------:R-:W-:Y:S01]  /*6120*/  LEA.HI.X.SX32 R134, R14, R81.reuse, 0x1, P0 ;  /* 0x000000510e867211 */ /* 0x080fe200000f0eff */
[----:B------:R-:W-:Y:S01]  /*6130*/  IMAD R20, R20, UR9, RZ ;  /* 0x0000000914147c24 */ /* 0x000fe2000f8e02ff */
[----:B------:R-:W-:Y:S02]  /*6140*/  LEA.HI.X.SX32 R137, R114, R81, 0x1, P3 ;  /* 0x0000005172897211 */ /* 0x000fe400018f0eff */
[-C--:B------:R-:W-:Y:S02]  /*6150*/  IADD3 R124, P0, PT, R11, R84.reuse, RZ ;  /* 0x000000540b7c7210 */ /* 0x080fe40007f1e0ff */
[----:B------:R-:W-:Y:S02]  /*6160*/  SEL R15, R4, R157, !P2 ;  /* 0x0000009d040f7207 */ /* 0x000fe40005000000 */
[----:B------:R-:W-:Y:S01]  /*6170*/  IADD3 R127, P3, PT, R71, R84, RZ ;  /* 0x00000054477f7210 */ /* 0x000fe20007f7e0ff */
[----:B------:R-:W-:Y:S01]  /*6180*/  VIADD R163, R2, 0x1f ;  /* 0x0000001f02a37836 */ /* 0x000fe20000000000 */
[-C--:B------:R-:W-:Y:S01]  /*6190*/  LEA.HI.X.SX32 R126, R11, R81.reuse, 0x1, P0 ;  /* 0x000000510b7e7211 */ /* 0x080fe200000f0eff */
[----:B------:R-:W-:Y:S01]  /*61a0*/  IMAD R15, R15, UR9, RZ ;  /* 0x000000090f0f7c24 */ /* 0x000fe2000f8e02ff */
[----:B------:R-:W-:-:S02]  /*61b0*/  LEA.HI.X.SX32 R129, R71, R81, 0x1, P3 ;  /* 0x0000005147817211 */ /* 0x000fc400018f0eff */
[CC--:B------:R-:W-:Y:S02]  /*61c0*/  IADD3 R116, P0, PT, R3.reuse, R84.reuse, RZ ;  /* 0x0000005403747210 */ /* 0x0c0fe40007f1e0ff */
[-C--:B------:R-:W-:Y:S02]  /*61d0*/  IADD3 R119, P3, PT, R20, R84.reuse, RZ ;  /* 0x0000005414777210 */ /* 0x080fe40007f7e0ff */
[-C--:B------:R-:W-:Y:S01]  /*61e0*/  LEA.HI.X.SX32 R118, R3, R81.reuse, 0x1, P0 ;  /* 0x0000005103767211 */ /* 0x080fe200000f0eff */
[----:B------:R-:W-:Y:S01]  /*61f0*/  IMAD R72, R72, UR9, RZ ;  /* 0x0000000948487c24 */ /* 0x000fe2000f8e02ff */
[----:B------:R-:W-:Y:S02]  /*6200*/  LEA.HI.X.SX32 R121, R20, R81, 0x1, P3 ;  /* 0x0000005114797211 */ /* 0x000fe400018f0eff */
[----:B------:R-:W-:Y:S02]  /*6210*/  ISETP.GT.AND P0, PT, R163, 0x1f, PT ;  /* 0x0000001fa300780c */ /* 0x000fe40003f04270 */
[----:B------:R-:W-:Y:S01]  /*6220*/  SEL R74, R4, R165, !P2 ;  /* 0x000000a5044a7207 */ /* 0x000fe20005000000 */
[----:B------:R-:W0:Y:S01]  /*6230*/  S2R R163, SR_TID.X ;  /* 0x0000000000a37919 */ /* 0x000e220000002100 */
[----:B------:R-:W-:-:S02]  /*6240*/  IADD3 R243, P3, PT, R15, R84, RZ ;  /* 0x000000540ff37210 */ /* 0x000fc40007f7e0ff */
[----:B------:R-:W-:Y:S01]  /*6250*/  SEL R93, R4, R169, !P2 ;  /* 0x000000a9045d7207 */ /* 0x000fe20005000000 */
[----:B------:R-:W-:Y:S01]  /*6260*/  IMAD R74, R74, UR9, RZ ;  /* 0x000000094a4a7c24 */ /* 0x000fe2000f8e02ff */
[----:B------:R-:W-:Y:S02]  /*6270*/  LEA.HI.X.SX32 R247, R15, R81, 0x1, P3 ;  /* 0x000000510ff77211 */ /* 0x000fe400018f0eff */
[----:B------:R-:W-:Y:S01]  /*6280*/  IADD3 R227, P3, PT, R72, R84, RZ ;  /* 0x0000005448e37210 */ /* 0x000fe20007f7e0ff */
[----:B------:R-:W-:-:S03]  /*6290*/  IMAD R93, R93, UR9, RZ ;  /* 0x000000095d5d7c24 */ /* 0x000fc6000f8e02ff */
[-C--:B------:R-:W-:Y:S02]  /*62a0*/  LEA.HI.X.SX32 R231, R72, R81.reuse, 0x1, P3 ;  /* 0x0000005148e77211 */ /* 0x080fe400018f0eff */
[----:B------:R-:W-:Y:S01]  /*62b0*/  IADD3 R211, P3, PT, R74, R84, RZ ;  /* 0x000000544ad37210 */ /* 0x000fe20007f7e0ff */
[----:B------:R-:W-:Y:S01]  /*62c0*/  IMAD R17, R17, UR9, RZ ;  /* 0x0000000911117c24 */ /* 0x000fe2000f8e02ff */
[----:B------:R-:W-:Y:S02]  /*62d0*/  SEL R12, R4, R12, !P2 ;  /* 0x0000000c040c7207 */ /* 0x000fe40005000000 */
[----:B------:R-:W-:Y:S02]  /*62e0*/  LEA.HI.X.SX32 R215, R74, R81, 0x1, P3 ;  /* 0x000000514ad77211 */ /* 0x000fe400018f0eff */
[----:B------:R-:W-:Y:S01]  /*62f0*/  IADD3 R195, P3, PT, R93, R84, RZ ;  /* 0x000000545dc37210 */ /* 0x000fe20007f7e0ff */
[----:B------:R-:W-:-:S03]  /*6300*/  IMAD R12, R12, UR9, RZ ;  /* 0x000000090c0c7c24 */ /* 0x000fc6000f8e02ff */
[----:B------:R-:W-:Y:S02]  /*6310*/  LEA.HI.X.SX32 R199, R93, R81, 0x1, P3 ;  /* 0x000000515dc77211 */ /* 0x000fe400018f0eff */
[-C--:B------:R-:W-:Y:S01]  /*6320*/  IADD3 R136, P3, PT, R17, R84.reuse, RZ ;  /* 0x0000005411887210 */ /* 0x080fe20007f7e0ff */
[----:B------:R-:W-:Y:S01]  /*6330*/  IMAD R10, R10, UR9, RZ ;  /* 0x000000090a0a7c24 */ /* 0x000fe2000f8e02ff */
[----:B------:R-:W-:Y:S02]  /*6340*/  ISETP.GT.U32.AND P5, PT, R5, R9, PT ;  /* 0x000000090500720c */ /* 0x000fe40003fa4070 */
[----:B------:R-:W-:Y:S02]  /*6350*/  LEA.HI.X.SX32 R154, R17, R81, 0x1, P3 ;  /* 0x00000051119a7211 */ /* 0x000fe400018f0eff */
[----:B------:R-:W-:Y:S01]  /*6360*/  IADD3 R128, P3, PT, R12, R84, RZ ;  /* 0x000000540c807210 */ /* 0x000fe20007f7e0ff */
[----:B------:R-:W-:Y:S01]  /*6370*/  VIADD R16, R8, 0x1c ;  /* 0x0000001c08107836 */ /* 0x000fe20000000000 */
[----:B------:R-:W-:-:S02]  /*6380*/  LOP3.LUT R3, R7, 0x14, RZ, 0xfc, !PT ;  /* 0x0000001407037812 */ /* 0x000fc400078efcff */
[-C--:B------:R-:W-:Y:S02]  /*6390*/  LEA.HI.X.SX32 R130, R12, R81.reuse, 0x1, P3 ;  /* 0x000000510c827211 */ /* 0x080fe400018f0eff */
[C---:B------:R-:W-:Y:S02]  /*63a0*/  IADD3 R120, P3, PT, R10.reuse, R84, RZ ;  /* 0x000000540a787210 */ /* 0x040fe40007f7e0ff */
[----:B0-----:R-:W-:Y:S02]  /*63b0*/  LOP3.LUT R163, R163, 0x1f, RZ, 0xc0, !PT ;  /* 0x0000001fa3a37812 */ /* 0x001fe400078ec0ff */
[----:B------:R-:W-:Y:S02]  /*63c0*/  LEA.HI.X.SX32 R122, R10, R81, 0x1, P3 ;  /* 0x000000510a7a7211 */ /* 0x000fe400018f0eff */
[----:B------:R-:W-:Y:S02]  /*63d0*/  IABS R10, R3 ;  /* 0x00000003000a7213 */ /* 0x000fe40000000000 */
[----:B------:R-:W-:-:S02]  /*63e0*/  IABS R12, R16 ;  /* 0x00000010000c7213 */ /* 0x000fc40000000000 */
[----:B------:R-:W-:Y:S01]  /*63f0*/  ISETP.LT.AND P0, PT, R163, R2, P0 ;  /* 0x00000002a300720c */ /* 0x000fe20000701270 */
[----:B------:R-:W-:Y:S01]  /*6400*/  @!P5 IMAD.IADD R9, R9, 0x1, -R5 ;  /* 0x000000010909d824 */ /* 0x000fe200078e0a05 */
[----:B------:R-:W-:Y:S01]  /*6410*/  ISETP.GE.AND P5, PT, R3, RZ, PT ;  /* 0x000000ff0300720c */ /* 0x000fe20003fa6270 */
[----:B------:R-:W-:-:S04]  /*6420*/  IMAD.HI.U32 R2, R6, R10, RZ ;  /* 0x0000000a06027227 */ /* 0x000fc800078e00ff */
[----:B------:R-:W-:-:S04]  /*6430*/  IMAD.HI.U32 R3, R6, R12, RZ ;  /* 0x0000000c06037227 */ /* 0x000fc800078e00ff */
[----:B------:R-:W-:Y:S02]  /*6440*/  IMAD.MOV R2, RZ, RZ, -R2 ;  /* 0x000000ffff027224 */ /* 0x000fe400078e0a02 */
[----:B------:R-:W-:Y:S01]  /*6450*/  IMAD.MOV R3, RZ, RZ, -R3 ;  /* 0x000000ffff037224 */ /* 0x000fe200078e0a03 */
[----:B------:R-:W-:Y:S01]  /*6460*/  PRMT R80, RZ, 0x7610, R80 ;  /* 0x00007610ff507816 */ /* 0x000fe20000000050 */
[C---:B------:R-:W-:Y:S02]  /*6470*/  IMAD R10, R5.reuse, R2, R10 ;  /* 0x00000002050a7224 */ /* 0x040fe400078e020a */
[C---:B------:R-:W-:Y:S02]  /*6480*/  IMAD R12, R5.reuse, R3, R12 ;  /* 0x00000003050c7224 */ /* 0x040fe400078e020c */
[----:B------:R-:W-:Y:S02]  /*6490*/  @P0 IMAD.MOV.U32 R2, RZ, RZ, R53 ;  /* 0x000000ffff020224 */ /* 0x000fe400078e0035 */
[----:B------:R-:W-:Y:S01]  /*64a0*/  @P0 IMAD.MOV.U32 R3, RZ, RZ, R54 ;  /* 0x000000ffff030224 */ /* 0x000fe200078e0036 */
[----:B------:R-:W-:-:S02]  /*64b0*/  ISETP.GT.U32.AND P4, PT, R5, R13, PT ;  /* 0x0000000d0500720c */ /* 0x000fc40003f84070 */
[----:B------:R-:W-:Y:S02]  /*64c0*/  PRMT R252, RZ, 0x7610, R252 ;  /* 0x00007610fffc7816 */ /* 0x000fe400000000fc */
[----:B------:R0:W2:Y:S01]  /*64d0*/  @P0 LDG.E.U8 R80, desc[UR24][R2.64] ;  /* 0x0000001802500981 */ /* 0x0000a2000c1e1100 */
[----:B------:R-:W-:Y:S01]  /*64e0*/  PRMT R20, RZ, 0x7610, R20 ;  /* 0x00007610ff147816 */ /* 0x000fe20000000014 */
[----:B0-----:R-:W-:Y:S02]  /*64f0*/  @P0 IMAD.MOV.U32 R2, RZ, RZ, R159 ;  /* 0x000000ffff020224 */ /* 0x001fe400078e009f */
[----:B------:R-:W-:-:S05]  /*6500*/  @P0 IMAD.MOV.U32 R3, RZ, RZ, R161 ;  /* 0x000000ffff030224 */ /* 0x000fca00078e00a1 */
[----:B------:R0:W2:Y:S01]  /*6510*/  @P0 LDG.E.U8 R252, desc[UR24][R2.64] ;  /* 0x0000001802fc0981 */ /* 0x0000a2000c1e1100 */
[----:B------:R-:W-:Y:S01]  /*6520*/  @!P4 IMAD.IADD R13, R13, 0x1, -R5 ;  /* 0x000000010d0dc824 */ /* 0x000fe200078e0a05 */
[----:B------:R-:W-:Y:S02]  /*6530*/  ISETP.GE.AND P3, PT, R19, RZ, PT ;  /* 0x000000ff1300720c */ /* 0x000fe40003f66270 */
[----:B------:R-:W-:Y:S01]  /*6540*/  PRMT R19, RZ, 0x7610, R19 ;  /* 0x00007610ff137816 */ /* 0x000fe20000000013 */
[----:B0-----:R-:W-:Y:S02]  /*6550*/  @P0 IMAD.MOV.U32 R2, RZ, RZ, R55 ;  /* 0x000000ffff020224 */ /* 0x001fe400078e0037 */
[----:B------:R-:W-:Y:S01]  /*6560*/  @P0 IMAD.MOV.U32 R3, RZ, RZ, R57 ;  /* 0x000000ffff030224 */ /* 0x000fe200078e0039 */
[----:B------:R-:W-:-:S04]  /*6570*/  ISETP.GT.U32.AND P4, PT, R5, R13, PT ;  /* 0x0000000d0500720c */ /* 0x000fc80003f84070 */
[----:B------:R0:W2:Y:S01]  /*6580*/  @P0 LDG.E.U8 R20, desc[UR24][R2.64] ;  /* 0x0000001802140981 */ /* 0x0000a2000c1e1100 */
[----:B------:R-:W-:Y:S02]  /*6590*/  LOP3.LUT R15, R7, 0x24, RZ, 0xfc, !PT ;  /* 0x00000024070f7812 */ /* 0x000fe400078efcff */
[----:B------:R-:W-:Y:S01]  /*65a0*/  PRMT R18, RZ, 0x7610, R18 ;  /* 0x00007610ff127816 */ /* 0x000fe20000000012 */
[----:B0-----:R-:W-:Y:S02]  /*65b0*/  @P0 IMAD.MOV.U32 R2, RZ, RZ, R56 ;  /* 0x000000ffff020224 */ /* 0x001fe400078e0038 */
[----:B------:R-:W-:Y:S01]  /*65c0*/  @P0 IMAD.MOV.U32 R3, RZ, RZ, R59 ;  /* 0x000000ffff030224 */ /* 0x000fe200078e003b */
[----:B------:R-:W-:-:S04]  /*65d0*/  IABS R11, R15 ;  /* 0x0000000f000b7213 */ /* 0x000fc80000000000 */
[----:B------:R0:W2:Y:S01]  /*65e0*/  @P0 LDG.E.U8 R19, desc[UR24][R2.64] ;  /* 0x0000001802130981 */ /* 0x0000a2000c1e1100 */
[----:B------:R-:W-:Y:S01]  /*65f0*/  PRMT R17, RZ, 0x7610, R17 ;  /* 0x00007610ff117816 */ /* 0x000fe20000000011 */
[----:B------:R-:W-:-:S04]  /*6600*/  IMAD.HI.U32 R14, R6, R11, RZ ;  /* 0x0000000b060e7227 */ /* 0x000fc800078e00ff */
[----:B0-----:R-:W-:Y:S02]  /*6610*/  @P0 IMAD.MOV.U32 R2, RZ, RZ, R58 ;  /* 0x000000ffff020224 */ /* 0x001fe400078e003a */
[----:B------:R-:W-:-:S05]  /*6620*/  @P0 IMAD.MOV.U32 R3, RZ, RZ, R61 ;  /* 0x000000ffff030224 */ /* 0x000fca00078e003d */
[----:B------:R0:W2:Y:S01]  /*6630*/  @P0 LDG.E.U8 R18, desc[UR24][R2.64] ;  /* 0x0000001802120981 */ /* 0x0000a2000c1e1100 */
[----:B------:R-:W-:Y:S01]  /*6640*/  @!P4 IMAD.IADD R13, R13, 0x1, -R5 ;  /* 0x000000010d0dc824 */ /* 0x000fe200078e0a05 */
[----:B------:R-:W-:Y:S01]  /*6650*/  ISETP.GE.AND P4, PT, R15, RZ, PT ;  /* 0x000000ff0f00720c */ /* 0x000fe20003f86270 */
[----:B------:R-:W-:Y:S01]  /*6660*/  IMAD.MOV R14, RZ, RZ, -R14 ;  /* 0x000000ffff0e7224 */ /* 0x000fe200078e0a0e */
[----:B------:R-:W-:Y:S01]  /*6670*/  PRMT R15, RZ, 0x7610, R15 ;  /* 0x00007610ff0f7816 */ /* 0x000fe2000000000f */
[----:B0-----:R-:W-:Y:S02]  /*6680*/  @P0 IMAD.MOV.U32 R2, RZ, RZ, R60 ;  /* 0x000000ffff020224 */ /* 0x001fe400078e003c */
[----:B------:R-:W-:-:S05]  /*6690*/  @P0 IMAD.MOV.U32 R3, RZ, RZ, R63 ;  /* 0x000000ffff030224 */ /* 0x000fca00078e003f */
[----:B------:R0:W2:Y:S01]  /*66a0*/  @P0 LDG.E.U8 R17, desc[UR24][R2.64] ;  /* 0x0000001802110981 */ /* 0x0000a2000c1e1100 */
[----:B------:R-:W-:Y:S01]  /*66b0*/  IMAD R11, R5, R14, R11 ;  /* 0x0000000e050b7224 */ /* 0x000fe200078e020b */
[----:B------:R-:W-:Y:S01]  /*66c0*/  PRMT R14, RZ, 0x7610, R14 ;  /* 0x00007610ff0e7816 */ /* 0x000fe2000000000e */
[----:B0-----:R-:W-:Y:S02]  /*66d0*/  @P0 IMAD.MOV.U32 R2, RZ, RZ, R62 ;  /* 0x000000ffff020224 */ /* 0x001fe400078e003e */
[----:B------:R-:W-:-:S05]  /*66e0*/  @P0 IMAD.MOV.U32 R3, RZ, RZ, R65 ;  /* 0x000000ffff030224 */ /* 0x000fca00078e0041 */
[----:B------:R0:W2:Y:S01]  /*66f0*/  @P0 LDG.E.U8 R15, desc[UR24][R2.64] ;  /* 0x00000018020f0981 */ /* 0x0000a2000c1e1100 */
[----:B------:R-:W-:Y:S01]  /*6700*/  @!P6 IMAD.MOV R9, RZ, RZ, -R9 ;  /* 0x000000ffff09e224 */ /* 0x000fe200078e0a09 */
[----:B------:R-:W-:Y:S02]  /*6710*/  ISETP.GE.AND P6, PT, R16, RZ, PT ;  /* 0x000000ff1000720c */ /* 0x000fe40003fc6270 */
[----:B------:R-:W-:Y:S01]  /*6720*/  PRMT R16, RZ, 0x7610, R16 ;  /* 0x00007610ff107816 */ /* 0x000fe20000000010 */
[----:B0-----:R-:W-:Y:S02]  /*6730*/  @P0 IMAD.MOV.U32 R2, RZ, RZ, R64 ;  /* 0x000000ffff020224 */ /* 0x001fe400078e0040 */
[----:B------:R-:W-:-:S05]  /*6740*/  @P0 IMAD.MOV.U32 R3, RZ, RZ, R67 ;  /* 0x000000ffff030224 */ /* 0x000fca00078e0043 */
[----:B------:R0:W2:Y:S01]  /*6750*/  @P0 LDG.E.U8 R14, desc[UR24][R2.64] ;  /* 0x00000018020e0981 */ /* 0x0000a2000c1e1100 */
        /* <DEDUP_REMOVED lines=169> */
[----:B------:R-:W-:Y:S01]  /*71f0*/  @!P3 IMAD.MOV R13, RZ, RZ, -R13 ;  /* 0x000000ffff0db224 */ /* 0x000fe200078e0a0d */
[----:B------:R-:W-:Y:S01]  /*7200*/  ISETP.GT.U32.AND P3, PT, R5, R10, PT ;  /* 0x0000000a0500720c */ /* 0x000fe20003f64070 */
        /* <DEDUP_REMOVED lines=8> */
[----:B------:R-:W-:Y:S02]  /*7290*/  @!P3 IMAD.IADD R10, R10, 0x1, -R5 ;  /* 0x000000010a0ab824 */ /* 0x000fe400078e0a05 */
[----:B0-----:R-:W-:Y:S02]  /*72a0*/  @P0 IMAD.MOV.U32 R2, RZ, RZ, R235 ;  /* 0x000000ffff020224 */ /* 0x001fe400078e00eb */
[----:B------:R-:W-:-:S05]  /*72b0*/  @P0 IMAD.MOV.U32 R3, RZ, RZ, R239 ;  /* 0x000000ffff030224 */ /* 0x000fca00078e00ef */
[----:B------:R0:W2:Y:S01]  /*72c0*/  @P0 LDG.E.U8 R204, desc[UR24][R2.64] ;  /* 0x0000001802cc0981 */ /* 0x0000a2000c1e1100 */
[----:B------:R-:W-:Y:S02]  /*72d0*/  PRMT R196, RZ, 0x7610, R196 ;  /* 0x00007610ffc47816 */ /* 0x000fe400000000c4 */
        /* <DEDUP_REMOVED lines=11> */
[----:B------:R-:W-:Y:S01]  /*7390*/  @P0 IMAD.MOV.U32 R3, RZ, RZ, R215 ;  /* 0x000000ffff030224 */ /* 0x000fe200078e00d7 */
[----:B------:R-:W-:-:S04]  /*73a0*/  ISETP.GT.U32.AND P3, PT, R5, R12, PT ;  /* 0x0000000c0500720c */ /* 0x000fc80003f64070 */
        /* <DEDUP_REMOVED lines=9> */
[----:B------:R-:W-:Y:S01]  /*7440*/  @!P3 IMAD.IADD R12, R12, 0x1, -R5 ;  /* 0x000000010c0cb824 */ /* 0x000fe200078e0a05 */
[----:B------:R-:W-:Y:S01]  /*7450*/  PRMT R236, RZ, 0x7610, R236 ;  /* 0x00007610ffec7816 */ /* 0x000fe200000000ec */
        /* <DEDUP_REMOVED lines=13> */
[----:B------:R-:W-:Y:S02]  /*7530*/  PRMT R224, RZ, 0x7610, R224 ;  /* 0x00007610ffe07816 */ /* 0x000fe400000000e0 */
[----:B------:R-:W-:Y:S01]  /*7540*/  ISETP.GT.U32.AND P3, PT, R5, R11, PT ;  /* 0x0000000b0500720c */ /* 0x000fe20003f64070 */
[----:B0-----:R-:W-:Y:S02]  /*7550*/  @P0 IMAD.MOV.U32 R2, RZ, RZ, R128 ;  /* 0x000000ffff020224 */ /* 0x001fe400078e0080 */
[----:B------:R-:W-:-:S05]  /*7560*/  @P0 IMAD.MOV.U32 R3, RZ, RZ, R130 ;  /* 0x000000ffff030224 */ /* 0x000fca00078e0082 */
[----:B------:R0:W2:Y:S01]  /*7570*/  @P0 LDG.E.U8 R248, desc[UR24][R2.64] ;  /* 0x0000001802f80981 */ /* 0x0000a2000c1e1100 */
[----:B------:R-:W-:Y:S01]  /*7580*/  PRMT R244, RZ, 0x7610, R244 ;  /* 0x00007610fff47816 */ /* 0x000fe200000000f4 */
[----:B0-----:R-:W-:Y:S02]  /*7590*/  @P0 IMAD.MOV.U32 R2, RZ, RZ, R124 ;  /* 0x000000ffff020224 */ /* 0x001fe400078e007c */
[----:B------:R-:W-:Y:S01]  /*75a0*/  @P0 IMAD.MOV.U32 R3, RZ, RZ, R126 ;  /* 0x000000ffff030224 */ /* 0x000fe200078e007e */
[----:B------:R-:W-:-:S04]  /*75b0*/  LOP3.LUT R93, R7, 0x2c, RZ, 0xfc, !PT ;  /* 0x0000002c075d7812 */ /* 0x000fc800078efcff */
[----:B------:R0:W2:Y:S01]  /*75c0*/  @P0 LDG.E.U8 R224, desc[UR24][R2.64] ;  /* 0x0000001802e00981 */ /* 0x0000a2000c1e1100 */
[----:B------:R-:W-:Y:S01]  /*75d0*/  PRMT R240, RZ, 0x7610, R240 ;  /* 0x00007610fff07816 */ /* 0x000fe200000000f0 */
[----:B------:R-:W-:Y:S01]  /*75e0*/  @!P3 IMAD.IADD R11, R11, 0x1, -R5 ;  /* 0x000000010b0bb824 */ /* 0x000fe200078e0a05 */
[----:B------:R-:W-:Y:S01]  /*75f0*/  IABS R115, R93 ;  /* 0x0000005d00737213 */ /* 0x000fe20000000000 */
[----:B0-----:R-:W-:Y:S02]  /*7600*/  @P0 IMAD.MOV.U32 R2, RZ, RZ, R120 ;  /* 0x000000ffff020224 */ /* 0x001fe400078e0078 */
[----:B------:R-:W-:-:S05]  /*7610*/  @P0 IMAD.MOV.U32 R3, RZ, RZ, R122 ;  /* 0x000000ffff030224 */ /* 0x000fca00078e007a */
[----:B------:R0:W2:Y:S01]  /*7620*/  @P0 LDG.E.U8 R244, desc[UR24][R2.64] ;  /* 0x0000001802f40981 */ /* 0x0000a2000c1e1100 */
[----:B------:R-:W-:Y:S01]  /*7630*/  @!P5 IMAD.MOV R10, RZ, RZ, -R10 ;  /* 0x000000ffff0ad224 */ /* 0x000fe200078e0a0a */
[----:B------:R-:W-:Y:S01]  /*7640*/  ISETP.GT.U32.AND P5, PT, R5, R11, PT ;  /* 0x0000000b0500720c */ /* 0x000fe20003fa4070 */
[----:B0-----:R-:W-:Y:S02]  /*7650*/  @P0 IMAD.MOV.U32 R2, RZ, RZ, R116 ;  /* 0x000000ffff020224 */ /* 0x001fe400078e0074 */
[----:B------:R-:W-:Y:S01]  /*7660*/  @P0 IMAD.MOV.U32 R3, RZ, RZ, R118 ;  /* 0x000000ffff030224 */ /* 0x000fe200078e0076 */
[----:B------:R-:W-:Y:S04]  /*7670*/  STL [R1+0x14c], R159 ;  /* 0x00014c9f01007387 */ /* 0x000fe80000100800 */
[----:B------:R0:W2:Y:S04]  /*7680*/  @P0 LDG.E.U8 R240, desc[UR24][R2.64] ;  /* 0x0000001802f00981 */ /* 0x0000a8000c1e1100 */
[----:B------:R-:W-:Y:S01]  /*7690*/  STL [R1+0x148], R161 ;  /* 0x000148a101007387 */ /* 0x000fe20000100800 */
[----:B0-----:R-:W-:Y:S01]  /*76a0*/  LOP3.LUT R2, R7, 0x34, RZ, 0xfc, !PT ;  /* 0x0000003407027812 */ /* 0x001fe200078efcff */
[----:B------:R-:W-:-:S02]  /*76b0*/  IMAD.HI.U32 R3, R6, R115, RZ ;  /* 0x0000007306037227 */ /* 0x000fc400078e00ff */
[----:B------:R-:W-:Y:S01]  /*76c0*/  STL [R1+0x4], R151 ;  /* 0x0000049701007387 */ /* 0x000fe20000100800 */
[----:B------:R-:W-:Y:S01]  /*76d0*/  IABS R114, R2 ;  /* 0x0000000200727213 */ /* 0x000fe20000000000 */
[----:B------:R-:W-:Y:S02]  /*76e0*/  IMAD.MOV R3, RZ, RZ, -R3 ;  /* 0x000000ffff037224 */ /* 0x000fe400078e0a03 */
[----:B------:R-:W-:Y:S01]  /*76f0*/  STL [R1+0x14], R135 ;  /* 0x0000148701007387 */ /* 0x000fe20000100800 */
[----:B------:R-:W-:Y:S01]  /*7700*/  ISETP.GE.AND P3, PT, R93, RZ, PT ;  /* 0x000000ff5d00720c */ /* 0x000fe20003f66270 */
[----:B------:R-:W-:Y:S02]  /*7710*/  IMAD R115, R5, R3, R115 ;  /* 0x0000000305737224 */ /* 0x000fe400078e0273 */
[----:B------:R-:W-:Y:S01]  /*7720*/  STL [R1], R155 ;  /* 0x0000009b01007387 */ /* 0x000fe20000100800 */
[----:B------:R-:W-:-:S03]  /*7730*/  IMAD.HI.U32 R93, R6, R114, RZ ;  /* 0x00000072065d7227 */ /* 0x000fc600078e00ff */
[----:B------:R-:W-:Y:S01]  /*7740*/  STL [R1+0x24], R131 ;  /* 0x0000248301007387 */ /* 0x000fe20000100800 */
[----:B------:R-:W-:-:S03]  /*7750*/  @!P5 IMAD.IADD R11, R11, 0x1, -R5 ;  /* 0x000000010b0bd824 */ /* 0x000fc600078e0a05 */
[----:B------:R-:W-:Y:S01]  /*7760*/  STL [R1+0x10], R137 ;  /* 0x0000108901007387 */ /* 0x000fe20000100800 */
[----:B------:R-:W-:-:S03]  /*7770*/  IMAD.MOV R93, RZ, RZ, -R93 ;  /* 0x000000ffff5d7224 */ /* 0x000fc600078e0a5d */
[----:B------:R-:W-:Y:S01]  /*7780*/  STL [R1+0x34], R127 ;  /* 0x0000347f01007387 */ /* 0x000fe20000100800 */
[----:B------:R-:W-:-:S03]  /*7790*/  ISETP.GT.U32.AND P5, PT, R5, R115, PT ;  /* 0x000000730500720c */ /* 0x000fc60003fa4070 */
[----:B------:R-:W-:Y:S04]  /*77a0*/  STL [R1+0x20], R133 ;  /* 0x0000208501007387 */ /* 0x000fe80000100800 */
[----:B------:R-:W-:Y:S04]  /*77b0*/  STL [R1+0x44], R123 ;  /* 0x0000447b01007387 */ /* 0x000fe80000100800 */
[----:B------:R-:W-:Y:S01]  /*77c0*/  STL [R1+0x30], R129 ;  /* 0x0000308101007387 */ /* 0x000fe20000100800 */
[----:B------:R-:W-:-:S03]  /*77d0*/  IMAD R114, R5, R93, R114 ;  /* 0x0000005d05727224 */ /* 0x000fc600078e0272 */
[----:B------:R-:W-:Y:S04]  /*77e0*/  STL [R1+0x54], R119 ;  /* 0x0000547701007387 */ /* 0x000fe80000100800 */
[----:B------:R-:W-:Y:S04]  /*77f0*/  STL [R1+0x40], R125 ;  /* 0x0000407d01007387 */ /* 0x000fe80000100800 */
[----:B------:R-:W-:Y:S04]  /*7800*/  STL [R1+0x64], R251 ;  /* 0x000064fb01007387 */ /* 0x000fe80000100800 */
[----:B------:R-:W-:Y:S01]  /*7810*/  STL [R1+0x50], R121 ;  /* 0x0000507901007387 */ /* 0x000fe20000100800 */
[----:B------:R-:W-:-:S03]  /*7820*/  @!P4 IMAD.MOV R11, RZ, RZ, -R11 ;  /* 0x000000ffff0bc224 */ /* 0x000fc600078e0a0b */
[----:B------:R-:W-:Y:S01]  /*7830*/  STL [R1+0x74], R243 ;  /* 0x000074f301007387 */ /* 0x000fe20000100800 */
[----:B------:R-:W-:-:S03]  /*7840*/  VIADD R3, R8, 0x3c ;  /* 0x0000003c08037836 */ /* 0x000fc60000000000 */
[----:B------:R0:W-:Y:S01]  /*7850*/  STL [R1+0x60], R117 ;  /* 0x0000607501007387 */ /* 0x0001e20000100800 */
[----:B------:R-:W-:-:S03]  /*7860*/  ISETP.GT.U32.AND P4, PT, R5, R114, PT ;  /* 0x000000720500720c */ /* 0x000fc60003f84070 */
[----:B------:R-:W-:Y:S04]  /*7870*/  STL [R1+0x84], R235 ;  /* 0x000084eb01007387 */ /* 0x000fe80000100800 */
[----:B------:R-:W-:Y:S04]  /*7880*/  STL [R1+0x70], R247 ;  /* 0x000070f701007387 */ /* 0x000fe80000100800 */
[----:B------:R-:W-:Y:S01]  /*7890*/  STL [R1+0x94], R227 ;  /* 0x000094e301007387 */ /* 0x000fe20000100800 */
[----:B------:R-:W-:-:S03]  /*78a0*/  @!P5 IMAD.IADD R115, R115, 0x1, -R5 ;  /* 0x000000017373d824 */ /* 0x000fc600078e0a05 */
[----:B------:R-:W-:Y:S01]  /*78b0*/  STL [R1+0x80], R239 ;  /* 0x000080ef01007387 */ /* 0x000fe20000100800 */
[----:B0-----:R-:W-:-:S03]  /*78c0*/  IABS R117, R3 ;  /* 0x0000000300757213 */ /* 0x001fc60000000000 */
[----:B------:R-:W-:Y:S04]  /*78d0*/  STL [R1+0xa4], R219 ;  /* 0x0000a4db01007387 */ /* 0x000fe80000100800 */
[----:B------:R-:W-:Y:S04]  /*78e0*/  STL [R1+0x90], R231 ;  /* 0x000090e701007387 */ /* 0x000fe80000100800 */
[----:B------:R-:W-:Y:S01]  /*78f0*/  STL [R1+0xb4], R211 ;  /* 0x0000b4d301007387 */ /* 0x000fe20000100800 */
[----:B------:R-:W-:-:S03]  /*7900*/  @!P6 IMAD.MOV R12, RZ, RZ, -R12 ;  /* 0x000000ffff0ce224 */ /* 0x000fc600078e0a0c */
[----:B------:R-:W-:Y:S01]  /*7910*/  STL [R1+0xa0], R223 ;  /* 0x0000a0df01007387 */ /* 0x000fe20000100800 */
[----:B------:R-:W-:-:S03]  /*7920*/  ISETP.GE.AND P6, PT, R2, RZ, PT ;  /* 0x000000ff0200720c */ /* 0x000fc60003fc6270 */
[----:B------:R-:W-:Y:S01]  /*7930*/  STL [R1+0xc4], R203 ;  /* 0x0000c4cb01007387 */ /* 0x000fe20000100800 */
[----:B------:R-:W-:-:S03]  /*7940*/  ISETP.GT.U32.AND P5, PT, R5, R115, PT ;  /* 0x000000730500720c */ /* 0x000fc60003fa4070 */
[----:B------:R-:W-:Y:S01]  /*7950*/  STL [R1+0xb0], R215 ;  /* 0x0000b0d701007387 */ /* 0x000fe20000100800 */
[----:B------:R-:W-:-:S03]  /*7960*/  IMAD.HI.U32 R2, R6, R117, RZ ;  /* 0x0000007506027227 */ /* 0x000fc600078e00ff */
[----:B------:R-:W-:Y:S04]  /*7970*/  STL [R1+0xd4], R195 ;  /* 0x0000d4c301007387 */ /* 0x000fe80000100800 */
[----:B------:R-:W-:Y:S01]  /*7980*/  STL [R1+0xc0], R207 ;  /* 0x0000c0cf01007387 */ /* 0x000fe20000100800 */
[----:B------:R-:W-:-:S03]  /*7990*/  @!P4 IMAD.IADD R114, R114, 0x1, -R5 ;  /* 0x000000017272c824 */ /* 0x000fc600078e0a05 */
[----:B------:R-:W-:Y:S01]  /*79a0*/  STL [R1+0xe4], R187 ;  /* 0x0000e4bb01007387 */ /* 0x000fe20000100800 */
[----:B------:R-:W-:-:S03]  /*79b0*/  IMAD.MOV R2, RZ, RZ, -R2 ;  /* 0x000000ffff027224 */ /* 0x000fc600078e0a02 */
[----:B------:R-:W-:Y:S04]  /*79c0*/  STL [R1+0xd0], R199 ;  /* 0x0000d0c701007387 */ /* 0x000fe80000100800 */
[----:B------:R-:W-:Y:S04]  /*79d0*/  STL [R1+0xf4], R136 ;  /* 0x0000f48801007387 */ /* 0x000fe80000100800 */
[----:B------:R-:W-:Y:S04]  /*79e0*/  STL [R1+0xe0], R191 ;  /* 0x0000e0bf01007387 */ /* 0x000fe80000100800 */
[----:B------:R-:W-:Y:S01]  /*79f0*/  STL [R1+0x104], R132 ;  /* 0x0001048401007387 */ /* 0x000fe20000100800 */
[----:B------:R-:W-:-:S03]  /*7a00*/  IMAD R117, R5, R2, R117 ;  /* 0x0000000205757224 */ /* 0x000fc600078e0275 */
[----:B------:R-:W-:Y:S01]  /*7a10*/  STL [R1+0xf0], R154 ;  /* 0x0000f09a01007387 */ /* 0x000fe20000100800 */
[----:B------:R-:W-:-:S03]  /*7a20*/  ISETP.GT.U32.AND P4, PT, R5, R114, PT ;  /* 0x000000720500720c */ /* 0x000fc60003f84070 */
[----:B------:R-:W-:Y:S01]  /*7a30*/  STL [R1+0x114], R128 ;  /* 0x0001148001007387 */ /* 0x000fe20000100800 */
[----:B------:R-:W-:-:S03]  /*7a40*/  LOP3.LUT R2, R7, 0x44, RZ, 0xfc, !PT ;  /* 0x0000004407027812 */ /* 0x000fc600078efcff */
[----:B------:R-:W-:Y:S04]  /*7a50*/  STL [R1+0x100], R134 ;  /* 0x0001008601007387 */ /* 0x000fe80000100800 */
[----:B------:R-:W-:Y:S01]  /*7a60*/  STL [R1+0x12c], R124 ;  /* 0x00012c7c01007387 */ /* 0x000fe20000100800 */
[----:B------:R-:W-:-:S03]  /*7a70*/  @!P5 IMAD.IADD R115, R115, 0x1, -R5 ;  /* 0x000000017373d824 */ /* 0x000fc600078e0a05 */
[----:B------:R-:W-:Y:S01]  /*7a80*/  STL [R1+0x110], R130 ;  /* 0x0001108201007387 */ /* 0x000fe20000100800 */
[----:B------:R-:W-:-:S03]  /*7a90*/  ISETP.GT.U32.AND P5, PT, R5, R117, PT ;  /* 0x000000750500720c */ /* 0x000fc60003fa4070 */
[----:B------:R-:W-:Y:S04]  /*7aa0*/  STL [R1+0x13c], R120 ;  /* 0x00013c7801007387 */ /* 0x000fe80000100800 */
[----:B------:R-:W-:Y:S04]  /*7ab0*/  STL [R1+0x128], R126 ;  /* 0x0001287e01007387 */ /* 0x000fe80000100800 */
[----:B------:R0:W-:Y:S01]  /*7ac0*/  STL [R1+0x144], R116 ;  /* 0x0001447401007387 */ /* 0x0001e20000100800 */
[----:B------:R-:W-:Y:S01]  /*7ad0*/  @!P4 IMAD.IADD R114, R114, 0x1, -R5 ;  /* 0x000000017272c824 */ /* 0x000fe200078e0a05 */
[----:B0-----:R-:W-:-:S05]  /*7ae0*/  IABS R116, R2 ;  /* 0x0000000200747213 */ /* 0x001fca0000000000 */
[----:B------:R-:W-:-:S04]  /*7af0*/  IMAD.HI.U32 R93, R6, R116, RZ ;  /* 0x00000074065d7227 */ /* 0x000fc800078e00ff */
[----:B------:R-:W-:Y:S02]  /*7b00*/  IMAD.MOV R93, RZ, RZ, -R93 ;  /* 0x000000ffff5d7224 */ /* 0x000fe400078e0a5d */
[----:B------:R-:W-:Y:S01]  /*7b10*/  @!P6 IMAD.MOV R114, RZ, RZ, -R114 ;  /* 0x000000ffff72e224 */ /* 0x000fe200078e0a72 */
[----:B------:R-:W-:Y:S01]  /*7b20*/  ISETP.GE.AND P6, PT, R2, RZ, PT ;  /* 0x000000ff0200720c */ /* 0x000fe20003fc6270 */
[----:B------:R-:W-:Y:S01]  /*7b30*/  IMAD R116, R5, R93, R116 ;  /* 0x0000005d05747224 */ /* 0x000fe200078e0274 */
[----:B------:R-:W-:Y:S01]  /*7b40*/  LOP3.LUT R2, R7, 0x4c, RZ, 0xfc, !PT ;  /* 0x0000004c07027812 */ /* 0x000fe200078efcff */
[----:B------:R-:W-:Y:S02]  /*7b50*/  @!P5 IMAD.IADD R117, R117, 0x1, -R5 ;  /* 0x000000017575d824 */ /* 0x000fe400078e0a05 */
[----:B------:R-:W-:Y:S01]  /*7b60*/  @!P3 IMAD.MOV R115, RZ, RZ, -R115 ;  /* 0x000000ffff73b224 */ /* 0x000fe200078e0a73 */
[C---:B------:R-:W-:Y:S02]  /*7b70*/  ISETP.GT.U32.AND P3, PT, R5.reuse, R116, PT ;  /* 0x000000740500720c */ /* 0x040fe40003f64070 */
[----:B------:R-:W-:-:S02]  /*7b80*/  ISETP.GT.U32.AND P5, PT, R5, R117, PT ;  /* 0x000000750500720c */ /* 0x000fc40003fa4070 */
[----:B------:R-:W-:Y:S02]  /*7b90*/  IABS R119, R2 ;  /* 0x0000000200777213 */ /* 0x000fe40000000000 */
[----:B------:R-:W-:-:S03]  /*7ba0*/  ISETP.GE.AND P4, PT, R3, RZ, PT ;  /* 0x000000ff0300720c */ /* 0x000fc60003f86270 */
[----:B------:R-:W-:-:S04]  /*7bb0*/  IMAD.HI.U32 R3, R6, R119, RZ ;  /* 0x0000007706037227 */ /* 0x000fc800078e00ff */
[----:B------:R-:W-:Y:S02]  /*7bc0*/  IMAD.MOV R3, RZ, RZ, -R3 ;  /* 0x000000ffff037224 */ /* 0x000fe400078e0a03 */
[--C-:B------:R-:W-:Y:S01]  /*7bd0*/  @!P5 IMAD.IADD R117, R117, 0x1, -R5.reuse ;  /* 0x000000017575d824 */ /* 0x100fe200078e0a05 */
[----:B------:R-:W-:Y:S01]  /*7be0*/  ISETP.GE.AND P5, PT, R2, RZ, PT ;  /* 0x000000ff0200720c */ /* 0x000fe20003fa6270 */
[----:B------:R-:W-:Y:S02]  /*7bf0*/  @!P3 IMAD.IADD R116, R116, 0x1, -R5 ;  /* 0x000000017474b824 */ /* 0x000fe400078e0a05 */
[----:B------:R-:W-:Y:S01]  /*7c00*/  IMAD R119, R5, R3, R119 ;  /* 0x0000000305777224 */ /* 0x000fe200078e0277 */
[----:B------:R-:W-:Y:S01]  /*7c10*/  LOP3.LUT R2, R7, 0x54, RZ, 0xfc, !PT ;  /* 0x0000005407027812 */ /* 0x000fe200078efcff */
[----:B------:R-:W-:Y:S01]  /*7c20*/  STL [R1+0x138], R122 ;  /* 0x0001387a01007387 */ /* 0x000fe20000100800 */
[----:B------:R-:W-:Y:S01]  /*7c30*/  @!P4 IMAD.MOV R117, RZ, RZ, -R117 ;  /* 0x000000ffff75c224 */ /* 0x000fe200078e0a75 */
[----:B------:R-:W-:-:S02]  /*7c40*/  ISETP.GT.U32.AND P3, PT, R5, R116, PT ;  /* 0x000000740500720c */ /* 0x000fc40003f64070 */
[----:B------:R0:W-:Y:S01]  /*7c50*/  STL [R1+0x140], R118 ;  /* 0x0001407601007387 */ /* 0x0001e20000100800 */
[----:B------:R-:W-:Y:S02]  /*7c60*/  ISETP.GT.U32.AND P4, PT, R5, R119, PT ;  /* 0x000000770500720c */ /* 0x000fe40003f84070 */
[----:B0-----:R-:W-:-:S05]  /*7c70*/  IABS R118, R2 ;  /* 0x0000000200767213 */ /* 0x001fca0000000000 */
[----:B------:R-:W-:-:S04]  /*7c80*/  IMAD.HI.U32 R3, R6, R118, RZ ;  /* 0x0000007606037227 */ /* 0x000fc800078e00ff */
[----:B------:R-:W-:Y:S02]  /*7c90*/  IMAD.MOV R3, RZ, RZ, -R3 ;  /* 0x000000ffff037224 */ /* 0x000fe400078e0a03 */
[--C-:B------:R-:W-:Y:S01]  /*7ca0*/  @!P3 IMAD.IADD R116, R116, 0x1, -R5.reuse ;  /* 0x000000017474b824 */ /* 0x100fe200078e0a05 */
[----:B------:R-:W-:Y:S01]  /*7cb0*/  ISETP.GE.AND P3, PT, R2, RZ, PT ;  /* 0x000000ff0200720c */ /* 0x000fe20003f66270 */
[----:B------:R-:W-:Y:S02]  /*7cc0*/  @!P4 IMAD.IADD R119, R119, 0x1, -R5 ;  /* 0x000000017777c824 */ /* 0x000fe400078e0a05 */
[C---:B------:R-:W-:Y:S02]  /*7cd0*/  IMAD R118, R5.reuse, R3, R118 ;  /* 0x0000000305767224 */ /* 0x040fe400078e0276 */
[----:B------:R-:W-:Y:S01]  /*7ce0*/  VIADD R2, R8, 0x5c ;  /* 0x0000005c08027836 */ /* 0x000fe20000000000 */
[C---:B------:R-:W-:Y:S01]  /*7cf0*/  ISETP.GT.U32.AND P4, PT, R5.reuse, R119, PT ;  /* 0x000000770500720c */ /* 0x040fe20003f84070 */
[----:B------:R-:W-:Y:S01]  /*7d00*/  @!P6 IMAD.MOV R116, RZ, RZ, -R116 ;  /* 0x000000ffff74e224 */ /* 0x000fe200078e0a74 */
[----:B------:R-:W-:-:S02]  /*7d10*/  ISETP.GT.U32.AND P6, PT, R5, R118, PT ;  /* 0x000000760500720c */ /* 0x000fc40003fc4070 */
[----:B------:R-:W-:-:S05]  /*7d20*/  IABS R121, R2 ;  /* 0x0000000200797213 */ /* 0x000fca0000000000 */
[----:B------:R-:W-:-:S04]  /*7d30*/  IMAD.HI.U32 R3, R6, R121, RZ ;  /* 0x0000007906037227 */ /* 0x000fc800078e00ff */
[----:B------:R-:W-:Y:S02]  /*7d40*/  IMAD.MOV R3, RZ, RZ, -R3 ;  /* 0x000000ffff037224 */ /* 0x000fe400078e0a03 */
[--C-:B------:R-:W-:Y:S01]  /*7d50*/  @!P4 IMAD.IADD R119, R119, 0x1, -R5.reuse ;  /* 0x000000017777c824 */ /* 0x100fe200078e0a05 */
[----:B------:R-:W-:Y:S01]  /*7d60*/  ISETP.GE.AND P4, PT, R2, RZ, PT ;  /* 0x000000ff0200720c */ /* 0x000fe20003f86270 */
[----:B------:R-:W-:Y:S01]  /*7d70*/  @!P6 IMAD.IADD R118, R118, 0x1, -R5 ;  /* 0x000000017676e824 */ /* 0x000fe200078e0a05 */
[----:B------:R-:W-:Y:S01]  /*7d80*/  LOP3.LUT R2, R7, 0x64, RZ, 0xfc, !PT ;  /* 0x0000006407027812 */ /* 0x000fe200078efcff */
[C---:B------:R-:W-:Y:S02]  /*7d90*/  IMAD R121, R5.reuse, R3, R121 ;  /* 0x0000000305797224 */ /* 0x040fe400078e0279 */
[----:B------:R-:W-:Y:S01]  /*7da0*/  @!P5 IMAD.MOV R119, RZ, RZ, -R119 ;  /* 0x000000ffff77d224 */ /* 0x000fe200078e0a77 */
[----:B------:R-:W-:Y:S02]  /*7db0*/  IABS R120, R2 ;  /* 0x0000000200787213 */ /* 0x000fe40000000000 */
[----:B------:R-:W-:-:S02]  /*7dc0*/  ISETP.GT.U32.AND P6, PT, R5, R118, PT ;  /* 0x000000760500720c */ /* 0x000fc40003fc4070 */
[----:B------:R-:W-:Y:S01]  /*7dd0*/  ISETP.GT.U32.AND P5, PT, R5, R121, PT ;  /* 0x000000790500720c */ /* 0x000fe20003fa4070 */
[----:B------:R-:W-:-:S04]  /*7de0*/  IMAD.HI.U32 R3, R6, R120, RZ ;  /* 0x0000007806037227 */ /* 0x000fc800078e00ff */
[----:B------:R-:W-:-:S04]  /*7df0*/  IMAD.MOV R3, RZ, RZ, -R3 ;  /* 0x000000ffff037224 */ /* 0x000fc800078e0a03 */
[----:B------:R-:W-:Y:S02]  /*7e00*/  IMAD R120, R5, R3, R120 ;  /* 0x0000000305787224 */ /* 0x000fe400078e0278 */
[--C-:B------:R-:W-:Y:S01]  /*7e10*/  @!P6 IMAD.IADD R118, R118, 0x1, -R5.reuse ;  /* 0x000000017676e824 */ /* 0x100fe200078e0a05 */
[----:B------:R-:W-:Y:S01]  /*7e20*/  ISETP.GE.AND P6, PT, R2, RZ, PT ;  /* 0x000000ff0200720c */ /* 0x000fe20003fc6270 */
[----:B------:R-:W-:Y:S01]  /*7e30*/  @!P5 IMAD.IADD R121, R121, 0x1, -R5 ;  /* 0x000000017979d824 */ /* 0x000fe200078e0a05 */
[----:B------:R-:W-:Y:S01]  /*7e40*/  LOP3.LUT R2, R7, 0x6c, RZ, 0xfc, !PT ;  /* 0x0000006c07027812 */ /* 0x000fe200078efcff */
[----:B------:R-:W-:Y:S01]  /*7e50*/  @!P3 IMAD.MOV R118, RZ, RZ, -R118 ;  /* 0x000000ffff76b224 */ /* 0x000fe200078e0a76 */
[C---:B------:R-:W-:Y:S02]  /*7e60*/  ISETP.GT.U32.AND P3, PT, R5.reuse, R120, PT ;  /* 0x000000780500720c */ /* 0x040fe40003f64070 */
[----:B------:R-:W-:Y:S02]  /*7e70*/  ISETP.GT.U32.AND P5, PT, R5, R121, PT ;  /* 0x000000790500720c */ /* 0x000fe40003fa4070 */
[----:B------:R-:W-:-:S05]  /*7e80*/  IABS R123, R2 ;  /* 0x00000002007b7213 */ /* 0x000fca0000000000 */
[----:B------:R-:W-:-:S04]  /*7e90*/  IMAD.HI.U32 R3, R6, R123, RZ ;  /* 0x0000007b06037227 */ /* 0x000fc800078e00ff */
[----:B------:R-:W-:Y:S02]  /*7ea0*/  IMAD.MOV R3, RZ, RZ, -R3 ;  /* 0x000000ffff037224 */ /* 0x000fe400078e0a03 */
[--C-:B------:R-:W-:Y:S02]  /*7eb0*/  @!P3 IMAD.IADD R120, R120, 0x1, -R5.reuse ;  /* 0x000000017878b824 */ /* 0x100fe400078e0a05 */
[----:B------:R-:W-:Y:S01]  /*7ec0*/  @!P5 IMAD.IADD R121, R121, 0x1, -R5 ;  /* 0x000000017979d824 */ /* 0x000fe200078e0a05 */
[----:B------:R-:W-:Y:S01]  /*7ed0*/  ISETP.GE.AND P5, PT, R2, RZ, PT ;  /* 0x000000ff0200720c */ /* 0x000fe20003fa6270 */
[----:B------:R-:W-:Y:S01]  /*7ee0*/  IMAD R123, R5, R3, R123 ;  /* 0x00000003057b7224 */ /* 0x000fe200078e027b */
[----:B------:R-:W-:Y:S01]  /*7ef0*/  LOP3.LUT R2, R7, 0x74, RZ, 0xfc, !PT ;  /* 0x0000007407027812 */ /* 0x000fe200078efcff */
[----:B------:R-:W-:Y:S01]  /*7f00*/  @!P4 IMAD.MOV R121, RZ, RZ, -R121 ;  /* 0x000000ffff79c224 */ /* 0x000fe200078e0a79 */
[C---:B------:R-:W-:Y:S02]  /*7f10*/  ISETP.GT.U32.AND P3, PT, R5.reuse, R120, PT ;  /* 0x000000780500720c */ /* 0x040fe40003f64070 */
[----:B------:R-:W-:-:S02]  /*7f20*/  ISETP.GT.U32.AND P4, PT, R5, R123, PT ;  /* 0x0000007b0500720c */ /* 0x000fc40003f84070 */
[----:B------:R-:W-:-:S05]  /*7f30*/  IABS R122, R2 ;  /* 0x00000002007a7213 */ /* 0x000fca0000000000 */
        /* <DEDUP_REMOVED lines=13> */
[----:B------:R-:W-:Y:S01]  /*8010*/  @!P4 IMAD.IADD R123, R123, 0x1, -R5 ;  /* 0x000000017b7bc824 */ /* 0x000fe200078e0a05 */
[----:B------:R-:W-:Y:S01]  /*8020*/  ISETP.GE.AND P4, PT, R2, RZ, PT ;  /* 0x000000ff0200720c */ /* 0x000fe20003f86270 */
[----:B------:R-:W-:Y:S01]  /*8030*/  IMAD R125, R5, R3, R125 ;  /* 0x00000003057d7224 */ /* 0x000fe200078e027d */
[----:B------:R-:W-:Y:S01]  /*8040*/  LOP3.LUT R2, R7, 0x84, RZ, 0xfc, !PT ;  /* 0x0000008407027812 */ /* 0x000fe200078efcff */
[----:B------:R-:W-:Y:S02]  /*8050*/  @!P6 IMAD.IADD R122, R122, 0x1, -R5 ;  /* 0x000000017a7ae824 */ /* 0x000fe400078e0a05 */
[----:B------:R-:W-:Y:S01]  /*8060*/  @!P5 IMAD.MOV R123, RZ, RZ, -R123 ;  /* 0x000000ffff7bd224 */ /* 0x000fe200078e0a7b */
[----:B------:R-:W-:Y:S02]  /*8070*/  IABS R124, R2 ;  /* 0x00000002007c7213 */ /* 0x000fe40000000000 */
[----:B------:R-:W-:-:S02]  /*8080*/  ISETP.GT.U32.AND P6, PT, R5, R122, PT ;  /* 0x0000007a0500720c */ /* 0x000fc40003fc4070 */
[----:B------:R-:W-:Y:S01]  /*8090*/  ISETP.GT.U32.AND P5, PT, R5, R125, PT ;  /* 0x0000007d0500720c */ /* 0x000fe20003fa4070 */
[----:B------:R-:W-:-:S04]  /*80a0*/  IMAD.HI.U32 R3, R6, R124, RZ ;  /* 0x0000007c06037227 */ /* 0x000fc800078e00ff */
[----:B------:R-:W-:-:S04]  /*80b0*/  IMAD.MOV R3, RZ, RZ, -R3 ;  /* 0x000000ffff037224 */ /* 0x000fc800078e0a03 */
[----:B------:R-:W-:Y:S02]  /*80c0*/  IMAD R124, R5, R3, R124 ;  /* 0x00000003057c7224 */ /* 0x000fe400078e027c */
[--C-:B------:R-:W-:Y:S02]  /*80d0*/  @!P6 IMAD.IADD R122, R122, 0x1, -R5.reuse ;  /* 0x000000017a7ae824 */ /* 0x100fe400078e0a05 */
[----:B------:R-:W-:Y:S01]  /*80e0*/  @!P5 IMAD.IADD R125, R125, 0x1, -R5 ;  /* 0x000000017d7dd824 */ /* 0x000fe200078e0a05 */
[----:B------:R-:W-:Y:S01]  /*80f0*/  ISETP.GE.AND P6, PT, R2, RZ, PT ;  /* 0x000000ff0200720c */ /* 0x000fe20003fc6270 */
[----:B------:R-:W-:Y:S01]  /*8100*/  @!P3 IMAD.MOV R122, RZ, RZ, -R122 ;  /* 0x000000ffff7ab224 */ /* 0x000fe200078e0a7a */
[----:B------:R-:W-:Y:S02]  /*8110*/  LOP3.LUT R2, R7, 0x8c, RZ, 0xfc, !PT ;  /* 0x0000008c07027812 */ /* 0x000fe400078efcff */
[C---:B------:R-:W-:Y:S02]  /*8120*/  ISETP.GT.U32.AND P5, PT, R5.reuse, R125, PT ;  /* 0x0000007d0500720c */ /* 0x040fe40003fa4070 */
        /* <DEDUP_REMOVED lines=10> */
[----:B------:R-:W-:Y:S02]  /*81d0*/  ISETP.GT.U32.AND P3, PT, R5, R124, PT ;  /* 0x0000007c0500720c */ /* 0x000fe40003f64070 */
[----:B------:R-:W-:-:S02]  /*81e0*/  IABS R126, R2 ;  /* 0x00000002007e7213 */ /* 0x000fc40000000000 */
[----:B------:R-:W-:-:S03]  /*81f0*/  ISETP.GT.U32.AND P4, PT, R5, R127, PT ;  /* 0x0000007f0500720c */ /* 0x000fc60003f84070 */
[----:B------:R-:W-:-:S04]  /*8200*/  IMAD.HI.U32 R3, R6, R126, RZ ;  /* 0x0000007e06037227 */ /* 0x000fc800078e00ff */
[----:B------:R-:W-:Y:S02]  /*8210*/  IMAD.MOV R3, RZ, RZ, -R3 ;  /* 0x000000ffff037224 */ /* 0x000fe400078e0a03 */
[--C-:B------:R-:W-:Y:S01]  /*8220*/  @!P3 IMAD.IADD R124, R124, 0x1, -R5.reuse ;  /* 0x000000017c7cb824 */ /* 0x100fe200078e0a05 */
[----:B------:R-:W-:Y:S01]  /*8230*/  ISETP.GE.AND P3, PT, R2, RZ, PT ;  /* 0x000000ff0200720c */ /* 0x000fe20003f66270 */
[----:B------:R-:W-:Y:S02]  /*8240*/  IMAD R126, R5, R3, R126 ;  /* 0x00000003057e7224 */ /* 0x000fe400078e027e */
[----:B------:R-:W-:Y:S02]  /*8250*/  VIADD R2, R8, 0x9c ;  /* 0x0000009c08027836 */ /* 0x000fe40000000000 */
[----:B------:R-:W-:Y:S02]  /*8260*/  @!P4 IMAD.IADD R127, R127, 0x1, -R5 ;  /* 0x000000017f7fc824 */ /* 0x000fe400078e0a05 */
[----:B------:R-:W-:Y:S01]  /*8270*/  @!P6 IMAD.MOV R124, RZ, RZ, -R124 ;  /* 0x000000ffff7ce224 */ /* 0x000fe200078e0a7c */
[----:B------:R-:W-:-:S02]  /*8280*/  ISETP.GT.U32.AND P6, PT, R5, R126, PT ;  /* 0x0000007e0500720c */ /* 0x000fc40003fc4070 */
[----:B------:R-:W-:Y:S02]  /*8290*/  IABS R129, R2 ;  /* 0x0000000200817213 */ /* 0x000fe40000000000 */
[----:B------:R-:W-:-:S03]  /*82a0*/  ISETP.GT.U32.AND P4, PT, R5, R127, PT ;  /* 0x0000007f0500720c */ /* 0x000fc60003f84070 */
[----:B------:R-:W-:-:S04]  /*82b0*/  IMAD.HI.U32 R3, R6, R129, RZ ;  /* 0x0000008106037227 */ /* 0x000fc800078e00ff */
[----:B------:R-:W-:Y:S02]  /*82c0*/  IMAD.MOV R3, RZ, RZ, -R3 ;  /* 0x000000ffff037224 */ /* 0x000fe400078e0a03 */
[----:B------:R-:W-:Y:S02]  /*82d0*/  @!P6 IMAD.IADD R126, R126, 0x1, -R5 ;  /* 0x000000017e7ee824 */ /* 0x000fe400078e0a05 */
[----:B------:R-:W-:Y:S02]  /*82e0*/  IMAD R129, R5, R3, R129 ;  /* 0x0000000305817224 */ /* 0x000fe400078e0281 */
[----:B------:R-:W-:Y:S01]  /*82f0*/  @!P4 IMAD.IADD R127, R127, 0x1, -R5 ;  /* 0x000000017f7fc824 */ /* 0x000fe200078e0a05 */
[----:B------:R-:W-:Y:S02]  /*8300*/  ISETP.GE.AND P4, PT, R2, RZ, PT ;  /* 0x000000ff0200720c */ /* 0x000fe40003f86270 */
[----:B------:R-:W-:Y:S01]  /*8310*/  LOP3.LUT R2, R7, 0xa4, RZ, 0xfc, !PT ;  /* 0x000000a407027812 */ /* 0x000fe200078efcff */
[----:B------:R-:W-:Y:S01]  /*8320*/  @!P5 IMAD.MOV R127, RZ, RZ, -R127 ;  /* 0x000000ffff7fd224 */ /* 0x000fe200078e0a7f */
[----:B------:R-:W-:-:S02]  /*8330*/  ISETP.GT.U32.AND P6, PT, R5, R126, PT ;  /* 0x0000007e0500720c */ /* 0x000fc40003fc4070 */
[----:B------:R-:W-:Y:S02]  /*8340*/  ISETP.GT.U32.AND P5, PT, R5, R129, PT ;  /* 0x000000810500720c */ /* 0x000fe40003fa4070 */
        /* <DEDUP_REMOVED lines=20> */
[----:B------:R-:W-:Y:S02]  /*8490*/  ISETP.GT.U32.AND P4, PT, R5, R131, PT ;  /* 0x000000830500720c */ /* 0x000fe40003f84070 */
[----:B------:R-:W-:-:S02]  /*84a0*/  IABS R130, R2 ;  /* 0x0000000200827213 */ /* 0x000fc40000000000 */
[----:B------:R-:W-:-:S03]  /*84b0*/  ISETP.GT.U32.AND P3, PT, R5, R128, PT ;  /* 0x000000800500720c */ /* 0x000fc60003f64070 */
[----:B------:R-:W-:-:S04]  /*84c0*/  IMAD.HI.U32 R3, R6, R130, RZ ;  /* 0x0000008206037227 */ /* 0x000fc800078e00ff */
[----:B------:R-:W-:Y:S02]  /*84d0*/  IMAD.MOV R3, RZ, RZ, -R3 ;  /* 0x000000ffff037224 */ /* 0x000fe400078e0a03 */
[--C-:B------:R-:W-:Y:S02]  /*84e0*/  @!P4 IMAD.IADD R131, R131, 0x1, -R5.reuse ;  /* 0x000000018383c824 */ /* 0x100fe400078e0a05 */
[C---:B------:R-:W-:Y:S02]  /*84f0*/  IMAD R130, R5.reuse, R3, R130 ;  /* 0x0000000305827224 */ /* 0x040fe400078e0282 */
[----:B------:R-:W-:Y:S01]  /*8500*/  @!P3 IMAD.IADD R128, R128, 0x1, -R5 ;  /* 0x000000018080b824 */ /* 0x000fe200078e0a05 */
[----:B------:R-:W-:Y:S01]  /*8510*/  ISETP.GE.AND P3, PT, R2, RZ, PT ;  /* 0x000000ff0200720c */ /* 0x000fe20003f66270 */
        /* <DEDUP_REMOVED lines=30> */
[----:B------:R-:W-:Y:S02]  /*8700*/  @!P5 IMAD.IADD R133, R133, 0x1, -R5 ;  /* 0x000000018585d824 */ /* 0x000fe400078e0a05 */
[----:B------:R-:W-:Y:S01]  /*8710*/  IMAD R134, R5, R93, R134 ;  /* 0x0000005d05867224 */ /* 0x000fe200078e0286 */
[----:B------:R-:W-:Y:S01]  /*8720*/  ISETP.GE.AND P5, PT, R2, RZ, PT ;  /* 0x000000ff0200720c */ /* 0x000fe20003fa6270 */
[----:B------:R-:W-:Y:S01]  /*8730*/  @!P4 IMAD.MOV R133, RZ, RZ, -R133 ;  /* 0x000000ffff85c224 */ /* 0x000fe200078e0a85 */
[----:B------:R-:W-:Y:S02]  /*8740*/  LOP3.LUT R2, R7, 0xd4, RZ, 0xfc, !PT ;  /* 0x000000d407027812 */ /* 0x000fe400078efcff */
[----:B------:R-:W-:-:S02]  /*8750*/  ISETP.GT.U32.AND P3, PT, R5, R132, PT ;  /* 0x000000840500720c */ /* 0x000fc40003f64070 */
[----:B------:R-:W-:Y:S02]  /*8760*/  ISETP.GT.U32.AND P4, PT, R5, R134, PT ;  /* 0x000000860500720c */ /* 0x000fe40003f84070 */
[----:B------:R-:W-:-:S05]  /*8770*/  IABS R3, R2 ;  /* 0x0000000200037213 */ /* 0x000fca0000000000 */
[----:B------:R-:W-:-:S04]  /*8780*/  IMAD.HI.U32 R93, R6, R3, RZ ;  /* 0x00000003065d7227 */ /* 0x000fc800078e00ff */
[----:B------:R-:W-:Y:S02]  /*8790*/  IMAD.MOV R93, RZ, RZ, -R93 ;  /* 0x000000ffff5d7224 */ /* 0x000fe400078e0a5d */
[--C-:B------:R-:W-:Y:S01]  /*87a0*/  @!P3 IMAD.IADD R132, R132, 0x1, -R5.reuse ;  /* 0x000000018484b824 */ /* 0x100fe200078e0a05 */
[----:B------:R-:W-:Y:S01]  /*87b0*/  ISETP.GE.AND P3, PT, R2, RZ, PT ;  /* 0x000000ff0200720c */ /* 0x000fe20003f66270 */
[----:B------:R-:W-:Y:S02]  /*87c0*/  VIADD R2, R8, 0xdc ;  /* 0x000000dc08027836 */ /* 0x000fe40000000000 */
[----:B------:R-:W-:Y:S02]  /*87d0*/  @!P4 IMAD.IADD R134, R134, 0x1, -R5 ;  /* 0x000000018686c824 */ /* 0x000fe400078e0a05 */
[C---:B------:R-:W-:Y:S01]  /*87e0*/  IMAD R3, R5.reuse, R93, R3 ;  /* 0x0000005d05037224 */ /* 0x040fe200078e0203 */
[----:B------:R-:W-:Y:S01]  /*87f0*/  IABS R136, R2 ;  /* 0x0000000200887213 */ /* 0x000fe20000000000 */
[----:B------:R-:W-:Y:S01]  /*8800*/  @!P6 IMAD.MOV R132, RZ, RZ, -R132 ;  /* 0x000000ffff84e224 */ /* 0x000fe200078e0a84 */
        /* <DEDUP_REMOVED lines=12> */
[----:B------:R-:W-:Y:S01]  /*88d0*/  IABS R93, R2 ;  /* 0x00000002005d7213 */ /* 0x000fe20000000000 */
[----:B--2---:R-:W-:-:S04]  /*88e0*/  @!UP1 UIADD3 UR4, UPT, UPT, -UR6, 0x100000, URZ ;  /* 0x0010000006049890 */ /* 0x004fc8000fffe1ff */
[----:B------:R-:W-:Y:S02]  /*88f0*/  @!UP1 USHF.L.U32 UR5, UR4, 0xb, URZ ;  /* 0x0000000b04059899 */ /* 0x000fe400080006ff */
[----:B------:R-:W-:Y:S01]  /*8900*/  @!UP1 USHF.L.U32 UR4, UR4, 0x1, URZ ;  /* 0x0000000104049899 */ /* 0x000fe200080006ff */
[----:B------:R-:W-:-:S04]  /*8910*/  IMAD.HI.U32 R135, R6, R93, RZ ;  /* 0x0000005d06877227 */ /* 0x000fc800078e00ff */
[----:B------:R-:W-:Y:S02]  /*8920*/  IMAD.MOV R135, RZ, RZ, -R135 ;  /* 0x000000ffff877224 */ /* 0x000fe400078e0a87 */
[--C-:B------:R-:W-:Y:S02]  /*8930*/  @!P5 IMAD.IADD R136, R136, 0x1, -R5.reuse ;  /* 0x000000018888d824 */ /* 0x100fe400078e0a05 */
[----:B------:R-:W-:Y:S01]  /*8940*/  @!P6 IMAD.IADD R3, R3, 0x1, -R5 ;  /* 0x000000010303e824 */ /* 0x000fe200078e0a05 */
[----:B------:R-:W-:Y:S01]  /*8950*/  ISETP.GE.AND P6, PT, R2, RZ, PT ;  /* 0x000000ff0200720c */ /* 0x000fe20003fc6270 */
[----:B------:R-:W-:Y:S01]  /*8960*/  IMAD R2, R5, R135, R93 ;  /* 0x0000008705027224 */ /* 0x000fe200078e025d */
[----:B------:R-:W-:Y:S01]  /*8970*/  LOP3.LUT R93, R7, 0xec, RZ, 0xfc, !PT ;  /* 0x000000ec075d7812 */ /* 0x000fe200078efcff */
[----:B------:R-:W-:Y:S01]  /*8980*/  VOTEU.ALL UP1, P1 ;  /* 0x0000000000ff7886 */ /* 0x000fe20000820000 */
[----:B------:R-:W-:Y:S02]  /*8990*/  ISETP.GT.U32.AND P5, PT, R5, R136, PT ;  /* 0x000000880500720c */ /* 0x000fe40003fa4070 */
[----:B------:R-:W-:-:S02]  /*89a0*/  IABS R135, R93 ;  /* 0x0000005d00877213 */ /* 0x000fc40000000000 */
[----:B------:R0:W1:Y:S01]  /*89b0*/  @!UP1 SYNCS.EXCH.64 URZ, [UR11+0xa008], UR4 ;  /* 0x00a008040bff95b2 */ /* 0x0000620008000100 */
[----:B------:R2:W-:Y:S02]  /*89c0*/  STS.U8 [R51+UR11+0x8000], R79 ;  /* 0x0080004f33007988 */ /* 0x0005e4000800000b */
[----:B--2---:R-:W-:Y:S02]  /*89d0*/  IMAD.MOV.U32 R79, RZ, RZ, R3 ;  /* 0x000000ffff4f7224 */ /* 0x004fe400078e0003 */
[----:B------:R-:W-:Y:S01]  /*89e0*/  IMAD.HI.U32 R3, R6, R135, RZ ;  /* 0x0000008706037227 */ /* 0x000fe200078e00ff */
[----:B------:R2:W-:Y:S03]  /*89f0*/  STS.U8 [R51+UR11+0x8400], R78 ;  /* 0x0084004e33007988 */ /* 0x0005e6000800000b */
[----:B------:R-:W-:Y:S02]  /*8a00*/  IMAD.MOV R3, RZ, RZ, -R3 ;  /* 0x000000ffff037224 */ /* 0x000fe400078e0a03 */
[----:B------:R-:W-:-:S02]  /*8a10*/  @!P5 IMAD.IADD R136, R136, 0x1, -R5 ;  /* 0x000000018888d824 */ /* 0x000fc400078e0a05 */
[C---:B------:R-:W-:Y:S02]  /*8a20*/  IMAD R3, R5.reuse, R3, R135 ;  /* 0x0000000305037224 */ /* 0x040fe400078e0287 */
[----:B--2---:R-:W-:Y:S02]  /*8a30*/  IMAD.MOV.U32 R78, RZ, RZ, R136 ;  /* 0x000000ffff4e7224 */ /* 0x004fe400078e0088 */
[----:B------:R-:W-:Y:S01]  /*8a40*/  @!P3 IMAD.MOV R79, RZ, RZ, -R79 ;  /* 0x000000ffff4fb224 */ /* 0x000fe200078e0a4f */
[C---:B------:R-:W-:Y:S01]  /*8a50*/  ISETP.GT.U32.AND P3, PT, R5.reuse, R2, PT ;  /* 0x000000020500720c */ /* 0x040fe20003f64070 */
[----:B------:R-:W-:Y:S01]  /*8a60*/  @!P4 IMAD.MOV R78, RZ, RZ, -R78 ;  /* 0x000000ffff4ec224 */ /* 0x000fe200078e0a4e */
[----:B------:R-:W-:Y:S02]  /*8a70*/  ISETP.GT.U32.AND P4, PT, R5, R3, PT ;  /* 0x000000030500720c */ /* 0x000fe40003f84070 */
[----:B------:R-:W-:Y:S02]  /*8a80*/  ISETP.GE.AND P5, PT, R93, RZ, PT ;  /* 0x000000ff5d00720c */ /* 0x000fe40003fa6270 */
[----:B------:R-:W-:-:S04]  /*8a90*/  LOP3.LUT R93, R7, 0xf4, RZ, 0xfc, !PT ;  /* 0x000000f4075d7812 */ /* 0x000fc800078efcff */
[----:B------:R-:W-:-:S03]  /*8aa0*/  IABS R135, R93 ;  /* 0x0000005d00877213 */ /* 0x000fc60000000000 */
[--C-:B------:R-:W-:Y:S02]  /*8ab0*/  @!P3 IMAD.IADD R2, R2, 0x1, -R5.reuse ;  /* 0x000000010202b824 */ /* 0x100fe400078e0a05 */
[----:B------:R-:W-:-:S03]  /*8ac0*/  @!P4 IMAD.IADD R3, R3, 0x1, -R5 ;  /* 0x000000010303c824 */ /* 0x000fc600078e0a05 */
[C---:B------:R-:W-:Y:S01]  /*8ad0*/  ISETP.GT.U32.AND P3, PT, R5.reuse, R2, PT ;  /* 0x000000020500720c */ /* 0x040fe20003f64070 */
[----:B------:R-:W-:Y:S01]  /*8ae0*/  IMAD.HI.U32 R137, R6, R135, RZ ;  /* 0x0000008706897227 */ /* 0x000fe200078e00ff */
[----:B------:R-:W-:-:S03]  /*8af0*/  ISETP.GT.U32.AND P4, PT, R5, R3, PT ;  /* 0x000000030500720c */ /* 0x000fc60003f84070 */
[----:B------:R-:W-:-:S04]  /*8b00*/  IMAD.MOV R137, RZ, RZ, -R137 ;  /* 0x000000ffff897224 */ /* 0x000fc800078e0a89 */
[----:B------:R-:W-:-:S04]  /*8b10*/  IMAD R135, R5, R137, R135 ;  /* 0x0000008905877224 */ /* 0x000fc800078e0287 */
[--C-:B------:R-:W-:Y:S01]  /*8b20*/  @!P3 IMAD.IADD R2, R2, 0x1, -R5.reuse ;  /* 0x000000010202b824 */ /* 0x100fe200078e0a05 */
[----:B------:R-:W-:Y:S01]  /*8b30*/  ISETP.GE.AND P3, PT, R93, RZ, PT ;  /* 0x000000ff5d00720c */ /* 0x000fe20003f66270 */
[----:B------:R-:W-:Y:S02]  /*8b40*/  VIADD R93, R8, 0xfc ;  /* 0x000000fc085d7836 */ /* 0x000fe40000000000 */
[----:B------:R-:W-:Y:S01]  /*8b50*/  @!P4 IMAD.IADD R3, R3, 0x1, -R5 ;  /* 0x000000010303c824 */ /* 0x000fe200078e0a05 */
[----:B------:R-:W-:Y:S02]  /*8b60*/  ISETP.GT.U32.AND P4, PT, R5, R135, PT ;  /* 0x000000870500720c */ /* 0x000fe40003f84070 */
[----:B------:R-:W-:-:S05]  /*8b70*/  IABS R136, R93 ;  /* 0x0000005d00887213 */ /* 0x000fca0000000000 */
[----:B------:R-:W-:Y:S01]  /*8b80*/  IMAD.HI.U32 R137, R6, R136, RZ ;  /* 0x0000008806897227 */ /* 0x000fe200078e00ff */
[----:B------:R2:W-:Y:S03]  /*8b90*/  STS.U8 [R51+UR11+0x8800], R77 ;  /* 0x0088004d33007988 */ /* 0x0005e6000800000b */
[----:B------:R-:W-:Y:S02]  /*8ba0*/  IMAD.MOV R137, RZ, RZ, -R137 ;  /* 0x000000ffff897224 */ /* 0x000fe400078e0a89 */
[----:B------:R-:W-:Y:S02]  /*8bb0*/  @!P4 IMAD.IADD R135, R135, 0x1, -R5 ;  /* 0x000000018787c824 */ /* 0x000fe400078e0a05 */
[----:B--2---:R-:W-:-:S03]  /*8bc0*/  IMAD.MOV.U32 R77, RZ, RZ, R2 ;  /* 0x000000ffff4d7224 */ /* 0x004fc600078e0002 */
[C---:B------:R-:W-:Y:S01]  /*8bd0*/  ISETP.GT.U32.AND P4, PT, R5.reuse, R135, PT ;  /* 0x000000870500720c */ /* 0x040fe20003f84070 */
[----:B------:R-:W-:Y:S01]  /*8be0*/  IMAD R2, R5, R137, R136 ;  /* 0x0000008905027224 */ /* 0x000fe200078e0288 */
[----:B------:R-:W-:Y:S01]  /*8bf0*/  LOP3.LUT R136, R7, 0x104, RZ, 0xfc, !PT ;  /* 0x0000010407887812 */ /* 0x000fe200078efcff */
[----:B------:R2:W-:Y:S03]  /*8c00*/  STS.U8 [R51+UR11+0x8c00], R76 ;  /* 0x008c004c33007988 */ /* 0x0005e6000800000b */
[----:B------:R-:W-:Y:S01]  /*8c10*/  IABS R137, R136 ;  /* 0x0000008800897213 */ /* 0x000fe20000000000 */
[----:B------:R-:W-:Y:S01]  /*8c20*/  @!P6 IMAD.MOV R77, RZ, RZ, -R77 ;  /* 0x000000ffff4de224 */ /* 0x000fe200078e0a4d */
[----:B------:R-:W-:Y:S02]  /*8c30*/  ISETP.GE.AND P6, PT, R93, RZ, PT ;  /* 0x000000ff5d00720c */ /* 0x000fe40003fc6270 */
[----:B------:R-:W-:Y:S01]  /*8c40*/  LOP3.LUT R93, R51, 0x10, RZ, 0x3c, !PT ;  /* 0x00000010335d7812 */ /* 0x000fe200078e3cff */
[----:B--2---:R-:W-:-:S02]  /*8c50*/  IMAD.MOV.U32 R76, RZ, RZ, R3 ;  /* 0x000000ffff4c7224 */ /* 0x004fc400078e0003 */
[----:B------:R-:W-:Y:S02]  /*8c60*/  IMAD.HI.U32 R3, R6, R137, RZ ;  /* 0x0000008906037227 */ /* 0x000fe400078e00ff */
[----:B------:R2:W-:Y:S02]  /*8c70*/  STS.U8 [R93+UR11+0x8480], R106 ;  /* 0x0084806a5d007988 */ /* 0x0005e4000800000b */
[----:B------:R-:W-:Y:S02]  /*8c80*/  IMAD.MOV R3, RZ, RZ, -R3 ;  /* 0x000000ffff037224 */ /* 0x000fe400078e0a03 */
[----:B------:R-:W-:Y:S02]  /*8c90*/  @!P4 IMAD.IADD R135, R135, 0x1, -R5 ;  /* 0x000000018787c824 */ /* 0x000fe400078e0a05 */
[----:B------:R-:W-:Y:S01]  /*8ca0*/  @!P5 IMAD.MOV R76, RZ, RZ, -R76 ;  /* 0x000000ffff4cd224 */ /* 0x000fe200078e0a4c */
[C---:B------:R-:W-:Y:S01]  /*8cb0*/  ISETP.GT.U32.AND P5, PT, R5.reuse, R2, PT ;  /* 0x000000020500720c */ /* 0x040fe20003fa4070 */
[----:B------:R-:W-:-:S02]  /*8cc0*/  IMAD R3, R5, R3, R137 ;  /* 0x0000000305037224 */ /* 0x000fc400078e0289 */
[----:B--2---:R-:W-:-:S04]  /*8cd0*/  IMAD.MOV.U32 R106, RZ, RZ, R135 ;  /* 0x000000ffff6a7224 */ /* 0x004fc800078e0087 */
[----:B------:R-:W-:Y:S01]  /*8ce0*/  @!P3 IMAD.MOV R106, RZ, RZ, -R106 ;  /* 0x000000ffff6ab224 */ /* 0x000fe200078e0a6a */
[----:B------:R-:W-:Y:S01]  /*8cf0*/  ISETP.GT.U32.AND P3, PT, R5, R3, PT ;  /* 0x000000030500720c */ /* 0x000fe20003f64070 */
[----:B------:R2:W-:Y:S04]  /*8d00*/  STS.U8 [R93+UR11+0x8080], R113 ;  /* 0x008080715d007988 */ /* 0x0005e8000800000b */
[----:B------:R-:W-:Y:S01]  /*8d10*/  @!P5 IMAD.IADD R2, R2, 0x1, -R5 ;  /* 0x000000010202d824 */ /* 0x000fe200078e0a05 */
[----:B------:R-:W-:Y:S02]  /*8d20*/  ISETP.GE.AND P4, PT, R136, RZ, PT ;  /* 0x000000ff8800720c */ /* 0x000fe40003f86270 */
[----:B--2---:R-:W-:Y:S02]  /*8d30*/  LOP3.LUT R113, R7, 0x10c, RZ, 0xfc, !PT ;  /* 0x0000010c07717812 */ /* 0x004fe400078efcff */
[----:B------:R-:W-:-:S03]  /*8d40*/  ISETP.GT.U32.AND P5, PT, R5, R2, PT ;  /* 0x000000020500720c */ /* 0x000fc60003fa4070 */
[----:B------:R-:W-:Y:S01]  /*8d50*/  @!P3 IMAD.IADD R3, R3, 0x1, -R5 ;  /* 0x000000010303b824 */ /* 0x000fe200078e0a05 */
[----:B------:R-:W-:-:S04]  /*8d60*/  IABS R136, R113 ;  /* 0x0000007100887213 */ /* 0x000fc80000000000 */
[----:B------:R-:W-:Y:S01]  /*8d70*/  ISETP.GT.U32.AND P3, PT, R5, R3, PT ;  /* 0x000000030500720c */ /* 0x000fe20003f64070 */
[----:B------:R-:W-:-:S04]  /*8d80*/  IMAD.HI.U32 R137, R6, R136, RZ ;  /* 0x0000008806897227 */ /* 0x000fc800078e00ff */
[----:B------:R-:W-:Y:S02]  /*8d90*/  IMAD.MOV R137, RZ, RZ, -R137 ;  /* 0x000000ffff897224 */ /* 0x000fe400078e0a89 */
[----:B------:R-:W-:Y:S01]  /*8da0*/  @!P5 IMAD.IADD R2, R2, 0x1, -R5 ;  /* 0x000000010202d824 */ /* 0x000fe200078e0a05 */
[----:B------:R-:W-:Y:S01]  /*8db0*/  ISETP.GE.AND P5, PT, R113, RZ, PT ;  /* 0x000000ff7100720c */ /* 0x000fe20003fa6270 */
[----:B------:R-:W-:-:S04]  /*8dc0*/  IMAD R113, R5, R137, R136 ;  /* 0x0000008905717224 */ /* 0x000fc800078e0288 */
[----:B------:R-:W-:Y:S01]  /*8dd0*/  @!P3 IMAD.IADD R3, R3, 0x1, -R5 ;  /* 0x000000010303b824 */ /* 0x000fe200078e0a05 */
[----:B------:R-:W-:Y:S02]  /*8de0*/  ISETP.GT.U32.AND P3, PT, R5, R113, PT ;  /* 0x000000710500720c */ /* 0x000fe40003f64070 */
[----:B------:R-:W-:Y:S01]  /*8df0*/  LOP3.LUT R135, R7, 0x114, RZ, 0xfc, !PT ;  /* 0x0000011407877812 */ /* 0x000fe200078efcff */
[----:B------:R2:W-:Y:S03]  /*8e00*/  STS.U8 [R93+UR11+0x8880], R99 ;  /* 0x008880635d007988 */ /* 0x0005e6000800000b */
[----:B------:R-:W-:-:S05]  /*8e10*/  IABS R136, R135 ;  /* 0x0000008700887213 */ /* 0x000fca0000000000 */
[----:B------:R-:W-:-:S04]  /*8e20*/  IMAD.HI.U32 R137, R6, R136, RZ ;  /* 0x0000008806897227 */ /* 0x000fc800078e00ff */
[----:B--2---:R-:W-:Y:S02]  /*8e30*/  IMAD.MOV.U32 R99, RZ, RZ, R2 ;  /* 0x000000ffff637224 */ /* 0x004fe400078e0002 */
[----:B------:R-:W-:Y:S02]  /*8e40*/  @!P3 IMAD.IADD R113, R113, 0x1, -R5 ;  /* 0x000000017171b824 */ /* 0x000fe400078e0a05 */
[----:B------:R-:W-:Y:S01]  /*8e50*/  @!P6 IMAD.MOV R99, RZ, RZ, -R99 ;  /* 0x000000ffff63e224 */ /* 0x000fe200078e0a63 */
[----:B------:R-:W-:Y:S01]  /*8e60*/  ISETP.GE.AND P6, PT, R135, RZ, PT ;  /* 0x000000ff8700720c */ /* 0x000fe20003fc6270 */
[----:B------:R-:W-:Y:S01]  /*8e70*/  IMAD.MOV R137, RZ, RZ, -R137 ;  /* 0x000000ffff897224 */ /* 0x000fe200078e0a89 */
[C---:B------:R-:W-:Y:S01]  /*8e80*/  ISETP.GT.U32.AND P3, PT, R5.reuse, R113, PT ;  /* 0x000000710500720c */ /* 0x040fe20003f64070 */
[----:B------:R-:W-:Y:S02]  /*8e90*/  VIADD R135, R8, 0x11c ;  /* 0x0000011c08877836 */ /* 0x000fe40000000000 */
[----:B------:R-:W-:-:S03]  /*8ea0*/  IMAD R2, R5, R137, R136 ;  /* 0x0000008905027224 */ /* 0x000fc600078e0288 */
[----:B------:R-:W-:Y:S01]  /*8eb0*/  IABS R136, R135 ;  /* 0x0000008700887213 */ /* 0x000fe20000000000 */
[----:B------:R2:W-:Y:S01]  /*8ec0*/  STS.U8 [R93+UR11+0x8c80], R91 ;  /* 0x008c805b5d007988 */ /* 0x0005e2000800000b */
[----:B------:R-:W-:Y:S01]  /*8ed0*/  LOP3.LUT R151, R51, 0x20, RZ, 0x3c, !PT ;  /* 0x0000002033977812 */ /* 0x000fe200078e3cff */
[----:B--2---:R-:W-:Y:S02]  /*8ee0*/  IMAD.MOV.U32 R91, RZ, RZ, R3 ;  /* 0x000000ffff5b7224 */ /* 0x004fe400078e0003 */
[----:B------:R-:W-:Y:S02]  /*8ef0*/  IMAD.HI.U32 R3, R6, R136, RZ ;  /* 0x0000008806037227 */ /* 0x000fe400078e00ff */
[----:B------:R-:W-:Y:S02]  /*8f00*/  STS.U8 [R151+UR11+0x8100], R112 ;  /* 0x0081007097007988 */ /* 0x000fe4000800000b */
[----:B------:R-:W-:Y:S02]  /*8f10*/  IMAD.MOV R3, RZ, RZ, -R3 ;  /* 0x000000ffff037224 */ /* 0x000fe400078e0a03 */
[----:B------:R-:W-:Y:S01]  /*8f20*/  @!P3 IMAD.IADD R113, R113, 0x1, -R5 ;  /* 0x000000017171b824 */ /* 0x000fe200078e0a05 */
[----:B------:R2:W-:Y:S01]  /*8f30*/  STS.U8 [R151+UR11+0x8500], R105 ;  /* 0x0085006997007988 */ /* 0x0005e2000800000b */
[----:B------:R-:W-:Y:S01]  /*8f40*/  @!P4 IMAD.MOV R91, RZ, RZ, -R91 ;  /* 0x000000ffff5bc224 */ /* 0x000fe200078e0a5b */
[C---:B------:R-:W-:Y:S01]  /*8f50*/  ISETP.GT.U32.AND P4, PT, R5.reuse, R2, PT ;  /* 0x000000020500720c */ /* 0x040fe20003f84070 */
[----:B------:R-:W-:-:S02]  /*8f60*/  IMAD R3, R5, R3, R136 ;  /* 0x0000000305037224 */ /* 0x000fc400078e0288 */
[----:B--2---:R-:W-:-:S04]  /*8f70*/  IMAD.MOV.U32 R105, RZ, RZ, R113 ;  /* 0x000000ffff697224 */ /* 0x004fc800078e0071 */
[----:B------:R-:W-:Y:S01]  /*8f80*/  @!P5 IMAD.MOV R105, RZ, RZ, -R105 ;  /* 0x000000ffff69d224 */ /* 0x000fe200078e0a69 */
[----:B------:R-:W-:-:S05]  /*8f90*/  ISETP.GT.U32.AND P5, PT, R5, R3, PT ;  /* 0x000000030500720c */ /* 0x000fca0003fa4070 */
[--C-:B------:R-:W-:Y:S01]  /*8fa0*/  @!P4 IMAD.IADD R2, R2, 0x1, -R5.reuse ;  /* 0x000000010202c824 */ /* 0x100fe200078e0a05 */
[----:B------:R-:W-:Y:S02]  /*8fb0*/  LOP3.LUT R112, R7, 0x124, RZ, 0xfc, !PT ;  /* 0x0000012407707812 */ /* 0x000fe400078efcff */
[----:B------:R-:W-:Y:S02]  /*8fc0*/  ISETP.GE.AND P3, PT, R135, RZ, PT ;  /* 0x000000ff8700720c */ /* 0x000fe40003f66270 */
[----:B------:R-:W-:Y:S02]  /*8fd0*/  ISETP.GT.U32.AND P4, PT, R5, R2, PT ;  /* 0x000000020500720c */ /* 0x000fe40003f84070 */
[----:B------:R-:W-:Y:S01]  /*8fe0*/  IABS R135, R112 ;  /* 0x0000007000877213 */ /* 0x000fe20000000000 */
[----:B------:R-:W-:-:S04]  /*8ff0*/  @!P5 IMAD.IADD R3, R3, 0x1, -R5 ;  /* 0x000000010303d824 */ /* 0x000fc800078e0a05 */
[----:B------:R-:W-:Y:S01]  /*9000*/  IMAD.HI.U32 R136, R6, R135, RZ ;  /* 0x0000008706887227 */ /* 0x000fe200078e00ff */
[----:B------:R-:W-:-:S03]  /*9010*/  ISETP.GT.U32.AND P5, PT, R5, R3, PT ;  /* 0x000000030500720c */ /* 0x000fc60003fa4070 */
[----:B------:R-:W-:Y:S02]  /*9020*/  IMAD.MOV R136, RZ, RZ, -R136 ;  /* 0x000000ffff887224 */ /* 0x000fe400078e0a88 */
[----:B------:R-:W-:Y:S01]  /*9030*/  @!P4 IMAD.IADD R2, R2, 0x1, -R5 ;  /* 0x000000010202c824 */ /* 0x000fe200078e0a05 */
[----:B------:R-:W-:Y:S01]  /*9040*/  ISETP.GE.AND P4, PT, R112, RZ, PT ;  /* 0x000000ff7000720c */ /* 0x000fe20003f86270 */
[----:B------:R-:W-:Y:S01]  /*9050*/  IMAD R112, R5, R136, R135 ;  /* 0x0000008805707224 */ /* 0x000fe200078e0287 */
[----:B------:R-:W-:-:S05]  /*9060*/  LOP3.LUT R113, R7, 0x12c, RZ, 0xfc, !PT ;  /* 0x0000012c07717812 */ /* 0x000fca00078efcff */
[----:B------:R-:W-:Y:S01]  /*9070*/  @!P5 IMAD.IADD R3, R3, 0x1, -R5 ;  /* 0x000000010303d824 */ /* 0x000fe200078e0a05 */
[----:B------:R-:W-:Y:S02]  /*9080*/  ISETP.GT.U32.AND P5, PT, R5, R112, PT ;  /* 0x000000700500720c */ /* 0x000fe40003fa4070 */
[----:B------:R-:W-:Y:S01]  /*9090*/  IABS R135, R113 ;  /* 0x0000007100877213 */ /* 0x000fe20000000000 */
[----:B------:R2:W-:Y:S04]  /*90a0*/  STS.U8 [R151+UR11+0x8900], R98 ;  /* 0x0089006297007988 */ /* 0x0005e8000800000b */
[----:B------:R-:W-:-:S04]  /*90b0*/  IMAD.HI.U32 R136, R6, R135, RZ ;  /* 0x0000008706887227 */ /* 0x000fc800078e00ff */
[----:B--2---:R-:W-:Y:S02]  /*90c0*/  IMAD.MOV.U32 R98, RZ, RZ, R2 ;  /* 0x000000ffff627224 */ /* 0x004fe400078e0002 */
[----:B------:R-:W-:Y:S02]  /*90d0*/  @!P5 IMAD.IADD R112, R112, 0x1, -R5 ;  /* 0x000000017070d824 */ /* 0x000fe400078e0a05 */
[----:B------:R-:W-:Y:S01]  /*90e0*/  @!P6 IMAD.MOV R98, RZ, RZ, -R98 ;  /* 0x000000ffff62e224 */ /* 0x000fe200078e0a62 */
[----:B------:R-:W-:Y:S01]  /*90f0*/  ISETP.GE.AND P6, PT, R113, RZ, PT ;  /* 0x000000ff7100720c */ /* 0x000fe20003fc6270 */
[----:B------:R-:W-:Y:S01]  /*9100*/  IMAD.MOV R136, RZ, RZ, -R136 ;  /* 0x000000ffff887224 */ /* 0x000fe200078e0a88 */
[----:B------:R-:W-:Y:S02]  /*9110*/  LOP3.LUT R113, R7, 0x134, RZ, 0xfc, !PT ;  /* 0x0000013407717812 */ /* 0x000fe400078efcff */
[C---:B------:R-:W-:Y:S01]  /*9120*/  ISETP.GT.U32.AND P5, PT, R5.reuse, R112, PT ;  /* 0x000000700500720c */ /* 0x040fe20003fa4070 */
[----:B------:R-:W-:Y:S01]  /*9130*/  IMAD R2, R5, R136, R135 ;  /* 0x0000008805027224 */ /* 0x000fe200078e0287 */
[----:B------:R-:W-:Y:S01]  /*9140*/  IABS R135, R113 ;  /* 0x0000007100877213 */ /* 0x000fe20000000000 */
[----:B------:R2:W-:Y:S01]  /*9150*/  STS.U8 [R151+UR11+0x8d00], R90 ;  /* 0x008d005a97007988 */ /* 0x0005e2000800000b */
[----:B------:R-:W-:Y:S01]  /*9160*/  LOP3.LUT R136, R51, 0x30, RZ, 0x3c, !PT ;  /* 0x0000003033887812 */ /* 0x000fe200078e3cff */
[----:B--2---:R-:W-:-:S02]  /*9170*/  IMAD.MOV.U32 R90, RZ, RZ, R3 ;  /* 0x000000ffff5a7224 */ /* 0x004fc400078e0003 */
        /* <DEDUP_REMOVED lines=11> */
[--C-:B------:R-:W-:Y:S02]  /*9230*/  @!P3 IMAD.IADD R2, R2, 0x1, -R5.reuse ;  /* 0x000000010202b824 */ /* 0x100fe400078e0a05 */
[----:B------:R-:W-:Y:S01]  /*9240*/  VIADD R111, R8, 0x13c ;  /* 0x0000013c086f7836 */ /* 0x000fe20000000000 */
        /* <DEDUP_REMOVED lines=50> */
[----:B------:R-:W-:Y:S02]  /*9570*/  IMAD R110, R5, R113, R112 ;  /* 0x00000071056e7224 */ /* 0x000fe400078e0270 */
[----:B------:R-:W-:-:S04]  /*9580*/  VIADD R111, R8, 0x15c ;  /* 0x0000015c086f7836 */ /* 0x000fc80000000000 */
        /* <DEDUP_REMOVED lines=14> */
[----:B------:R2:W-:Y:S02]  /*9670*/  STS.U8 [R135+UR11+0x8e00], R88 ;  /* 0x008e005887007988 */ /* 0x0005e4000800000b */
[----:B--2---:R-:W-:Y:S01]  /*9680*/  IMAD.MOV.U32 R88, RZ, RZ, R3 ;  /* 0x000000ffff587224 */ /* 0x004fe200078e0003 */
[----:B------:R-:W-:Y:S01]  /*9690*/  LOP3.LUT R135, R51, 0x50, RZ, 0x3c, !PT ;  /* 0x0000005033877812 */ /* 0x000fe200078e3cff */
[----:B------:R-:W-:-:S04]  /*96a0*/  IMAD.HI.U32 R3, R6, R112, RZ ;  /* 0x0000007006037227 */ /* 0x000fc800078e00ff */
[----:B------:R-:W-:Y:S02]  /*96b0*/  IMAD.MOV R3, RZ, RZ, -R3 ;  /* 0x000000ffff037224 */ /* 0x000fe400078e0a03 */
[----:B------:R-:W-:Y:S01]  /*96c0*/  @!P3 IMAD.IADD R110, R110, 0x1, -R5 ;  /* 0x000000016e6eb824 */ /* 0x000fe200078e0a05 */
[----:B------:R-:W-:Y:S01]  /*96d0*/  STS.U8 [R135+UR11+0x8280], R109 ;  /* 0x0082806d87007988 */ /* 0x000fe2000800000b */
[----:B------:R-:W-:Y:S01]  /*96e0*/  @!P4 IMAD.MOV R88, RZ, RZ, -R88 ;  /* 0x000000ffff58c224 */ /* 0x000fe200078e0a58 */
[C---:B------:R-:W-:Y:S01]  /*96f0*/  ISETP.GT.U32.AND P4, PT, R5.reuse, R2, PT ;  /* 0x000000020500720c */ /* 0x040fe20003f84070 */
[----:B------:R-:W-:Y:S01]  /*9700*/  IMAD R3, R5, R3, R112 ;  /* 0x0000000305037224 */ /* 0x000fe200078e0270 */
[----:B---3--:R2:W-:Y:S02]  /*9710*/  STS.U8 [R135+UR11+0x8680], R102 ;  /* 0x0086806687007988 */ /* 0x0085e4000800000b */
[----:B--2---:R-:W-:-:S04]  /*9720*/  IMAD.MOV.U32 R102, RZ, RZ, R110 ;  /* 0x000000ffff667224 */ /* 0x004fc800078e006e */
[----:B------:R-:W-:Y:S01]  /*9730*/  @!P5 IMAD.MOV R102, RZ, RZ, -R102 ;  /* 0x000000ffff66d224 */ /* 0x000fe200078e0a66 */
[----:B------:R-:W-:-:S04]  /*9740*/  ISETP.GT.U32.AND P5, PT, R5, R3, PT ;  /* 0x000000030500720c */ /* 0x000fc80003fa4070 */
[--C-:B------:R-:W-:Y:S01]  /*9750*/  @!P4 IMAD.IADD R2, R2, 0x1, -R5.reuse ;  /* 0x000000010202c824 */ /* 0x100fe200078e0a05 */
[----:B------:R-:W-:Y:S02]  /*9760*/  LOP3.LUT R109, R7, 0x16c, RZ, 0xfc, !PT ;  /* 0x0000016c076d7812 */ /* 0x000fe400078efcff */
[----:B------:R-:W-:Y:S02]  /*9770*/  ISETP.GE.AND P3, PT, R111, RZ, PT ;  /* 0x000000ff6f00720c */ /* 0x000fe40003f66270 */
[----:B------:R-:W-:Y:S02]  /*9780*/  ISETP.GT.U32.AND P4, PT, R5, R2, PT ;  /* 0x000000020500720c */ /* 0x000fe40003f84070 */
[----:B------:R-:W-:Y:S02]  /*9790*/  IABS R111, R109 ;  /* 0x0000006d006f7213 */ /* 0x000fe40000000000 */
[----:B------:R-:W-:-:S03]  /*97a0*/  @!P5 IMAD.IADD R3, R3, 0x1, -R5 ;  /* 0x000000010303d824 */ /* 0x000fc600078e0a05 */
[----:B------:R-:W-:Y:S02]  /*97b0*/  IMAD.HI.U32 R112, R6, R111, RZ ;  /* 0x0000006f06707227 */ /* 0x000fe400078e00ff */
[----:B------:R-:W-:Y:S02]  /*97c0*/  ISETP.GT.U32.AND P5, PT, R5, R3, PT ;  /* 0x000000030500720c */ /* 0x000fe40003fa4070 */
[----:B------:R-:W-:Y:S02]  /*97d0*/  IMAD.MOV R112, RZ, RZ, -R112 ;  /* 0x000000ffff707224 */ /* 0x000fe400078e0a70 */
[----:B------:R-:W-:Y:S01]  /*97e0*/  @!P4 IMAD.IADD R2, R2, 0x1, -R5 ;  /* 0x000000010202c824 */ /* 0x000fe200078e0a05 */
[----:B------:R-:W-:Y:S01]  /*97f0*/  ISETP.GE.AND P4, PT, R109, RZ, PT ;  /* 0x000000ff6d00720c */ /* 0x000fe20003f86270 */
[----:B------:R-:W-:Y:S01]  /*9800*/  IMAD R109, R5, R112, R111 ;  /* 0x00000070056d7224 */ /* 0x000fe200078e026f */
[----:B------:R-:W-:-:S06]  /*9810*/  LOP3.LUT R110, R7, 0x174, RZ, 0xfc, !PT ;  /* 0x00000174076e7812 */ /* 0x000fcc00078efcff */
[----:B------:R-:W-:Y:S01]  /*9820*/  @!P5 IMAD.IADD R3, R3, 0x1, -R5 ;  /* 0x000000010303d824 */ /* 0x000fe200078e0a05 */
[----:B------:R-:W-:Y:S02]  /*9830*/  ISETP.GT.U32.AND P5, PT, R5, R109, PT ;  /* 0x0000006d0500720c */ /* 0x000fe40003fa4070 */
[----:B------:R-:W-:Y:S01]  /*9840*/  IABS R111, R110 ;  /* 0x0000006e006f7213 */ /* 0x000fe20000000000 */
[----:B----4-:R2:W-:Y:S04]  /*9850*/  STS.U8 [R135+UR11+0x8a80], R95 ;  /* 0x008a805f87007988 */ /* 0x0105e8000800000b */
        /* <DEDUP_REMOVED lines=20> */
[----:B-----5:R2:W-:Y:S02]  /*99a0*/  STS.U8 [R135+UR11+0x8700], R101 ;  /* 0x0087006587007988 */ /* 0x0205e4000800000b */
        /* <DEDUP_REMOVED lines=10> */
[C---:B------:R-:W-:Y:S02]  /*9a50*/  ISETP.GT.U32.AND P4, PT, R5.reuse, R3, PT ;  /* 0x000000030500720c */ /* 0x040fe40003f84070 */
        /* <DEDUP_REMOVED lines=8> */
[----:B------:R2:W-:Y:S04]  /*9ae0*/  STS.U8 [R135+UR11+0x8b00], R94 ;  /* 0x008b005e87007988 */ /* 0x0005e8000800000b */
[----:B------:R-:W-:Y:S01]  /*9af0*/  IMAD.HI.U32 R111, R6, R110, RZ ;  /* 0x0000006e066f7227 */ /* 0x000fe200078e00ff */
[----:B------:R3:W-:Y:S03]  /*9b00*/  STS.U8 [R135+UR11+0x8f00], R86 ;  /* 0x008f005687007988 */ /* 0x0007e6000800000b */
[----:B------:R-:W-:-:S02]  /*9b10*/  IMAD.MOV R111, RZ, RZ, -R111 ;  /* 0x000000ffff6f7224 */ /* 0x000fc400078e0a6f */
[----:B--2---:R-:W-:Y:S02]  /*9b20*/  IMAD.MOV.U32 R94, RZ, RZ, R2 ;  /* 0x000000ffff5e7224 */ /* 0x004fe400078e0002 */
[----:B------:R-:W-:Y:S02]  /*9b30*/  @!P4 IMAD.IADD R108, R108, 0x1, -R5 ;  /* 0x000000016c6cc824 */ /* 0x000fe400078e0a05 */
[----:B------:R-:W-:Y:S01]  /*9b40*/  @!P6 IMAD.MOV R94, RZ, RZ, -R94 ;  /* 0x000000ffff5ee224 */ /* 0x000fe200078e0a5e */
[----:B------:R-:W-:Y:S01]  /*9b50*/  ISETP.GE.AND P6, PT, R109, RZ, PT ;  /* 0x000000ff6d00720c */ /* 0x000fe20003fc6270 */
[----:B------:R-:W-:Y:S01]  /*9b60*/  IMAD R2, R5, R111, R110 ;  /* 0x0000006f05027224 */ /* 0x000fe200078e026e */
[----:B------:R-:W-:Y:S01]  /*9b70*/  LOP3.LUT R109, R7, 0x194, RZ, 0xfc, !PT ;  /* 0x00000194076d7812 */ /* 0x000fe200078efcff */
[----:B---3--:R-:W-:Y:S01]  /*9b80*/  IMAD.MOV.U32 R86, RZ, RZ, R3 ;  /* 0x000000ffff567224 */ /* 0x008fe200078e0003 */
[----:B------:R-:W-:Y:S02]  /*9b90*/  ISETP.GT.U32.AND P4, PT, R5, R108, PT ;  /* 0x0000006c0500720c */ /* 0x000fe40003f84070 */
[----:B------:R-:W-:Y:S01]  /*9ba0*/  LOP3.LUT R111, R51, 0x70, RZ, 0x3c, !PT ;  /* 0x00000070336f7812 */ /* 0x000fe200078e3cff */
[----:B------:R-:W-:Y:S01]  /*9bb0*/  @!P5 IMAD.MOV R86, RZ, RZ, -R86 ;  /* 0x000000ffff56d224 */ /* 0x000fe200078e0a56 */
[----:B------:R-:W-:-:S02]  /*9bc0*/  IABS R110, R109 ;  /* 0x0000006d006e7213 */ /* 0x000fc40000000000 */
[----:B------:R-:W-:Y:S01]  /*9bd0*/  ISETP.GT.U32.AND P5, PT, R5, R2, PT ;  /* 0x000000020500720c */ /* 0x000fe20003fa4070 */
[----:B------:R2:W-:Y:S06]  /*9be0*/  STS.U8 [R111+UR11+0x8380], R107 ;  /* 0x0083806b6f007988 */ /* 0x0005ec000800000b */
[----:B------:R-:W-:Y:S02]  /*9bf0*/  @!P4 IMAD.IADD R108, R108, 0x1, -R5 ;  /* 0x000000016c6cc824 */ /* 0x000fe400078e0a05 */
[----:B--2---:R-:W-:Y:S01]  /*9c00*/  IMAD.HI.U32 R107, R6, R110, RZ ;  /* 0x0000006e066b7227 */ /* 0x004fe200078e00ff */
[----:B------:R2:W-:Y:S03]  /*9c10*/  STS.U8 [R111+UR11+0x8780], R100 ;  /* 0x008780646f007988 */ /* 0x0005e6000800000b */
[----:B------:R-:W-:-:S02]  /*9c20*/  IMAD.MOV R107, RZ, RZ, -R107 ;  /* 0x000000ffff6b7224 */ /* 0x000fc400078e0a6b */
[----:B------:R-:W-:Y:S02]  /*9c30*/  @!P5 IMAD.IADD R2, R2, 0x1, -R5 ;  /* 0x000000010202d824 */ /* 0x000fe400078e0a05 */
[C---:B------:R-:W-:Y:S02]  /*9c40*/  IMAD R3, R5.reuse, R107, R110 ;  /* 0x0000006b05037224 */ /* 0x040fe400078e026e */
[----:B--2---:R-:W-:Y:S01]  /*9c50*/  IMAD.MOV.U32 R100, RZ, RZ, R108 ;  /* 0x000000ffff647224 */ /* 0x004fe200078e006c */
[C---:B------:R-:W-:Y:S01]  /*9c60*/  ISETP.GT.U32.AND P5, PT, R5.reuse, R2, PT ;  /* 0x000000020500720c */ /* 0x040fe20003fa4070 */
[----:B------:R-:W-:Y:S02]  /*9c70*/  VIADD R107, R8, 0x19c ;  /* 0x0000019c086b7836 */ /* 0x000fe40000000000 */
[----:B------:R-:W-:Y:S01]  /*9c80*/  @!P3 IMAD.MOV R100, RZ, RZ, -R100 ;  /* 0x000000ffff64b224 */ /* 0x000fe200078e0a64 */
[----:B------:R-:W-:Y:S02]  /*9c90*/  ISETP.GT.U32.AND P3, PT, R5, R3, PT ;  /* 0x000000030500720c */ /* 0x000fe40003f64070 */
[----:B------:R-:W-:-:S02]  /*9ca0*/  ISETP.GE.AND P4, PT, R109, RZ, PT ;  /* 0x000000ff6d00720c */ /* 0x000fc40003f86270 */
[----:B------:R-:W-:-:S05]  /*9cb0*/  IABS R109, R107 ;  /* 0x0000006b006d7213 */ /* 0x000fca0000000000 */
[----:B------:R-:W-:-:S04]  /*9cc0*/  IMAD.HI.U32 R110, R6, R109, RZ ;  /* 0x0000006d066e7227 */ /* 0x000fc800078e00ff */
[--C-:B------:R-:W-:Y:S02]  /*9cd0*/  @!P3 IMAD.IADD R3, R3, 0x1, -R5.reuse ;  /* 0x000000010303b824 */ /* 0x100fe400078e0a05 */
[----:B------:R-:W-:Y:S02]  /*9ce0*/  IMAD.MOV R110, RZ, RZ, -R110 ;  /* 0x000000ffff6e7224 */ /* 0x000fe400078e0a6e */
[----:B------:R-:W-:Y:S01]  /*9cf0*/  @!P5 IMAD.IADD R2, R2, 0x1, -R5 ;  /* 0x000000010202d824 */ /* 0x000fe200078e0a05 */
[----:B------:R-:W-:Y:S01]  /*9d00*/  ISETP.GE.AND P5, PT, R107, RZ, PT ;  /* 0x000000ff6b00720c */ /* 0x000fe20003fa6270 */
[----:B------:R2:W-:Y:S01]  /*9d10*/  STS.U8 [R111+UR11+0x8b80], R92 ;  /* 0x008b805c6f007988 */ /* 0x0005e2000800000b */
[----:B------:R-:W-:Y:S01]  /*9d20*/  IMAD R107, R5, R110, R109 ;  /* 0x0000006e056b7224 */ /* 0x000fe200078e026d */
[----:B------:R-:W-:Y:S02]  /*9d30*/  LOP3.LUT R108, R7, 0x1a4, RZ, 0xfc, !PT ;  /* 0x000001a4076c7812 */ /* 0x000fe400078efcff */
[----:B------:R-:W-:-:S02]  /*9d40*/  ISETP.GT.U32.AND P3, PT, R5, R3, PT ;  /* 0x000000030500720c */ /* 0x000fc40003f64070 */
[----:B------:R-:W-:Y:S01]  /*9d50*/  IABS R109, R108 ;  /* 0x0000006c006d7213 */ /* 0x000fe20000000000 */
[----:B--2---:R-:W-:-:S04]  /*9d60*/  IMAD.MOV.U32 R92, RZ, RZ, R2 ;  /* 0x000000ffff5c7224 */ /* 0x004fc800078e0002 */
[----:B------:R-:W-:Y:S01]  /*9d70*/  @!P6 IMAD.MOV R92, RZ, RZ, -R92 ;  /* 0x000000ffff5ce224 */ /* 0x000fe200078e0a5c */
[----:B------:R-:W-:Y:S01]  /*9d80*/  ISETP.GT.U32.AND P6, PT, R5, R107, PT ;  /* 0x0000006b0500720c */ /* 0x000fe20003fc4070 */
[----:B------:R-:W-:Y:S01]  /*9d90*/  IMAD.HI.U32 R110, R6, R109, RZ ;  /* 0x0000006d066e7227 */ /* 0x000fe200078e00ff */
[----:B------:R2:W-:Y:S03]  /*9da0*/  STS.U8 [R111+UR11+0x8f80], R85 ;  /* 0x008f80556f007988 */ /* 0x0005e6000800000b */
[----:B------:R-:W-:Y:S02]  /*9db0*/  IMAD.MOV R110, RZ, RZ, -R110 ;  /* 0x000000ffff6e7224 */ /* 0x000fe400078e0a6e */
[----:B------:R-:W-:Y:S01]  /*9dc0*/  @!P3 IMAD.IADD R3, R3, 0x1, -R5 ;  /* 0x000000010303b824 */ /* 0x000fe200078e0a05 */
[----:B------:R-:W-:Y:S01]  /*9dd0*/  ISETP.GE.AND P3, PT, R108, RZ, PT ;  /* 0x000000ff6c00720c */ /* 0x000fe20003f66270 */
[----:B------:R-:W-:-:S02]  /*9de0*/  IMAD R108, R5, R110, R109 ;  /* 0x0000006e056c7224 */ /* 0x000fc400078e026d */
[----:B--2---:R-:W-:Y:S02]  /*9df0*/  IMAD.MOV.U32 R85, RZ, RZ, R3 ;  /* 0x000000ffff557224 */ /* 0x004fe400078e0003 */
[----:B------:R-:W-:Y:S02]  /*9e00*/  @!P6 IMAD.IADD R107, R107, 0x1, -R5 ;  /* 0x000000016b6be824 */ /* 0x000fe400078e0a05 */
[----:B------:R-:W-:Y:S01]  /*9e10*/  @!P4 IMAD.MOV R85, RZ, RZ, -R85 ;  /* 0x000000ffff55c224 */ /* 0x000fe200078e0a55 */
[----:B------:R-:W-:Y:S02]  /*9e20*/  ISETP.GT.U32.AND P4, PT, R5, R108, PT ;  /* 0x0000006c0500720c */ /* 0x000fe40003f84070 */
[----:B------:R-:W-:Y:S02]  /*9e30*/  LOP3.LUT R2, R7, 0x1ac, RZ, 0xfc, !PT ;  /* 0x000001ac07027812 */ /* 0x000fe400078efcff */
[----:B------:R-:W-:Y:S02]  /*9e40*/  ISETP.GT.U32.AND P6, PT, R5, R107, PT ;  /* 0x0000006b0500720c */ /* 0x000fe40003fc4070 */
[----:B------:R-:W-:-:S05]  /*9e50*/  IABS R109, R2 ;  /* 0x00000002006d7213 */ /* 0x000fca0000000000 */
[----:B------:R-:W-:-:S04]  /*9e60*/  IMAD.HI.U32 R110, R6, R109, RZ ;  /* 0x0000006d066e7227 */ /* 0x000fc800078e00ff */
[--C-:B------:R-:W-:Y:S02]  /*9e70*/  @!P4 IMAD.IADD R108, R108, 0x1, -R5.reuse ;  /* 0x000000016c6cc824 */ /* 0x100fe400078e0a05 */
[----:B------:R-:W-:Y:S02]  /*9e80*/  IMAD.MOV R110, RZ, RZ, -R110 ;  /* 0x000000ffff6e7224 */ /* 0x000fe400078e0a6e */
[----:B------:R-:W-:Y:S01]  /*9e90*/  @!P6 IMAD.IADD R107, R107, 0x1, -R5 ;  /* 0x000000016b6be824 */ /* 0x000fe200078e0a05 */
[----:B------:R-:W-:Y:S02]  /*9ea0*/  ISETP.GE.AND P6, PT, R2, RZ, PT ;  /* 0x000000ff0200720c */ /* 0x000fe40003fc6270 */
[----:B------:R-:W-:Y:S01]  /*9eb0*/  LOP3.LUT R2, R7, 0x1b4, RZ, 0xfc, !PT ;  /* 0x000001b407027812 */ /* 0x000fe200078efcff */
[C---:B------:R-:W-:Y:S01]  /*9ec0*/  IMAD R109, R5.reuse, R110, R109 ;  /* 0x0000006e056d7224 */ /* 0x040fe200078e026d */
[C---:B------:R-:W-:Y:S02]  /*9ed0*/  ISETP.GT.U32.AND P4, PT, R5.reuse, R108, PT ;  /* 0x0000006c0500720c */ /* 0x040fe40003f84070 */
[----:B------:R-:W-:Y:S01]  /*9ee0*/  IABS R3, R2 ;  /* 0x0000000200037213 */ /* 0x000fe20000000000 */
[----:B------:R-:W-:Y:S01]  /*9ef0*/  @!P5 IMAD.MOV R107, RZ, RZ, -R107 ;  /* 0x000000ffff6bd224 */ /* 0x000fe200078e0a6b */
[----:B------:R-:W-:Y:S01]  /*9f00*/  ISETP.GT.U32.AND P5, PT, R5, R109, PT ;  /* 0x0000006d0500720c */ /* 0x000fe20003fa4070 */
[----:B------:R2:W-:Y:S02]  /*9f10*/  STS.U8 [R51+UR11], R80 ;  /* 0x0000005033007988 */ /* 0x0005e4000800000b */
[----:B--2---:R-:W-:-:S04]  /*9f20*/  IMAD.HI.U32 R80, R6, R3, RZ ;  /* 0x0000000306507227 */ /* 0x004fc800078e00ff */
[----:B------:R-:W-:Y:S02]  /*9f30*/  IMAD.MOV R80, RZ, RZ, -R80 ;  /* 0x000000ffff507224 */ /* 0x000fe400078e0a50 */
[----:B------:R-:W-:Y:S01]  /*9f40*/  @!P4 IMAD.IADD R108, R108, 0x1, -R5 ;  /* 0x000000016c6cc824 */ /* 0x000fe200078e0a05 */
[----:B------:R-:W-:Y:S01]  /*9f50*/  ISETP.GE.AND P4, PT, R2, RZ, PT ;  /* 0x000000ff0200720c */ /* 0x000fe20003f86270 */
[----:B------:R-:W-:Y:S02]  /*9f60*/  IMAD R2, R5, R80, R3 ;  /* 0x0000005005027224 */ /* 0x000fe400078e0203 */
[----:B------:R-:W-:Y:S02]  /*9f70*/  @!P5 IMAD.IADD R109, R109, 0x1, -R5 ;  /* 0x000000016d6dd824 */ /* 0x000fe400078e0a05 */
[----:B------:R-:W-:Y:S01]  /*9f80*/  @!P3 IMAD.MOV R108, RZ, RZ, -R108 ;  /* 0x000000ffff6cb224 */ /* 0x000fe200078e0a6c */
[C---:B------:R-:W-:Y:S01]  /*9f90*/  ISETP.GT.U32.AND P3, PT, R5.reuse, R2, PT ;  /* 0x000000020500720c */ /* 0x040fe20003f64070 */
[----:B------:R-:W-:Y:S01]  /*9fa0*/  VIADD R3, R8, 0x1bc ;  /* 0x000001bc08037836 */ /* 0x000fe20000000000 */
[----:B------:R-:W-:Y:S01]  /*9fb0*/  ISETP.GT.U32.AND P5, PT, R5, R109, PT ;  /* 0x0000006d0500720c */ /* 0x000fe20003fa4070 */
[----:B------:R2:W-:Y:S03]  /*9fc0*/  STS.U8 [R51+UR11+0x100], R20 ;  /* 0x0001001433007988 */ /* 0x0005e6000800000b */
[----:B--2---:R-:W-:-:S07]  /*9fd0*/  IABS R20, R3 ;  /* 0x0000000300147213 */ /* 0x004fce0000000000 */
[----:B------:R-:W-:Y:S02]  /*9fe0*/  @!P3 IMAD.IADD R2, R2, 0x1, -R5 ;  /* 0x000000010202b824 */ /* 0x000fe400078e0a05 */
[----:B------:R-:W-:-:S03]  /*9ff0*/  IMAD.HI.U32 R80, R6, R20, RZ ;  /* 0x0000001406507227 */ /* 0x000fc600078e00ff */
[----:B------:R-:W-:Y:S01]  /*a000*/  ISETP.GT.U32.AND P3, PT, R5, R2, PT ;  /* 0x000000020500720c */ /* 0x000fe20003f64070 */
[----:B------:R-:W-:Y:S01]  /*a010*/  @!P5 IMAD.IADD R109, R109, 0x1, -R5 ;  /* 0x000000016d6dd824 */ /* 0x000fe200078e0a05 */
[----:B------:R-:W-:Y:S01]  /*a020*/  ISETP.GE.AND P5, PT, R3, RZ, PT ;  /* 0x000000ff0300720c */ /* 0x000fe20003fa6270 */
[----:B------:R-:W-:Y:S01]  /*a030*/  IMAD.MOV R80, RZ, RZ, -R80 ;  /* 0x000000ffff507224 */ /* 0x000fe200078e0a50 */
[----:B------:R-:W-:-:S03]  /*a040*/  LOP3.LUT R3, R7, 0x1c4, RZ, 0xfc, !PT ;  /* 0x000001c407037812 */ /* 0x000fc600078efcff */
[C---:B------:R-:W-:Y:S01]  /*a050*/  IMAD R20, R5.reuse, R80, R20 ;  /* 0x0000005005147224 */ /* 0x040fe200078e0214 */
[----:B------:R-:W-:Y:S01]  /*a060*/  IABS R80, R3 ;  /* 0x0000000300507213 */ /* 0x000fe20000000000 */
[----:B------:R2:W-:Y:S04]  /*a070*/  STS.U8 [R51+UR11+0x200], R19 ;  /* 0x0002001333007988 */ /* 0x0005e8000800000b */
[----:B------:R-:W-:Y:S02]  /*a080*/  @!P3 IMAD.IADD R2, R2, 0x1, -R5 ;  /* 0x000000010202b824 */ /* 0x000fe400078e0a05 */
[----:B------:R-:W-:Y:S02]  /*a090*/  @!P6 IMAD.MOV R109, RZ, RZ, -R109 ;  /* 0x000000ffff6de224 */ /* 0x000fe400078e0a6d */
[----:B--2---:R-:W-:Y:S01]  /*a0a0*/  IMAD.HI.U32 R19, R6, R80, RZ ;  /* 0x0000005006137227 */ /* 0x004fe200078e00ff */
[----:B------:R-:W-:-:S03]  /*a0b0*/  ISETP.GT.U32.AND P6, PT, R5, R20, PT ;  /* 0x000000140500720c */ /* 0x000fc60003fc4070 */
[----:B------:R-:W-:Y:S01]  /*a0c0*/  IMAD.MOV R19, RZ, RZ, -R19 ;  /* 0x000000ffff137224 */ /* 0x000fe200078e0a13 */
[----:B------:R2:W-:Y:S03]  /*a0d0*/  STS.U8 [R51+UR11+0x300], R18 ;  /* 0x0003001233007988 */ /* 0x0005e6000800000b */
[----:B------:R-:W-:Y:S02]  /*a0e0*/  IMAD R19, R5, R19, R80 ;  /* 0x0000001305137224 */ /* 0x000fe400078e0250 */
[----:B--2---:R-:W-:-:S04]  /*a0f0*/  IMAD.MOV.U32 R18, RZ, RZ, R2 ;  /* 0x000000ffff127224 */ /* 0x004fc800078e0002 */
[----:B------:R-:W-:Y:S01]  /*a100*/  @!P4 IMAD.MOV R18, RZ, RZ, -R18 ;  /* 0x000000ffff12c224 */ /* 0x000fe200078e0a12 */
[----:B------:R-:W-:Y:S01]  /*a110*/  ISETP.GT.U32.AND P4, PT, R5, R19, PT ;  /* 0x000000130500720c */ /* 0x000fe20003f84070 */
[----:B------:R-:W-:Y:S01]  /*a120*/  @!P6 IMAD.IADD R20, R20, 0x1, -R5 ;  /* 0x000000011414e824 */ /* 0x000fe200078e0a05 */
[----:B------:R-:W-:Y:S02]  /*a130*/  ISETP.GE.AND P3, PT, R3, RZ, PT ;  /* 0x000000ff0300720c */ /* 0x000fe40003f66270 */
[----:B------:R-:W-:Y:S02]  /*a140*/  LOP3.LUT R3, R7, 0x1cc, RZ, 0xfc, !PT ;  /* 0x000001cc07037812 */ /* 0x000fe400078efcff */
[----:B------:R-:W-:Y:S02]  /*a150*/  ISETP.GT.U32.AND P6, PT, R5, R20, PT ;  /* 0x000000140500720c */ /* 0x000fe40003fc4070 */
[----:B------:R-:W-:-:S05]  /*a160*/  IABS R80, R3 ;  /* 0x0000000300507213 */ /* 0x000fca0000000000 */
[----:B------:R-:W-:Y:S02]  /*a170*/  @!P4 IMAD.IADD R19, R19, 0x1, -R5 ;  /* 0x000000011313c824 */ /* 0x000fe400078e0a05 */
[----:B------:R-:W-:-:S03]  /*a180*/  IMAD.HI.U32 R2, R6, R80, RZ ;  /* 0x0000005006027227 */ /* 0x000fc600078e00ff */
[----:B------:R-:W-:Y:S01]  /*a190*/  ISETP.GT.U32.AND P4, PT, R5, R19, PT ;  /* 0x000000130500720c */ /* 0x000fe20003f84070 */
[----:B------:R-:W-:Y:S02]  /*a1a0*/  IMAD.MOV R2, RZ, RZ, -R2 ;  /* 0x000000ffff027224 */ /* 0x000fe400078e0a02 */
[----:B------:R-:W-:Y:S01]  /*a1b0*/  @!P6 IMAD.IADD R20, R20, 0x1, -R5 ;  /* 0x000000011414e824 */ /* 0x000fe200078e0a05 */
[----:B------:R-:W-:Y:S01]  /*a1c0*/  ISETP.GE.AND P6, PT, R3, RZ, PT ;  /* 0x000000ff0300720c */ /* 0x000fe20003fc6270 */
[----:B------:R-:W-:-:S08]  /*a1d0*/  IMAD R3, R5, R2, R80 ;  /* 0x0000000205037224 */ /* 0x000fd000078e0250 */
[----:B------:R-:W-:Y:S01]  /*a1e0*/  @!P4 IMAD.IADD R19, R19, 0x1, -R5 ;  /* 0x000000011313c824 */ /* 0x000fe200078e0a05 */
[----:B------:R-:W-:Y:S01]  /*a1f0*/  ISETP.GT.U32.AND P4, PT, R5, R3, PT ;  /* 0x000000030500720c */ /* 0x000fe20003f84070 */
[----:B------:R-:W-:Y:S01]  /*a200*/  VIADD R110, R8, 0x1dc ;  /* 0x000001dc086e7836 */ /* 0x000fe20000000000 */
[----:B------:R-:W-:-:S11]  /*a210*/  LOP3.LUT R80, R7, 0x1d4, RZ, 0xfc, !PT ;  /* 0x000001d407507812 */ /* 0x000fd600078efcff */
[----:B------:R-:W-:Y:S01]  /*a220*/  @!P4 IMAD.IADD R3, R3, 0x1, -R5 ;  /* 0x000000010303c824 */ /* 0x000fe200078e0a05 */
[----:B------:R-:W-:-:S04]  /*a230*/  IABS R111, R110 ;  /* 0x0000006e006f7213 */ /* 0x000fc80000000000 */
[----:B------:R-:W-:Y:S01]  /*a240*/  ISETP.GT.U32.AND P4, PT, R5, R3, PT ;  /* 0x000000030500720c */ /* 0x000fe20003f84070 */
[----:B------:R-:W-:Y:S01]  /*a250*/  IMAD.MOV.U32 R8, RZ, RZ, R19 ;  /* 0x000000ffff087224 */ /* 0x000fe200078e0013 */
[----:B------:R-:W-:Y:S01]  /*a260*/  IABS R2, R80 ;  /* 0x0000005000027213 */ /* 0x000fe20000000000 */
[----:B------:R-:W-:Y:S01]  /*a270*/  IMAD.HI.U32 R19, R6, R111, RZ ;  /* 0x0000006f06137227 */ /* 0x000fe200078e00ff */
[----:B------:R2:W-:Y:S03]  /*a280*/  STS.U8 [R51+UR11+0x400], R17 ;  /* 0x0004001133007988 */ /* 0x0005e6000800000b */
[----:B------:R-:W-:Y:S01]  /*a290*/  IMAD.MOV R19, RZ, RZ, -R19 ;  /* 0x000000ffff137224 */ /* 0x000fe200078e0a13 */
[----:B------:R3:W-:Y:S05]  /*a2a0*/  STS.U8 [R51+UR11+0x500], R15 ;  /* 0x0005000f33007988 */ /* 0x0007ea000800000b */
[----:B------:R-:W-:-:S02]  /*a2b0*/  @!P4 IMAD.IADD R3, R3, 0x1, -R5 ;  /* 0x000000010303c824 */ /* 0x000fc400078e0a05 */
[----:B--2---:R-:W-:Y:S01]  /*a2c0*/  IMAD.HI.U32 R17, R6, R2, RZ ;  /* 0x0000000206117227 */ /* 0x004fe200078e00ff */
[----:B------:R-:W-:-:S03]  /*a2d0*/  ISETP.GE.AND P4, PT, R110, RZ, PT ;  /* 0x000000ff6e00720c */ /* 0x000fc60003f86270 */
[C---:B------:R-:W-:Y:S02]  /*a2e0*/  IMAD R110, R5.reuse, R19, R111 ;  /* 0x00000013056e7224 */ /* 0x040fe400078e026f */
[----:B---3--:R-:W-:Y:S02]  /*a2f0*/  IMAD.MOV.U32 R15, RZ, RZ, R3 ;  /* 0x000000ffff0f7224 */ /* 0x008fe400078e0003 */
[----:B------:R-:W-:Y:S02]  /*a300*/  IMAD.MOV R17, RZ, RZ, -R17 ;  /* 0x000000ffff117224 */ /* 0x000fe400078e0a11 */
[----:B------:R-:W-:Y:S01]  /*a310*/  @!P6 IMAD.MOV R15, RZ, RZ, -R15 ;  /* 0x000000ffff0fe224 */ /* 0x000fe200078e0a0f */
[C---:B------:R-:W-:Y:S01]  /*a320*/  ISETP.GT.U32.AND P6, PT, R5.reuse, R110, PT ;  /* 0x0000006e0500720c */ /* 0x040fe20003fc4070 */
[----:B------:R-:W-:Y:S02]  /*a330*/  IMAD R2, R5, R17, R2 ;  /* 0x0000001105027224 */ /* 0x000fe400078e0202 */
[----:B------:R-:W-:-:S03]  /*a340*/  @!P3 IMAD.MOV R8, RZ, RZ, -R8 ;  /* 0x000000ffff08b224 */ /* 0x000fc600078e0a08 */
[----:B------:R-:W-:Y:S02]  /*a350*/  ISETP.GT.U32.AND P3, PT, R5, R2, PT ;  /* 0x000000020500720c */ /* 0x000fe40003f64070 */
[----:B------:R-:W-:Y:S01]  /*a360*/  LOP3.LUT R19, R7, 0x1e4, RZ, 0xfc, !PT ;  /* 0x000001e407137812 */ /* 0x000fe200078efcff */
[----:B------:R-:W-:-:S03]  /*a370*/  IMAD.MOV.U32 R17, RZ, RZ, R20 ;  /* 0x000000ffff117224 */ /* 0x000fc600078e0014 */
[----:B------:R-:W-:Y:S01]  /*a380*/  IABS R20, R19 ;  /* 0x0000001300147213 */ /* 0x000fe20000000000 */
[----:B------:R-:W-:-:S04]  /*a390*/  @!P6 IMAD.IADD R110, R110, 0x1, -R5 ;  /* 0x000000016e6ee824 */ /* 0x000fc800078e0a05 */
[----:B------:R-:W-:Y:S01]  /*a3a0*/  IMAD.HI.U32 R3, R6, R20, RZ ;  /* 0x0000001406037227 */ /* 0x000fe200078e00ff */
[----:B------:R-:W-:-:S03]  /*a3b0*/  ISETP.GT.U32.AND P6, PT, R5, R110, PT ;  /* 0x0000006e0500720c */ /* 0x000fc60003fc4070 */
[----:B------:R-:W-:Y:S02]  /*a3c0*/  @!P3 IMAD.IADD R2, R2, 0x1, -R5 ;  /* 0x000000010202b824 */ /* 0x000fe400078e0a05 */
[----:B------:R-:W-:-:S03]  /*a3d0*/  IMAD.MOV R3, RZ, RZ, -R3 ;  /* 0x000000ffff037224 */ /* 0x000fc600078e0a03 */
[C---:B------:R-:W-:Y:S01]  /*a3e0*/  ISETP.GT.U32.AND P3, PT, R5.reuse, R2, PT ;  /* 0x000000020500720c */ /* 0x040fe20003f64070 */
[----:B------:R-:W-:Y:S01]  /*a3f0*/  @!P5 IMAD.MOV R17, RZ, RZ, -R17 ;  /* 0x000000ffff11d224 */ /* 0x000fe200078e0a11 */
[----:B------:R-:W-:Y:S01]  /*a400*/  ISETP.GE.AND P5, PT, R80, RZ, PT ;  /* 0x000000ff5000720c */ /* 0x000fe20003fa6270 */
[----:B------:R-:W-:Y:S02]  /*a410*/  IMAD R80, R5, R3, R20 ;  /* 0x0000000305507224 */ /* 0x000fe400078e0214 */
[----:B------:R-:W-:-:S03]  /*a420*/  @!P6 IMAD.IADD R110, R110, 0x1, -R5 ;  /* 0x000000016e6ee824 */ /* 0x000fc600078e0a05 */
[----:B------:R-:W-:-:S05]  /*a430*/  ISETP.GT.U32.AND P6, PT, R5, R80, PT ;  /* 0x000000500500720c */ /* 0x000fca0003fc4070 */
[--C-:B------:R-:W-:Y:S01]  /*a440*/  @!P3 IMAD.IADD R2, R2, 0x1, -R5.reuse ;  /* 0x000000010202b824 */ /* 0x100fe200078e0a05 */
[----:B------:R-:W-:Y:S02]  /*a450*/  ISETP.GE.AND P3, PT, R19, RZ, PT ;  /* 0x000000ff1300720c */ /* 0x000fe40003f66270 */
[----:B------:R-:W-:Y:S01]  /*a460*/  LOP3.LUT R19, R7, 0x1ec, RZ, 0xfc, !PT ;  /* 0x000001ec07137812 */ /* 0x000fe200078efcff */
[----:B------:R2:W-:Y:S04]  /*a470*/  STS.U8 [R51+UR11+0x600], R14 ;  /* 0x0006000e33007988 */ /* 0x0005e8000800000b */
[----:B------:R-:W-:Y:S01]  /*a480*/  @!P6 IMAD.IADD R80, R80, 0x1, -R5 ;  /* 0x000000015050e824 */ /* 0x000fe200078e0a05 */
[----:B--2---:R-:W-:-:S04]  /*a490*/  IABS R14, R19 ;  /* 0x00000013000e7213 */ /* 0x004fc80000000000 */
[----:B------:R-:W-:Y:S01]  /*a4a0*/  ISETP.GT.U32.AND P6, PT, R5, R80, PT ;  /* 0x000000500500720c */ /* 0x000fe20003fc4070 */
[----:B------:R-:W-:-:S04]  /*a4b0*/  IMAD.HI.U32 R3, R6, R14, RZ ;  /* 0x0000000e06037227 */ /* 0x000fc800078e00ff */
[----:B------:R-:W-:-:S04]  /*a4c0*/  IMAD.MOV R3, RZ, RZ, -R3 ;  /* 0x000000ffff037224 */ /* 0x000fc800078e0a03 */
[----:B------:R-:W-:Y:S01]  /*a4d0*/  IMAD R14, R5, R3, R14 ;  /* 0x00000003050e7224 */ /* 0x000fe200078e020e */
[----:B------:R-:W-:-:S03]  /*a4e0*/  LOP3.LUT R3, R7, 0x1f4, RZ, 0xfc, !PT ;  /* 0x000001f407037812 */ /* 0x000fc600078efcff */
[----:B------:R-:W-:Y:S01]  /*a4f0*/  @!P6 IMAD.IADD R80, R80, 0x1, -R5 ;  /* 0x000000015050e824 */ /* 0x000fe200078e0a05 */
[----:B------:R-:W-:Y:S02]  /*a500*/  IABS R7, R3 ;  /* 0x0000000300077213 */ /* 0x000fe40000000000 */
[----:B------:R-:W-:-:S03]  /*a510*/  ISETP.GT.U32.AND P6, PT, R5, R14, PT ;  /* 0x0000000e0500720c */ /* 0x000fc60003fc4070 */
[----:B------:R-:W-:-:S04]  /*a520*/  IMAD.HI.U32 R6, R6, R7, RZ ;  /* 0x0000000706067227 */ /* 0x000fc800078e00ff */
[----:B------:R-:W-:-:S04]  /*a530*/  IMAD.MOV R6, RZ, RZ, -R6 ;  /* 0x000000ffff067224 */ /* 0x000fc800078e0a06 */
[----:B------:R-:W-:Y:S02]  /*a540*/  IMAD R6, R5, R6, R7 ;  /* 0x0000000605067224 */ /* 0x000fe400078e0207 */
[----:B------:R-:W-:-:S03]  /*a550*/  @!P6 IMAD.IADD R14, R14, 0x1, -R5 ;  /* 0x000000010e0ee824 */ /* 0x000fc600078e0a05 */
[----:B------:R-:W-:Y:S01]  /*a560*/  ISETP.GT.U32.AND P6, PT, R5, R6, PT ;  /* 0x000000060500720c */ /* 0x000fe20003fc4070 */
[----:B------:R-:W-:-:S04]  /*a570*/  IMAD.MOV.U32 R7, RZ, RZ, R2 ;  /* 0x000000ffff077224 */ /* 0x000fc800078e0002 */
[----:B------:R-:W-:-:S08]  /*a580*/  @!P5 IMAD.MOV R7, RZ, RZ, -R7 ;  /* 0x000000ffff07d224 */ /* 0x000fd000078e0a07 */
[----:B------:R-:W-:Y:S01]  /*a590*/  @!P6 IMAD.IADD R6, R6, 0x1, -R5 ;  /* 0x000000010606e824 */ /* 0x000fe200078e0a05 */
[----:B------:R-:W-:-:S04]  /*a5a0*/  ISETP.GT.U32.AND P6, PT, R5, R14, PT ;  /* 0x0000000e0500720c */ /* 0x000fc80003fc4070 */
[----:B------:R-:W-:Y:S02]  /*a5b0*/  ISETP.GT.U32.AND P5, PT, R5, R6, PT ;  /* 0x000000060500720c */ /* 0x000fe40003fa4070 */
[----:B------:R-:W-:-:S05]  /*a5c0*/  SEL R2, R4, R9, !P2 ;  /* 0x0000000904027207 */ /* 0x000fca0005000000 */
[----:B------:R-:W-:Y:S02]  /*a5d0*/  IMAD R2, R2, UR9, RZ ;  /* 0x0000000902027c24 */ /* 0x000fe4000f8e02ff */
[----:B------:R-:W-:-:S04]  /*a5e0*/  @!P6 IMAD.IADD R14, R14, 0x1, -R5 ;  /* 0x000000010e0ee824 */ /* 0x000fc800078e0a05 */
[----:B------:R-:W-:Y:S01]  /*a5f0*/  @!P5 IMAD.IADD R6, R6, 0x1, -R5 ;  /* 0x000000010606d824 */ /* 0x000fe200078e0a05 */
[C---:B------:R-:W-:Y:S02]  /*a600*/  IADD3 R20, P5, PT, R2.reuse, R84, RZ ;  /* 0x0000005402147210 */ /* 0x040fe40007fbe0ff */
[----:B------:R-:W-:Y:S02]  /*a610*/  ISETP.GE.AND P6, PT, R19, RZ, PT ;  /* 0x000000ff1300720c */ /* 0x000fe40003fc6270 */
[----:B------:R-:W-:Y:S02]  /*a620*/  LEA.HI.X.SX32 R19, R2, R81, 0x1, P5 ;  /* 0x0000005102137211 */ /* 0x000fe400028f0eff */
[----:B------:R-:W-:Y:S01]  /*a630*/  ISETP.GE.AND P5, PT, R3, RZ, PT ;  /* 0x000000ff0300720c */ /* 0x000fe20003fa6270 */
[----:B------:R-:W-:Y:S01]  /*a640*/  @P0 IMAD.MOV.U32 R2, RZ, RZ, R20 ;  /* 0x000000ffff020224 */ /* 0x000fe200078e0014 */
[----:B------:R-:W-:Y:S01]  /*a650*/  PRMT R112, RZ, 0x7610, R112 ;  /* 0x00007610ff707816 */ /* 0x000fe20000000070 */
[----:B------:R-:W-:Y:S01]  /*a660*/  @P0 IMAD.MOV.U32 R3, RZ, RZ, R19 ;  /* 0x000000ffff030224 */ /* 0x000fe200078e0013 */
[----:B------:R-:W-:Y:S01]  /*a670*/  SEL R13, R4, R13, !P2 ;  /* 0x0000000d040d7207 */ /* 0x000fe20005000000 */
[----:B------:R-:W-:-:S02]  /*a680*/  IMAD.MOV.U32 R9, RZ, RZ, R14 ;  /* 0x000000ffff097224 */ /* 0x000fc400078e000e */
[----:B------:R-:W-:Y:S01]  /*a690*/  IMAD.MOV.U32 R14, RZ, RZ, R6 ;  /* 0x000000ffff0e7224 */ /* 0x000fe200078e0006 */
[----:B------:R2:W3:Y:S01]  /*a6a0*/  @P0 LDG.E.U8 R112, desc[UR24][R2.64] ;  /* 0x0000001802700981 */ /* 0x0004e2000c1e1100 */
[----:B------:R-:W-:Y:S01]  /*a6b0*/  @!P6 IMAD.MOV R9, RZ, RZ, -R9 ;  /* 0x000000ffff09e224 */ /* 0x000fe200078e0a09 */
[----:B------:R-:W-:Y:S01]  /*a6c0*/  SEL R10, R4, R10, !P2 ;  /* 0x0000000a040a7207 */ /* 0x000fe20005000000 */
[----:B------:R-:W-:Y:S02]  /*a6d0*/  IMAD R13, R13, UR9, RZ ;  /* 0x000000090d0d7c24 */ /* 0x000fe4000f8e02ff */
[----:B------:R-:W-:Y:S02]  /*a6e0*/  @!P5 IMAD.MOV R14, RZ, RZ, -R14 ;  /* 0x000000ffff0ed224 */ /* 0x000fe400078e0a0e */
[----:B--2---:R-:W-:Y:S02]  /*a6f0*/  IMAD.MOV.U32 R3, RZ, RZ, R110 ;  /* 0x000000ffff037224 */ /* 0x004fe400078e006e */
[----:B------:R-:W-:-:S02]  /*a700*/  IMAD.MOV.U32 R2, RZ, RZ, R80 ;  /* 0x000000ffff027224 */ /* 0x000fc400078e0050 */
[----:B------:R-:W-:Y:S02]  /*a710*/  @!P4 IMAD.MOV R3, RZ, RZ, -R3 ;  /* 0x000000ffff03c224 */ /* 0x000fe400078e0a03 */
[----:B------:R-:W-:Y:S01]  /*a720*/  @!P3 IMAD.MOV R2, RZ, RZ, -R2 ;  /* 0x000000ffff02b224 */ /* 0x000fe200078e0a02 */
[C---:B------:R-:W-:Y:S02]  /*a730*/  SEL R187, R4.reuse, R79, !P2 ;  /* 0x0000004f04bb7207 */ /* 0x040fe40005000000 */
[C---:B------:R-:W-:Y:S02]  /*a740*/  SEL R191, R4.reuse, R78, !P2 ;  /* 0x0000004e04bf7207 */ /* 0x040fe40005000000 */
[C---:B------:R-:W-:Y:S02]  /*a750*/  SEL R195, R4.reuse, R77, !P2 ;  /* 0x0000004d04c37207 */ /* 0x040fe40005000000 */
[C---:B------:R-:W-:Y:S02]  /*a760*/  SEL R199, R4.reuse, R76, !P2 ;  /* 0x0000004c04c77207 */ /* 0x040fe40005000000 */
[----:B------:R-:W-:-:S02]  /*a770*/  SEL R203, R4, R106, !P2 ;  /* 0x0000006a04cb7207 */ /* 0x000fc40005000000 */
[C---:B------:R-:W-:Y:S02]  /*a780*/  SEL R207, R4.reuse, R99, !P2 ;  /* 0x0000006304cf7207 */ /* 0x040fe40005000000 */
        /* <DEDUP_REMOVED lines=53> */
[----:B------:R-:W-:Y:S01]  /*aae0*/  SEL R76, R4, R14, !P2 ;  /* 0x0000000e044c7207 */ /* 0x000fe20005000000 */
[----:B------:R-:W-:Y:S01]  /*aaf0*/  IMAD R10, R10, UR9, RZ ;  /* 0x000000090a0a7c24 */ /* 0x000fe2000f8e02ff */
[CC--:B------:R-:W-:Y:S01]  /*ab00*/  IADD3 R18, P2, PT, R13.reuse, R84.reuse, RZ ;  /* 0x000000540d127210 */ /* 0x0c0fe20007f5e0ff */
[----:B------:R2:W-:Y:S03]  /*ab10*/  STS.U8 [R51+UR11+0x700], R16 ;  /* 0x0007001033007988 */ /* 0x0005e6000800000b */
[----:B------:R-:W-:Y:S01]  /*ab20*/  LEA.HI.X.SX32 R17, R13, R81, 0x1, P2 ;  /* 0x000000510d117211 */ /* 0x000fe200010f0eff */
[----:B------:R-:W-:Y:S01]  /*ab30*/  @P0 IMAD.MOV.U32 R2, RZ, RZ, R18 ;  /* 0x000000ffff020224 */ /* 0x000fe200078e0012 */
[----:B------:R-:W-:Y:S02]  /*ab40*/  PRMT R113, RZ, 0x7610, R113 ;  /* 0x00007610ff717816 */ /* 0x000fe40000000071 */
[----:B--2---:R-:W-:Y:S01]  /*ab50*/  IADD3 R16, P2, PT, R10, R84, RZ ;  /* 0x000000540a107210 */ /* 0x004fe20007f5e0ff */
[----:B------:R-:W-:-:S03]  /*ab60*/  @P0 IMAD.MOV.U32 R3, RZ, RZ, R17 ;  /* 0x000000ffff030224 */ /* 0x000fc600078e0011 */
[----:B------:R-:W-:Y:S02]  /*ab70*/  LEA.HI.X.SX32 R15, R10, R81, 0x1, P2 ;  /* 0x000000510a0f7211 */ /* 0x000fe400010f0eff */
[----:B------:R2:W4:Y:S01]  /*ab80*/  @P0 LDG.E.U8 R113, desc[UR24][R2.64] ;  /* 0x0000001802710981 */ /* 0x000522000c1e1100 */
[----:B------:R-:W-:Y:S01]  /*ab90*/  PRMT R116, RZ, 0x7610, R116 ;  /* 0x00007610ff747816 */ /* 0x000fe20000000074 */
[----:B--2---:R-:W-:Y:S02]  /*aba0*/  @P0 IMAD.MOV.U32 R2, RZ, RZ, R16 ;  /* 0x000000ffff020224 */ /* 0x004fe400078e0010 */
[----:B------:R-:W-:-:S05]  /*abb0*/  @P0 IMAD.MOV.U32 R3, RZ, RZ, R15 ;  /* 0x000000ffff030224 */ /* 0x000fca00078e000f */
[----:B------:R2:W5:Y:S01]  /*abc0*/  @P0 LDG.E.U8 R116, desc[UR24][R2.64] ;  /* 0x0000001802740981 */ /* 0x000562000c1e1100 */
[----:B------:R-:W-:Y:S02]  /*abd0*/  IMAD R12, R12, UR9, RZ ;  /* 0x000000090c0c7c24 */ /* 0x000fe4000f8e02ff */
[----:B------:R-:W-:-:S03]  /*abe0*/  IMAD R11, R11, UR9, RZ ;  /* 0x000000090b0b7c24 */ /* 0x000fc6000f8e02ff */
[----:B------:R-:W-:Y:S01]  /*abf0*/  IADD3 R14, P2, PT, R12, R84, RZ ;  /* 0x000000540c0e7210 */ /* 0x000fe20007f5e0ff */
[----:B------:R-:W-:-:S03]  /*ac00*/  IMAD R115, R115, UR9, RZ ;  /* 0x0000000973737c24 */ /* 0x000fc6000f8e02ff */
[-C--:B------:R-:W-:Y:S02]  /*ac10*/  LEA.HI.X.SX32 R13, R12, R81.reuse, 0x1, P2 ;  /* 0x000000510c0d7211 */ /* 0x080fe400010f0eff */
[CC--:B------:R-:W-:Y:S01]  /*ac20*/  IADD3 R12, P2, PT, R11.reuse, R84.reuse, RZ ;  /* 0x000000540b0c7210 */ /* 0x0c0fe20007f5e0ff */
[----:B--2---:R-:W-:Y:S01]  /*ac30*/  @P0 IMAD.MOV.U32 R2, RZ, RZ, R14 ;  /* 0x000000ffff020224 */ /* 0x004fe200078e000e */
[----:B------:R-:W-:Y:S01]  /*ac40*/  PRMT R118, RZ, 0x7610, R118 ;  /* 0x00007610ff767816 */ /* 0x000fe20000000076 */
[----:B------:R-:W-:Y:S01]  /*ac50*/  @P0 IMAD.MOV.U32 R3, RZ, RZ, R13 ;  /* 0x000000ffff030224 */ /* 0x000fe200078e000d */
[----:B------:R-:W-:Y:S01]  /*ac60*/  LEA.HI.X.SX32 R11, R11, R81, 0x1, P2 ;  /* 0x000000510b0b7211 */ /* 0x000fe200010f0eff */
[----:B------:R-:W-:Y:S01]  /*ac70*/  IMAD R6, R6, UR9, RZ ;  /* 0x0000000906067c24 */ /* 0x000fe2000f8e02ff */
[----:B------:R-:W-:Y:S02]  /*ac80*/  IADD3 R10, P2, PT, R115, R84, RZ ;  /* 0x00000054730a7210 */ /* 0x000fe40007f5e0ff */
[----:B------:R2:W3:Y:S01]  /*ac90*/  @P0 LDG.E.U8 R118, desc[UR24][R2.64] ;  /* 0x0000001802760981 */ /* 0x0004e2000c1e1100 */
[----:B------:R-:W-:-:S02]  /*aca0*/  PRMT R117, RZ, 0x7610, R117 ;  /* 0x00007610ff757816 */ /* 0x000fc40000000075 */
[-C--:B------:R-:W-:Y:S01]  /*acb0*/  LEA.HI.X.SX32 R9, R115, R81.reuse, 0x1, P2 ;  /* 0x0000005173097211 */ /* 0x080fe200010f0eff */
[----:B------:R-:W-:Y:S01]  /*acc0*/  IMAD R5, R5, UR9, RZ ;  /* 0x0000000905057c24 */ /* 0x000fe2000f8e02ff */
[CC--:B------:R-:W-:Y:S01]  /*acd0*/  IADD3 R8, P2, PT, R6.reuse, R84.reuse, RZ ;  /* 0x0000005406087210 */ /* 0x0c0fe20007f5e0ff */
[----:B--2---:R-:W-:Y:S02]  /*ace0*/  @P0 IMAD.MOV.U32 R2, RZ, RZ, R12 ;  /* 0x000000ffff020224 */ /* 0x004fe400078e000c */
[----:B------:R-:W-:Y:S01]  /*acf0*/  @P0 IMAD.MOV.U32 R3, RZ, RZ, R11 ;  /* 0x000000ffff030224 */ /* 0x000fe200078e000b */
[----:B------:R-:W-:Y:S02]  /*ad00*/  PRMT R114, RZ, 0x7610, R114 ;  /* 0x00007610ff727816 */ /* 0x000fe40000000072 */
[----:B------:R-:W-:Y:S02]  /*ad10*/  LEA.HI.X.SX32 R7, R6, R81, 0x1, P2 ;  /* 0x0000005106077211 */ /* 0x000fe400010f0eff */
[----:B------:R2:W3:Y:S01]  /*ad20*/  @P0 LDG.E.U8 R117, desc[UR24][R2.64] ;  /* 0x0000001802750981 */ /* 0x0004e2000c1e1100 */
[----:B------:R-:W-:-:S02]  /*ad30*/  IADD3 R6, P2, PT, R5, R84, RZ ;  /* 0x0000005405067210 */ /* 0x000fc40007f5e0ff */
[----:B------:R-:W-:Y:S01]  /*ad40*/  PRMT R115, RZ, 0x7610, R115 ;  /* 0x00007610ff737816 */ /* 0x000fe20000000073 */
[----:B--2---:R-:W-:Y:S02]  /*ad50*/  @P0 IMAD.MOV.U32 R2, RZ, RZ, R10 ;  /* 0x000000ffff020224 */ /* 0x004fe400078e000a */
[----:B------:R-:W-:Y:S01]  /*ad60*/  @P0 IMAD.MOV.U32 R3, RZ, RZ, R9 ;  /* 0x000000ffff030224 */ /* 0x000fe200078e0009 */
[----:B------:R-:W-:Y:S01]  /*ad70*/  LEA.HI.X.SX32 R5, R5, R81, 0x1, P2 ;  /* 0x0000005105057211 */ /* 0x000fe200010f0eff */
[----:B------:R-:W-:-:S03]  /*ad80*/  IMAD R80, R80, UR9, RZ ;  /* 0x0000000950507c24 */ /* 0x000fc6000f8e02ff */
[----:B------:R2:W3:Y:S01]  /*ad90*/  @P0 LDG.E.U8 R114, desc[UR24][R2.64] ;  /* 0x0000001802720981 */ /* 0x0004e2000c1e1100 */
[----:B------:R-:W-:Y:S02]  /*ada0*/  PRMT R110, RZ, 0x7610, R110 ;  /* 0x00007610ff6e7816 */ /* 0x000fe4000000006e */
[----:B------:R-:W-:Y:S01]  /*adb0*/  IADD3 R4, P2, PT, R80, R84, RZ ;  /* 0x0000005450047210 */ /* 0x000fe20007f5e0ff */
[----:B--2---:R-:W-:Y:S02]  /*adc0*/  @P0 IMAD.MOV.U32 R2, RZ, RZ, R8 ;  /* 0x000000ffff020224 */ /* 0x004fe400078e0008 */
[----:B------:R-:W-:-:S05]  /*add0*/  @P0 IMAD.MOV.U32 R3, RZ, RZ, R7 ;  /* 0x000000ffff030224 */ /* 0x000fca00078e0007 */
[----:B------:R2:W3:Y:S01]  /*ade0*/  @P0 LDG.E.U8 R115, desc[UR24][R2.64] ;  /* 0x0000001802730981 */ /* 0x0004e2000c1e1100 */
[----:B------:R-:W-:Y:S01]  /*adf0*/  PRMT R111, RZ, 0x7610, R111 ;  /* 0x00007610ff6f7816 */ /* 0x000fe2000000006f */
[----:B------:R-:W-:Y:S02]  /*ae00*/  IMAD R119, R119, UR9, RZ ;  /* 0x0000000977777c24 */ /* 0x000fe4000f8e02ff */
[----:B--2---:R-:W-:Y:S02]  /*ae10*/  @P0 IMAD.MOV.U32 R2, RZ, RZ, R6 ;  /* 0x000000ffff020224 */ /* 0x004fe400078e0006 */
[----:B------:R-:W-:-:S05]  /*ae20*/  @P0 IMAD.MOV.U32 R3, RZ, RZ, R5 ;  /* 0x000000ffff030224 */ /* 0x000fca00078e0005 */
[----:B------:R2:W3:Y:S01]  /*ae30*/  @P0 LDG.E.U8 R110, desc[UR24][R2.64] ;  /* 0x00000018026e0981 */ /* 0x0004e2000c1e1100 */
[----:B------:R-:W-:Y:S01]  /*ae40*/  IMAD R135, R135, UR9, RZ ;  /* 0x0000000987877c24 */ /* 0x000fe2000f8e02ff */
[----:B--2---:R-:W-:Y:S01]  /*ae50*/  LEA.HI.X.SX32 R3, R80, R81, 0x1, P2 ;  /* 0x0000005150037211 */ /* 0x004fe200010f0eff */
[----:B------:R-:W-:-:S05]  /*ae60*/  @P0 IMAD.MOV.U32 R2, RZ, RZ, R4 ;  /* 0x000000ffff020224 */ /* 0x000fca00078e0004 */
[----:B------:R2:W3:Y:S01]  /*ae70*/  @P0 LDG.E.U8 R111, desc[UR24][R2.64] ;  /* 0x00000018026f0981 */ /* 0x0004e2000c1e1100 */
[----:B------:R-:W-:Y:S01]  /*ae80*/  IMAD R121, R121, UR9, RZ ;  /* 0x0000000979797c24 */ /* 0x000fe2000f8e02ff */
[----:B------:R-:W-:Y:S02]  /*ae90*/  PRMT R94, RZ, 0x7610, R94 ;  /* 0x00007610ff5e7816 */ /* 0x000fe4000000005e */
[----:B--2---:R-:W-:-:S04]  /*aea0*/  IADD3 R2, P2, PT, R119, R84, RZ ;  /* 0x0000005477027210 */ /* 0x004fc80007f5e0ff */
[-C--:B------:R-:W-:Y:S02]  /*aeb0*/  LEA.HI.X.SX32 R96, R119, R81.reuse, 0x1, P2 ;  /* 0x0000005177607211 */ /* 0x080fe400010f0eff */
[C---:B------:R-:W-:Y:S01]  /*aec0*/  IADD3 R80, P2, PT, R135.reuse, R84, RZ ;  /* 0x0000005487507210 */ /* 0x040fe20007f5e0ff */
[----:B------:R2:W-:Y:S04]  /*aed0*/  STS.U8 [R51+UR11+0xb00], R70 ;  /* 0x000b004633007988 */ /* 0x0005e8000800000b */
[----:B------:R0:W-:Y:S01]  /*aee0*/  STS.U8 [R51+UR11+0xd00], R71 ;  /* 0x000d004733007988 */ /* 0x0001e2000800000b */
[----:B------:R-:W-:-:S03]  /*aef0*/  LEA.HI.X.SX32 R97, R135, R81, 0x1, P2 ;  /* 0x0000005187617211 */ /* 0x000fc600010f0eff */
[----:B------:R1:W-:Y:S01]  /*af00*/  STS.U8 [R51+UR11+0x1500], R141 ;  /* 0x0015008d33007988 */ /* 0x0003e2000800000b */
[----:B--2---:R-:W-:Y:S02]  /*af10*/  @P0 IMAD.MOV.U32 R70, RZ, RZ, R2 ;  /* 0x000000ffff460224 */ /* 0x004fe400078e0002 */
[----:B0-----:R-:W-:Y:S01]  /*af20*/  @P0 IMAD.MOV.U32 R71, RZ, RZ, R96 ;  /* 0x000000ffff470224 */ /* 0x001fe200078e0060 */
[----:B------:R0:W-:Y:S01]  /*af30*/  STS.U8 [R51+UR11+0x1200], R144 ;  /* 0x0012009033007988 */ /* 0x0001e2000800000b */
[----:B------:R-:W-:Y:S02]  /*af40*/  IMAD R120, R120, UR9, RZ ;  /* 0x0000000978787c24 */ /* 0x000fe4000f8e02ff */
[----:B-1----:R-:W-:Y:S01]  /*af50*/  IMAD.MOV.U32 R141, RZ, RZ, R79 ;  /* 0x000000ffff8d7224 */ /* 0x002fe200078e004f */
[----:B------:R-:W-:Y:S01]  /*af60*/  IADD3 R79, P2, PT, R121, R84, RZ ;  /* 0x00000054794f7210 */ /* 0x000fe20007f5e0ff */
[----:B------:R1:W2:Y:S01]  /*af70*/  @P0 LDG.E.U8 R94, desc[UR24][R70.64] ;  /* 0x00000018465e0981 */ /* 0x0002a2000c1e1100 */
[----:B------:R-:W-:-:S03]  /*af80*/  PRMT R95, RZ, 0x7610, R95 ;  /* 0x00007610ff5f7816 */ /* 0x000fc6000000005f */
[----:B------:R1:W-:Y:S01]  /*af90*/  STS.U8 [R51+UR11+0x1000], R142 ;  /* 0x0010008e33007988 */ /* 0x0003e2000800000b */
[----:B0-----:R-:W-:Y:S01]  /*afa0*/  IMAD.MOV.U32 R144, RZ, RZ, R98 ;  /* 0x000000ffff907224 */ /* 0x001fe200078e0062 */
[----:B------:R-:W-:Y:S01]  /*afb0*/  LEA.HI.X.SX32 R98, R121, R81, 0x1, P2 ;  /* 0x0000005179627211 */ /* 0x000fe200010f0eff */
[----:B-1----:R-:W-:Y:S02]  /*afc0*/  @P0 IMAD.MOV.U32 R70, RZ, RZ, R80 ;  /* 0x000000ffff460224 */ /* 0x002fe400078e0050 */
[----:B------:R-:W-:Y:S02]  /*afd0*/  @P0 IMAD.MOV.U32 R71, RZ, RZ, R97 ;  /* 0x000000ffff470224 */ /* 0x000fe400078e0061 */
[----:B------:R-:W-:Y:S01]  /*afe0*/  IMAD.MOV.U32 R142, RZ, RZ, R78 ;  /* 0x000000ffff8e7224 */ /* 0x000fe200078e004e */
[----:B------:R-:W-:Y:S01]  /*aff0*/  IADD3 R78, P2, PT, R120, R84, RZ ;  /* 0x00000054784e7210 */ /* 0x000fe20007f5e0ff */
[----:B------:R-:W-:Y:S01]  /*b000*/  IMAD R123, R123, UR9, RZ ;  /* 0x000000097b7b7c24 */ /* 0x000fe2000f8e02ff */
[----:B------:R0:W-:Y:S01]  /*b010*/  STS.U8 [R51+UR11+0x1700], R143 ;  /* 0x0017008f33007988 */ /* 0x0001e2000800000b */
[----:B------:R-:W-:-:S03]  /*b020*/  PRMT R91, RZ, 0x7610, R91 ;  /* 0x00007610ff5b7816 */ /* 0x000fc6000000005b */
[----:B------:R1:W2:Y:S01]  /*b030*/  @P0 LDG.E.U8 R95, desc[UR24][R70.64] ;  /* 0x00000018465f0981 */ /* 0x0002a2000c1e1100 */
[----:B------:R-:W-:-:S03]  /*b040*/  IMAD R122, R122, UR9, RZ ;  /* 0x000000097a7a7c24 */ /* 0x000fc6000f8e02ff */
[----:B------:R1:W-:Y:S01]  /*b050*/  STS.U8 [R51+UR11+0x1300], R139 ;  /* 0x0013008b33007988 */ /* 0x0003e2000800000b */
[----:B0-----:R-:W-:Y:S01]  /*b060*/  IMAD.MOV.U32 R143, RZ, RZ, R99 ;  /* 0x000000ffff8f7224 */ /* 0x001fe200078e0063 */
[----:B------:R-:W-:Y:S01]  /*b070*/  LEA.HI.X.SX32 R99, R120, R81, 0x1, P2 ;  /* 0x0000005178637211 */ /* 0x000fe200010f0eff */
[----:B-1----:R-:W-:Y:S02]  /*b080*/  @P0 IMAD.MOV.U32 R70, RZ, RZ, R79 ;  /* 0x000000ffff460224 */ /* 0x002fe400078e004f */
[----:B------:R-:W-:Y:S02]  /*b090*/  @P0 IMAD.MOV.U32 R71, RZ, RZ, R98 ;  /* 0x000000ffff470224 */ /* 0x000fe400078e0062 */
[----:B------:R-:W-:Y:S01]  /*b0a0*/  IMAD.MOV.U32 R139, RZ, RZ, R77 ;  /* 0x000000ffff8b7224 */ /* 0x000fe200078e004d */
[----:B------:R-:W-:Y:S02]  /*b0b0*/  IADD3 R77, P2, PT, R123, R84, RZ ;  /* 0x000000547b4d7210 */ /* 0x000fe40007f5e0ff */
[----:B------:R0:W2:Y:S01]  /*b0c0*/  @P0 LDG.E.U8 R91, desc[UR24][R70.64] ;  /* 0x00000018465b0981 */ /* 0x0000a2000c1e1100 */
[----:B------:R-:W-:-:S02]  /*b0d0*/  PRMT R92, RZ, 0x7610, R92 ;  /* 0x00007610ff5c7816 */ /* 0x000fc4000000005c */
[----:B------:R-:W-:Y:S01]  /*b0e0*/  LEA.HI.X.SX32 R100, R123, R81, 0x1, P2 ;  /* 0x000000517b647211 */ /* 0x000fe200010f0eff */
[----:B------:R1:W-:Y:S01]  /*b0f0*/  STS.U8 [R51+UR11+0xc00], R138 ;  /* 0x000c008a33007988 */ /* 0x0003e2000800000b */
[----:B------:R-:W-:Y:S02]  /*b100*/  IMAD R125, R125, UR9, RZ ;  /* 0x000000097d7d7c24 */ /* 0x000fe4000f8e02ff */
[----:B0-----:R-:W-:Y:S02]  /*b110*/  @P0 IMAD.MOV.U32 R70, RZ, RZ, R78 ;  /* 0x000000ffff460224 */ /* 0x001fe400078e004e */
[----:B------:R-:W-:Y:S02]  /*b120*/  @P0 IMAD.MOV.U32 R71, RZ, RZ, R99 ;  /* 0x000000ffff470224 */ /* 0x000fe400078e0063 */
[----:B-1----:R-:W-:Y:S01]  /*b130*/  IMAD.MOV.U32 R138, RZ, RZ, R76 ;  /* 0x000000ffff8a7224 */ /* 0x002fe200078e004c */
[----:B------:R-:W-:Y:S02]  /*b140*/  IADD3 R76, P2, PT, R122, R84, RZ ;  /* 0x000000547a4c7210 */ /* 0x000fe40007f5e0ff */
[----:B------:R0:W2:Y:S01]  /*b150*/  @P0 LDG.E.U8 R92, desc[UR24][R70.64] ;  /* 0x00000018465c0981 */ /* 0x0000a2000c1e1100 */
[----:B------:R-:W-:-:S02]  /*b160*/  PRMT R89, RZ, 0x7610, R89 ;  /* 0x00007610ff597816 */ /* 0x000fc40000000059 */
[-C--:B------:R-:W-:Y:S01]  /*b170*/  LEA.HI.X.SX32 R101, R122, R81.reuse, 0x1, P2 ;  /* 0x000000517a657211 */ /* 0x080fe200010f0eff */
[----:B------:R1:W-:Y:S01]  /*b180*/  STS.U8 [R51+UR11+0x1100], R75 ;  /* 0x0011004b33007988 */ /* 0x0003e2000800000b */
[----:B------:R-:W-:Y:S02]  /*b190*/  IMAD R124, R124, UR9, RZ ;  /* 0x000000097c7c7c24 */ /* 0x000fe4000f8e02ff */
[----:B0-----:R-:W-:Y:S02]  /*b1a0*/  @P0 IMAD.MOV.U32 R70, RZ, RZ, R77 ;  /* 0x000000ffff460224 */ /* 0x001fe400078e004d */
[----:B------:R-:W-:Y:S01]  /*b1b0*/  @P0 IMAD.MOV.U32 R71, RZ, RZ, R100 ;  /* 0x000000ffff470224 */ /* 0x000fe200078e0064 */
[C---:B-1----:R-:W-:Y:S02]  /*b1c0*/  IADD3 R75, P2, PT, R125.reuse, R84, RZ ;  /* 0x000000547d4b7210 */ /* 0x042fe40007f5e0ff */
[----:B------:R-:W-:Y:S02]  /*b1d0*/  PRMT R90, RZ, 0x7610, R90 ;  /* 0x00007610ff5a7816 */ /* 0x000fe4000000005a */
[----:B------:R0:W2:Y:S01]  /*b1e0*/  @P0 LDG.E.U8 R89, desc[UR24][R70.64] ;  /* 0x0000001846590981 */ /* 0x0000a2000c1e1100 */
[----:B------:R-:W-:Y:S01]  /*b1f0*/  LEA.HI.X.SX32 R102, R125, R81, 0x1, P2 ;  /* 0x000000517d667211 */ /* 0x000fe200010f0eff */
[----:B------:R-:W-:-:S02]  /*b200*/  IMAD R127, R127, UR9, RZ ;  /* 0x000000097f7f7c24 */ /* 0x000fc4000f8e02ff */
[----:B------:R1:W-:Y:S01]  /*b210*/  STS.U8 [R51+UR11+0xa00], R74 ;  /* 0x000a004a33007988 */ /* 0x0003e2000800000b */
[----:B------:R-:W-:Y:S01]  /*b220*/  PRMT R87, RZ, 0x7610, R87 ;  /* 0x00007610ff577816 */ /* 0x000fe20000000057 */
[----:B0-----:R-:W-:Y:S02]  /*b230*/  @P0 IMAD.MOV.U32 R70, RZ, RZ, R76 ;  /* 0x000000ffff460224 */ /* 0x001fe400078e004c */
[----:B------:R-:W-:Y:S01]  /*b240*/  @P0 IMAD.MOV.U32 R71, RZ, RZ, R101 ;  /* 0x000000ffff470224 */ /* 0x000fe200078e0065 */
[----:B-1----:R-:W-:-:S04]  /*b250*/  IADD3 R74, P2, PT, R124, R84, RZ ;  /* 0x000000547c4a7210 */ /* 0x002fc80007f5e0ff */
[----:B------:R0:W2:Y:S01]  /*b260*/  @P0 LDG.E.U8 R90, desc[UR24][R70.64] ;  /* 0x00000018465a0981 */ /* 0x0000a2000c1e1100 */
[----:B------:R-:W-:Y:S01]  /*b270*/  LEA.HI.X.SX32 R103, R124, R81, 0x1, P2 ;  /* 0x000000517c677211 */ /* 0x000fe200010f0eff */
[----:B------:R-:W-:Y:S02]  /*b280*/  IMAD R126, R126, UR9, RZ ;  /* 0x000000097e7e7c24 */ /* 0x000fe4000f8e02ff */
[----:B------:R1:W-:Y:S01]  /*b290*/  STS.U8 [R51+UR11+0xf00], R73 ;  /* 0x000f004933007988 */ /* 0x0003e2000800000b */
[----:B------:R-:W-:Y:S01]  /*b2a0*/  PRMT R88, RZ, 0x7610, R88 ;  /* 0x00007610ff587816 */ /* 0x000fe20000000058 */
[----:B0-----:R-:W-:Y:S02]  /*b2b0*/  @P0 IMAD.MOV.U32 R70, RZ, RZ, R75 ;  /* 0x000000ffff460224 */ /* 0x001fe400078e004b */
[----:B------:R-:W-:Y:S01]  /*b2c0*/  @P0 IMAD.MOV.U32 R71, RZ, RZ, R102 ;  /* 0x000000ffff470224 */ /* 0x000fe200078e0066 */
[----:B-1----:R-:W-:Y:S01]  /*b2d0*/  IADD3 R73, P2, PT, R127, R84, RZ ;  /* 0x000000547f497210 */ /* 0x002fe20007f5e0ff */
[----:B------:R0:W-:Y:S04]  /*b2e0*/  STS.U8 [R51+UR11+0x1600], R148 ;  /* 0x0016009433007988 */ /* 0x0001e8000800000b */
[----:B------:R1:W2:Y:S01]  /*b2f0*/  @P0 LDG.E.U8 R87, desc[UR24][R70.64] ;  /* 0x0000001846570981 */ /* 0x0002a2000c1e1100 */
[----:B------:R-:W-:-:S03]  /*b300*/  PRMT R85, RZ, 0x7610, R85 ;  /* 0x00007610ff557816 */ /* 0x000fc60000000055 */
[----:B------:R1:W-:Y:S01]  /*b310*/  STS.U8 [R51+UR11+0x800], R72 ;  /* 0x0008004833007988 */ /* 0x0003e2000800000b */
[----:B0-----:R-:W-:Y:S01]  /*b320*/  IMAD.MOV.U32 R148, RZ, RZ, R104 ;  /* 0x000000ffff947224 */ /* 0x001fe200078e0068 */
[-C--:B------:R-:W-:Y:S01]  /*b330*/  LEA.HI.X.SX32 R104, R127, R81.reuse, 0x1, P2 ;  /* 0x000000517f687211 */ /* 0x080fe200010f0eff */
[----:B-1----:R-:W-:Y:S02]  /*b340*/  @P0 IMAD.MOV.U32 R70, RZ, RZ, R74 ;  /* 0x000000ffff460224 */ /* 0x002fe400078e004a */
[----:B------:R-:W-:Y:S01]  /*b350*/  @P0 IMAD.MOV.U32 R71, RZ, RZ, R103 ;  /* 0x000000ffff470224 */ /* 0x000fe200078e0067 */
[C---:B------:R-:W-:Y:S01]  /*b360*/  IADD3 R72, P2, PT, R126.reuse, R84, RZ ;  /* 0x000000547e487210 */ /* 0x040fe20007f5e0ff */
[----:B------:R0:W-:Y:S04]  /*b370*/  STS.U8 [R51+UR11+0xe00], R140 ;  /* 0x000e008c33007988 */ /* 0x0001e8000800000b */
[----:B------:R1:W2:Y:S01]  /*b380*/  @P0 LDG.E.U8 R88, desc[UR24][R70.64] ;  /* 0x0000001846580981 */ /* 0x0002a2000c1e1100 */
[----:B------:R-:W-:Y:S01]  /*b390*/  PRMT R86, RZ, 0x7610, R86 ;  /* 0x00007610ff567816 */ /* 0x000fe20000000056 */
[----:B0-----:R-:W-:Y:S01]  /*b3a0*/  IMAD.MOV.U32 R140, RZ, RZ, R105 ;  /* 0x000000ffff8c7224 */ /* 0x001fe200078e0069 */
[----:B------:R-:W-:Y:S01]  /*b3b0*/  LEA.HI.X.SX32 R105, R126, R81, 0x1, P2 ;  /* 0x000000517e697211 */ /* 0x000fe200010f0eff */
[----:B-1----:R-:W-:-:S02]  /*b3c0*/  @P0 IMAD.MOV.U32 R70, RZ, RZ, R73 ;  /* 0x000000ffff460224 */ /* 0x002fc400078e0049 */
[----:B------:R-:W-:-:S05]  /*b3d0*/  @P0 IMAD.MOV.U32 R71, RZ, RZ, R104 ;  /* 0x000000ffff470224 */ /* 0x000fca00078e0068 */
[----:B------:R0:W2:Y:S01]  /*b3e0*/  @P0 LDG.E.U8 R85, desc[UR24][R70.64] ;  /* 0x0000001846550981 */ /* 0x0000a2000c1e1100 */
[----:B------:R-:W-:Y:S02]  /*b3f0*/  IMAD R129, R129, UR9, RZ ;  /* 0x0000000981817c24 */ /* 0x000fe4000f8e02ff */
[----:B0-----:R-:W-:Y:S02]  /*b400*/  @P0 IMAD.MOV.U32 R70, RZ, RZ, R72 ;  /* 0x000000ffff460224 */ /* 0x001fe400078e0048 */
[----:B------:R-:W-:-:S05]  /*b410*/  @P0 IMAD.MOV.U32 R71, RZ, RZ, R105 ;  /* 0x000000ffff470224 */ /* 0x000fca00078e0069 */
[----:B------:R0:W2:Y:S01]  /*b420*/  @P0 LDG.E.U8 R86, desc[UR24][R70.64] ;  /* 0x0000001846560981 */ /* 0x0000a2000c1e1100 */
[----:B------:R-:W-:-:S03]  /*b430*/  IMAD R128, R128, UR9, RZ ;  /* 0x0000000980807c24 */ /* 0x000fc6000f8e02ff */
[----:B------:R1:W-:Y:S01]  /*b440*/  STS.U8 [R51+UR11+0x1400], R146 ;  /* 0x0014009233007988 */ /* 0x0003e2000800000b */
[----:B0-----:R-:W-:Y:S01]  /*b450*/  IADD3 R71, P2, PT, R129, R84, RZ ;  /* 0x0000005481477210 */ /* 0x001fe20007f5e0ff */
[----:B-1----:R-:W-:-:S03]  /*b460*/  IMAD.MOV.U32 R146, RZ, RZ, R106 ;  /* 0x000000ffff927224 */ /* 0x002fc600078e006a */
[-C--:B------:R-:W-:Y:S01]  /*b470*/  LEA.HI.X.SX32 R106, R129, R81.reuse, 0x1, P2 ;  /* 0x00000051816a7211 */ /* 0x080fe200010f0eff */
[----:B------:R0:W-:Y:S01]  /*b480*/  STS.U8 [R51+UR11+0x1800], R150 ;  /* 0x0018009633007988 */ /* 0x0001e2000800000b */
[C---:B------:R-:W-:Y:S01]  /*b490*/  IADD3 R70, P2, PT, R128.reuse, R84, RZ ;  /* 0x0000005480467210 */ /* 0x040fe20007f5e0ff */
[----:B------:R-:W-:Y:S01]  /*b4a0*/  @P0 IMAD.MOV.U32 R108, RZ, RZ, R71 ;  /* 0x000000ffff6c0224 */ /* 0x000fe200078e0047 */
[----:B------:R-:W-:Y:S02]  /*b4b0*/  PRMT R120, RZ, 0x7610, R120 ;  /* 0x00007610ff787816 */ /* 0x000fe40000000078 */
[----:B------:R-:W-:Y:S01]  /*b4c0*/  LEA.HI.X.SX32 R107, R128, R81, 0x1, P2 ;  /* 0x00000051806b7211 */ /* 0x000fe200010f0eff */
[----:B------:R-:W-:Y:S02]  /*b4d0*/  IMAD R131, R131, UR9, RZ ;  /* 0x0000000983837c24 */ /* 0x000fe4000f8e02ff */
[----:B0-----:R-:W-:Y:S02]  /*b4e0*/  IMAD.MOV.U32 R150, RZ, RZ, R109 ;  /* 0x000000ffff967224 */ /* 0x001fe400078e006d */
[----:B------:R-:W-:Y:S01]  /*b4f0*/  @P0 IMAD.MOV.U32 R109, RZ, RZ, R106 ;  /* 0x000000ffff6d0224 */ /* 0x000fe200078e006a */
[----:B------:R-:W-:Y:S01]  /*b500*/  PRMT R119, RZ, 0x7610, R119 ;  /* 0x00007610ff777816 */ /* 0x000fe20000000077 */
[----:B------:R0:W-:Y:S01]  /*b510*/  STS.U8 [R51+UR11+0x900], R69 ;  /* 0x0009004533007988 */ /* 0x0001e2000800000b */
[----:B------:R-:W-:-:S03]  /*b520*/  IMAD R130, R130, UR9, RZ ;  /* 0x0000000982827c24 */ /* 0x000fc6000f8e02ff */
[----:B------:R1:W2:Y:S01]  /*b530*/  @P0 LDG.E.U8 R120, desc[UR24][R108.64] ;  /* 0x000000186c780981 */ /* 0x0002a2000c1e1100 */
[----:B------:R-:W-:Y:S01]  /*b540*/  IMAD R133, R133, UR9, RZ ;  /* 0x0000000985857c24 */ /* 0x000fe2000f8e02ff */
[----:B0-----:R-:W-:Y:S01]  /*b550*/  IADD3 R69, P2, PT, R131, R84, RZ ;  /* 0x0000005483457210 */ /* 0x001fe20007f5e0ff */
[----:B-1----:R-:W-:Y:S02]  /*b560*/  @P0 IMAD.MOV.U32 R108, RZ, RZ, R70 ;  /* 0x000000ffff6c0224 */ /* 0x002fe400078e0046 */
[----:B------:R-:W-:Y:S01]  /*b570*/  @P0 IMAD.MOV.U32 R109, RZ, RZ, R107 ;  /* 0x000000ffff6d0224 */ /* 0x000fe200078e006b */
[----:B------:R0:W-:Y:S04]  /*b580*/  STS.U8 [R51+UR11+0x2900], R171 ;  /* 0x002900ab33007988 */ /* 0x0001e8000800000b */
[----:B------:R1:W2:Y:S01]  /*b590*/  @P0 LDG.E.U8 R119, desc[UR24][R108.64] ;  /* 0x000000186c770981 */ /* 0x0002a2000c1e1100 */
[----:B------:R-:W-:-:S03]  /*b5a0*/  IMAD R132, R132, UR9, RZ ;  /* 0x0000000984847c24 */ /* 0x000fc6000f8e02ff */
[----:B------:R4:W-:Y:S01]  /*b5b0*/  STS.U8 [R51+UR11+0x2800], R175 ;  /* 0x002800af33007988 */ /* 0x0009e2000800000b */
[----:B-1----:R-:W-:Y:S02]  /*b5c0*/  LEA.HI.X.SX32 R108, R131, R81, 0x1, P2 ;  /* 0x00000051836c7211 */ /* 0x002fe400010f0eff */
[----:B0-----:R-:W-:-:S04]  /*b5d0*/  IADD3 R171, P2, PT, R130, R84, RZ ;  /* 0x0000005482ab7210 */ /* 0x001fc80007f5e0ff */
[----:B------:R-:W-:Y:S02]  /*b5e0*/  LEA.HI.X.SX32 R109, R130, R81, 0x1, P2 ;  /* 0x00000051826d7211 */ /* 0x000fe400010f0eff */
[----:B----4-:R-:W-:Y:S01]  /*b5f0*/  IADD3 R175, P2, PT, R133, R84, RZ ;  /* 0x0000005485af7210 */ /* 0x010fe20007f5e0ff */
[----:B------:R0:W-:Y:S01]  /*b600*/  STS.U8 [R51+UR11+0x2600], R174 ;  /* 0x002600ae33007988 */ /* 0x0001e2000800000b */
[----:B------:R-:W-:-:S03]  /*b610*/  IMAD R134, R134, UR9, RZ ;  /* 0x0000000986867c24 */ /* 0x000fc6000f8e02ff */
[----:B------:R1:W-:Y:S01]  /*b620*/  STS.U8 [R51+UR11+0x2f00], R180 ;  /* 0x002f00b433007988 */ /* 0x0003e2000800000b */
[----:B0-----:R-:W-:-:S03]  /*b630*/  LEA.HI.X.SX32 R174, R133, R81, 0x1, P2 ;  /* 0x0000005185ae7211 */ /* 0x001fc600010f0eff */
[----:B------:R0:W-:Y:S01]  /*b640*/  STS.U8 [R51+UR11+0x2a00], R179 ;  /* 0x002a00b333007988 */ /* 0x0001e2000800000b */
[----:B-1----:R-:W-:-:S03]  /*b650*/  IADD3 R180, P2, PT, R132, R84, RZ ;  /* 0x0000005484b47210 */ /* 0x002fc60007f5e0ff */
[----:B------:R1:W-:Y:S01]  /*b660*/  STS.U8 [R51+UR11+0x3100], R184 ;  /* 0x003100b833007988 */ /* 0x0003e2000800000b */
[----:B------:R-:W-:Y:S01]  /*b670*/  IMAD R187, R187, UR9, RZ ;  /* 0x00000009bbbb7c24 */ /* 0x000fe2000f8e02ff */
[----:B0-----:R-:W-:Y:S02]  /*b680*/  LEA.HI.X.SX32 R179, R132, R81, 0x1, P2 ;  /* 0x0000005184b37211 */ /* 0x001fe400010f0eff */
[----:B------:R0:W-:Y:S01]  /*b690*/  STS.U8 [R51+UR11+0x2c00], R183 ;  /* 0x002c00b733007988 */ /* 0x0001e2000800000b */
[----:B-1----:R-:W-:-:S03]  /*b6a0*/  IADD3 R184, P2, PT, R134, R84, RZ ;  /* 0x0000005486b87210 */ /* 0x002fc60007f5e0ff */
[----:B------:R1:W-:Y:S01]  /*b6b0*/  STS.U8 [R51+UR11+0x2e00], R188 ;  /* 0x002e00bc33007988 */ /* 0x0003e2000800000b */
[----:B------:R-:W-:Y:S01]  /*b6c0*/  IMAD R191, R191, UR9, RZ ;  /* 0x00000009bfbf7c24 */ /* 0x000fe2000f8e02ff */
[-C--:B0-----:R-:W-:Y:S02]  /*b6d0*/  LEA.HI.X.SX32 R183, R134, R81.reuse, 0x1, P2 ;  /* 0x0000005186b77211 */ /* 0x081fe400010f0eff */
[-C--:B-1----:R-:W-:Y:S01]  /*b6e0*/  IADD3 R188, P2, PT, R187, R84.reuse, RZ ;  /* 0x00000054bbbc7210 */ /* 0x082fe20007f5e0ff */
[----:B------:R0:W-:Y:S01]  /*b6f0*/  STS.U8 [R51+UR11+0x3000], R192 ;  /* 0x003000c033007988 */ /* 0x0001e2000800000b */
[----:B------:R-:W-:Y:S02]  /*b700*/  IMAD R195, R195, UR9, RZ ;  /* 0x00000009c3c37c24 */ /* 0x000fe4000f8e02ff */
[----:B------:R-:W-:Y:S01]  /*b710*/  LEA.HI.X.SX32 R187, R187, R81, 0x1, P2 ;  /* 0x00000051bbbb7211 */ /* 0x000fe200010f0eff */
[----:B------:R1:W-:Y:S01]  /*b720*/  STS.U8 [R51+UR11+0x3500], R196 ;  /* 0x003500c433007988 */ /* 0x0003e2000800000b */
[----:B------:R-:W-:Y:S01]  /*b730*/  IMAD R199, R199, UR9, RZ ;  /* 0x00000009c7c77c24 */ /* 0x000fe2000f8e02ff */
[----:B0-----:R-:W-:-:S04]  /*b740*/  IADD3 R192, P2, PT, R191, R84, RZ ;  /* 0x00000054bfc07210 */ /* 0x001fc80007f5e0ff */
[-C--:B------:R-:W-:Y:S02]  /*b750*/  LEA.HI.X.SX32 R191, R191, R81.reuse, 0x1, P2 ;  /* 0x00000051bfbf7211 */ /* 0x080fe400010f0eff */
        /* <DEDUP_REMOVED lines=8> */
[CC--:B-1----:R-:W-:Y:S01]  /*b7e0*/  IADD3 R204, P2, PT, R203.reuse, R84.reuse, RZ ;  /* 0x00000054cbcc7210 */ /* 0x0c2fe20007f5e0ff */
[----:B------:R0:W-:Y:S03]  /*b7f0*/  STS.U8 [R51+UR11+0x3200], R208 ;  /* 0x003200d033007988 */ /* 0x0001e6000800000b */
[----:B------:R-:W-:Y:S01]  /*b800*/  LEA.HI.X.SX32 R203, R203, R81, 0x1, P2 ;  /* 0x00000051cbcb7211 */ /* 0x000fe200010f0eff */
[----:B------:R-:W-:Y:S01]  /*b810*/  STS.U8 [R51+UR11+0x1900], R145 ;  /* 0x0019009133007988 */ /* 0x000fe2000800000b */
[----:B0-----:R-:W-:-:S03]  /*b820*/  IADD3 R208, P2, PT, R207, R84, RZ ;  /* 0x00000054cfd07210 */ /* 0x001fc60007f5e0ff */
[----:B------:R-:W-:Y:S01]  /*b830*/  STS.U8 [R51+UR11+0x1a00], R153 ;  /* 0x001a009933007988 */ /* 0x000fe2000800000b */
[----:B------:R-:W-:-:S03]  /*b840*/  LEA.HI.X.SX32 R207, R207, R81, 0x1, P2 ;  /* 0x00000051cfcf7211 */ /* 0x000fc600010f0eff */
[----:B------:R-:W-:Y:S04]  /*b850*/  STS.U8 [R51+UR11+0x1b00], R147 ;  /* 0x001b009333007988 */ /* 0x000fe8000800000b */
        /* <DEDUP_REMOVED lines=23> */
[----:B-----5:R0:W-:Y:S04]  /*b9d0*/  STS.U8 [R93+UR11+0x280], R116 ;  /* 0x000280745d007988 */ /* 0x0201e8000800000b */
[----:B---3--:R1:W-:Y:S04]  /*b9e0*/  STS.U8 [R93+UR11+0x80], R112 ;  /* 0x000080705d007988 */ /* 0x0083e8000800000b */
[----:B------:R3:W-:Y:S01]  /*b9f0*/  STS.U8 [R93+UR11+0x180], R113 ;  /* 0x000180715d007988 */ /* 0x0007e2000800000b */
[----:B0-----:R-:W-:Y:S01]  /*ba00*/  PRMT R116, RZ, 0x7610, R116 ;  /* 0x00007610ff747816 */ /* 0x001fe20000000074 */
[----:B-1----:R-:W-:-:S02]  /*ba10*/  @P0 IMAD.MOV.U32 R112, RZ, RZ, R208 ;  /* 0x000000ffff700224 */ /* 0x002fc400078e00d0 */
[----:B---3--:R-:W-:-:S05]  /*ba20*/  @P0 IMAD.MOV.U32 R113, RZ, RZ, R207 ;  /* 0x000000ffff710224 */ /* 0x008fca00078e00cf */
[----:B------:R-:W3:Y:S01]  /*ba30*/  @P0 LDG.E.U8 R116, desc[UR24][R112.64] ;  /* 0x0000001870740981 */ /* 0x000ee2000c1e1100 */
[----:B------:R-:W-:Y:S01]  /*ba40*/  PRMT R122, RZ, 0x7610, R122 ;  /* 0x00007610ff7a7816 */ /* 0x000fe2000000007a */
[----:B------:R-:W-:Y:S02]  /*ba50*/  @P0 IMAD.MOV.U32 R124, RZ, RZ, R69 ;  /* 0x000000ffff7c0224 */ /* 0x000fe400078e0045 */
[----:B------:R-:W-:Y:S01]  /*ba60*/  @P0 IMAD.MOV.U32 R125, RZ, RZ, R108 ;  /* 0x000000ffff7d0224 */ /* 0x000fe200078e006c */
[----:B------:R-:W-:-:S04]  /*ba70*/  PRMT R121, RZ, 0x7610, R121 ;  /* 0x00007610ff797816 */ /* 0x000fc80000000079 */
[----:B------:R0:W4:Y:S01]  /*ba80*/  @P0 LDG.E.U8 R122, desc[UR24][R124.64] ;  /* 0x000000187c7a0981 */ /* 0x000122000c1e1100 */
[----:B------:R-:W-:Y:S02]  /*ba90*/  @P0 IMAD.MOV.U32 R126, RZ, RZ, R175 ;  /* 0x000000ffff7e0224 */ /* 0x000fe400078e00af */
[----:B------:R-:W-:Y:S02]  /*baa0*/  @P0 IMAD.MOV.U32 R127, RZ, RZ, R174 ;  /* 0x000000ffff7f0224 */ /* 0x000fe400078e00ae */
[----:B0-----:R-:W-:Y:S02]  /*bab0*/  @P0 IMAD.MOV.U32 R124, RZ, RZ, R171 ;  /* 0x000000ffff7c0224 */ /* 0x001fe400078e00ab */
[----:B------:R-:W-:-:S05]  /*bac0*/  @P0 IMAD.MOV.U32 R125, RZ, RZ, R109 ;  /* 0x000000ffff7d0224 */ /* 0x000fca00078e006d */
[----:B------:R0:W5:Y:S01]  /*bad0*/  @P0 LDG.E.U8 R121, desc[UR24][R124.64] ;  /* 0x000000187c790981 */ /* 0x000162000c1e1100 */
[----:B------:R-:W-:Y:S02]  /*bae0*/  PRMT R123, RZ, 0x7610, R123 ;  /* 0x00007610ff7b7816 */ /* 0x000fe4000000007b */
[----:B0-----:R-:W-:-:S06]  /*baf0*/  PRMT R124, RZ, 0x7610, R124 ;  /* 0x00007610ff7c7816 */ /* 0x001fcc000000007c */
[----:B------:R0:W3:Y:S01]  /*bb00*/  @P0 LDG.E.U8 R124, desc[UR24][R126.64] ;  /* 0x000000187e7c0981 */ /* 0x0000e2000c1e1100 */
[----:B------:R-:W-:Y:S02]  /*bb10*/  @P0 IMAD.MOV.U32 R128, RZ, RZ, R184 ;  /* 0x000000ffff800224 */ /* 0x000fe400078e00b8 */
[----:B------:R-:W-:Y:S02]  /*bb20*/  @P0 IMAD.MOV.U32 R129, RZ, RZ, R183 ;  /* 0x000000ffff810224 */ /* 0x000fe400078e00b7 */
[----:B0-----:R-:W-:Y:S02]  /*bb30*/  @P0 IMAD.MOV.U32 R126, RZ, RZ, R180 ;  /* 0x000000ffff7e0224 */ /* 0x001fe400078e00b4 */
[----:B------:R-:W-:-:S05]  /*bb40*/  @P0 IMAD.MOV.U32 R127, RZ, RZ, R179 ;  /* 0x000000ffff7f0224 */ /* 0x000fca00078e00b3 */
[----:B------:R0:W3:Y:S01]  /*bb50*/  @P0 LDG.E.U8 R123, desc[UR24][R126.64] ;  /* 0x000000187e7b0981 */ /* 0x0000e2000c1e1100 */
[----:B------:R-:W-:Y:S02]  /*bb60*/  PRMT R125, RZ, 0x7610, R125 ;  /* 0x00007610ff7d7816 */ /* 0x000fe4000000007d */
[----:B0-----:R-:W-:Y:S01]  /*bb70*/  PRMT R126, RZ, 0x7610, R126 ;  /* 0x00007610ff7e7816 */ /* 0x001fe2000000007e */
[----:B------:R-:W-:-:S05]  /*bb80*/  IMAD R211, R211, UR9, RZ ;  /* 0x00000009d3d37c24 */ /* 0x000fca000f8e02ff */
[----:B------:R0:W3:Y:S01]  /*bb90*/  @P0 LDG.E.U8 R126, desc[UR24][R128.64] ;  /* 0x00000018807e0981 */ /* 0x0000e2000c1e1100 */
[----:B------:R-:W-:Y:S02]  /*bba0*/  @P0 IMAD.MOV.U32 R130, RZ, RZ, R192 ;  /* 0x000000ffff820224 */ /* 0x000fe400078e00c0 */
[----:B------:R-:W-:Y:S02]  /*bbb0*/  @P0 IMAD.MOV.U32 R131, RZ, RZ, R191 ;  /* 0x000000ffff830224 */ /* 0x000fe400078e00bf */
[----:B0-----:R-:W-:Y:S02]  /*bbc0*/  @P0 IMAD.MOV.U32 R128, RZ, RZ, R188 ;  /* 0x000000ffff800224 */ /* 0x001fe400078e00bc */
[----:B------:R-:W-:Y:S01]  /*bbd0*/  @P0 IMAD.MOV.U32 R129, RZ, RZ, R187 ;  /* 0x000000ffff810224 */ /* 0x000fe200078e00bb */
[----:B------:R-:W-:-:S04]  /*bbe0*/  IADD3 R212, P2, PT, R211, R84, RZ ;  /* 0x00000054d3d47210 */ /* 0x000fc80007f5e0ff */
[----:B------:R0:W3:Y:S01]  /*bbf0*/  @P0 LDG.E.U8 R125, desc[UR24][R128.64] ;  /* 0x00000018807d0981 */ /* 0x0000e2000c1e1100 */
[----:B------:R-:W-:Y:S01]  /*bc00*/  IMAD R215, R215, UR9, RZ ;  /* 0x00000009d7d77c24 */ /* 0x000fe2000f8e02ff */
[----:B------:R-:W-:Y:S02]  /*bc10*/  PRMT R127, RZ, 0x7610, R127 ;  /* 0x00007610ff7f7816 */ /* 0x000fe4000000007f */
[----:B0-----:R-:W-:Y:S01]  /*bc20*/  PRMT R128, RZ, 0x7610, R128 ;  /* 0x00007610ff807816 */ /* 0x001fe20000000080 */
[----:B------:R-:W-:Y:S01]  /*bc30*/  IMAD R219, R219, UR9, RZ ;  /* 0x00000009dbdb7c24 */ /* 0x000fe2000f8e02ff */
[-C--:B------:R-:W-:Y:S02]  /*bc40*/  LEA.HI.X.SX32 R211, R211, R81.reuse, 0x1, P2 ;  /* 0x00000051d3d37211 */ /* 0x080fe400010f0eff */
[-C--:B------:R-:W-:Y:S02]  /*bc50*/  IADD3 R216, P2, PT, R215, R84.reuse, RZ ;  /* 0x00000054d7d87210 */ /* 0x080fe40007f5e0ff */
[----:B------:R0:W4:Y:S01]  /*bc60*/  @P0 LDG.E.U8 R128, desc[UR24][R130.64] ;  /* 0x0000001882800981 */ /* 0x000122000c1e1100 */
[----:B------:R-:W-:Y:S01]  /*bc70*/  IMAD R223, R223, UR9, RZ ;  /* 0x00000009dfdf7c24 */ /* 0x000fe2000f8e02ff */
[----:B------:R-:W-:Y:S01]  /*bc80*/  LEA.HI.X.SX32 R215, R215, R81, 0x1, P2 ;  /* 0x00000051d7d77211 */ /* 0x000fe200010f0eff */
[----:B------:R-:W-:Y:S01]  /*bc90*/  @P0 IMAD.MOV.U32 R132, RZ, RZ, R200 ;  /* 0x000000ffff840224 */ /* 0x000fe200078e00c8 */
[----:B------:R-:W-:Y:S01]  /*bca0*/  IADD3 R220, P2, PT, R219, R84, RZ ;  /* 0x00000054dbdc7210 */ /* 0x000fe20007f5e0ff */
[----:B0-----:R-:W-:-:S02]  /*bcb0*/  @P0 IMAD.MOV.U32 R130, RZ, RZ, R196 ;  /* 0x000000ffff820224 */ /* 0x001fc400078e00c4 */
[----:B------:R-:W-:Y:S02]  /*bcc0*/  @P0 IMAD.MOV.U32 R131, RZ, RZ, R195 ;  /* 0x000000ffff830224 */ /* 0x000fe400078e00c3 */
[----:B------:R-:W-:-:S03]  /*bcd0*/  @P0 IMAD.MOV.U32 R133, RZ, RZ, R199 ;  /* 0x000000ffff850224 */ /* 0x000fc600078e00c7 */
[----:B------:R0:W4:Y:S01]  /*bce0*/  @P0 LDG.E.U8 R127, desc[UR24][R130.64] ;  /* 0x00000018827f0981 */ /* 0x000122000c1e1100 */
[----:B------:R-:W-:Y:S01]  /*bcf0*/  LEA.HI.X.SX32 R219, R219, R81, 0x1, P2 ;  /* 0x00000051dbdb7211 */ /* 0x000fe200010f0eff */
[----:B------:R-:W-:Y:S01]  /*bd00*/  IMAD R227, R227, UR9, RZ ;  /* 0x00000009e3e37c24 */ /* 0x000fe2000f8e02ff */
[----:B------:R-:W-:Y:S02]  /*bd10*/  IADD3 R224, P2, PT, R223, R84, RZ ;  /* 0x00000054dfe07210 */ /* 0x000fe40007f5e0ff */
[----:B0-----:R-:W-:Y:S02]  /*bd20*/  PRMT R130, RZ, 0x7610, R130 ;  /* 0x00007610ff827816 */ /* 0x001fe40000000082 */
[----:B------:R-:W-:-:S04]  /*bd30*/  PRMT R129, RZ, 0x7610, R129 ;  /* 0x00007610ff817816 */ /* 0x000fc80000000081 */
[----:B------:R0:W4:Y:S01]  /*bd40*/  @P0 LDG.E.U8 R130, desc[UR24][R132.64] ;  /* 0x0000001884820981 */ /* 0x000122000c1e1100 */
[-C--:B------:R-:W-:Y:S01]  /*bd50*/  LEA.HI.X.SX32 R223, R223, R81.reuse, 0x1, P2 ;  /* 0x00000051dfdf7211 */ /* 0x080fe200010f0eff */
[----:B------:R-:W-:Y:S01]  /*bd60*/  IMAD R231, R231, UR9, RZ ;  /* 0x00000009e7e77c24 */ /* 0x000fe2000f8e02ff */
[C---:B------:R-:W-:Y:S02]  /*bd70*/  IADD3 R228, P2, PT, R227.reuse, R84, RZ ;  /* 0x00000054e3e47210 */ /* 0x040fe40007f5e0ff */
[----:B------:R-:W-:Y:S01]  /*bd80*/  PRMT R113, RZ, 0x7610, R113 ;  /* 0x00007610ff717816 */ /* 0x000fe20000000071 */
[----:B0-----:R-:W-:Y:S02]  /*bd90*/  @P0 IMAD.MOV.U32 R132, RZ, RZ, R204 ;  /* 0x000000ffff840224 */ /* 0x001fe400078e00cc */
[----:B------:R-:W-:Y:S01]  /*bda0*/  @P0 IMAD.MOV.U32 R133, RZ, RZ, R203 ;  /* 0x000000ffff850224 */ /* 0x000fe200078e00cb */
[----:B------:R-:W-:Y:S01]  /*bdb0*/  LEA.HI.X.SX32 R227, R227, R81, 0x1, P2 ;  /* 0x00000051e3e37211 */ /* 0x000fe200010f0eff */
[----:B------:R-:W-:-:S03]  /*bdc0*/  IMAD R235, R235, UR9, RZ ;  /* 0x00000009ebeb7c24 */ /* 0x000fc6000f8e02ff */
[----:B------:R0:W4:Y:S01]  /*bdd0*/  @P0 LDG.E.U8 R129, desc[UR24][R132.64] ;  /* 0x0000001884810981 */ /* 0x000122000c1e1100 */
[-C--:B------:R-:W-:Y:S01]  /*bde0*/  IADD3 R232, P2, PT, R231, R84.reuse, RZ ;  /* 0x00000054e7e87210 */ /* 0x080fe20007f5e0ff */
[----:B------:R-:W-:Y:S02]  /*bdf0*/  IMAD R239, R239, UR9, RZ ;  /* 0x00000009efef7c24 */ /* 0x000fe4000f8e02ff */
[----:B0-----:R-:W-:Y:S02]  /*be00*/  @P0 IMAD.MOV.U32 R132, RZ, RZ, R212 ;  /* 0x000000ffff840224 */ /* 0x001fe400078e00d4 */
[----:B------:R-:W-:Y:S01]  /*be10*/  @P0 IMAD.MOV.U32 R133, RZ, RZ, R211 ;  /* 0x000000ffff850224 */ /* 0x000fe200078e00d3 */
[-C--:B------:R-:W-:Y:S02]  /*be20*/  LEA.HI.X.SX32 R231, R231, R81.reuse, 0x1, P2 ;  /* 0x00000051e7e77211 */ /* 0x080fe400010f0eff */
[CC--:B------:R-:W-:Y:S02]  /*be30*/  IADD3 R236, P2, PT, R235.reuse, R84.reuse, RZ ;  /* 0x00000054ebec7210 */ /* 0x0c0fe40007f5e0ff */
[----:B------:R0:W4:Y:S02]  /*be40*/  @P0 LDG.E.U8 R113, desc[UR24][R132.64] ;  /* 0x0000001884710981 */ /* 0x000124000c1e1100 */
[----:B------:R-:W-:Y:S01]  /*be50*/  LEA.HI.X.SX32 R235, R235, R81, 0x1, P2 ;  /* 0x00000051ebeb7211 */ /* 0x000fe200010f0eff */
[----:B------:R-:W-:Y:S01]  /*be60*/  IMAD R243, R243, UR9, RZ ;  /* 0x00000009f3f37c24 */ /* 0x000fe2000f8e02ff */
[----:B------:R-:W-:Y:S01]  /*be70*/  IADD3 R240, P2, PT, R239, R84, RZ ;  /* 0x00000054eff07210 */ /* 0x000fe20007f5e0ff */
[----:B--2---:R1:W-:Y:S01]  /*be80*/  STS.U8 [R93+UR11+0x980], R94 ;  /* 0x0009805e5d007988 */ /* 0x0043e2000800000b */
[----:B------:R-:W-:-:S03]  /*be90*/  PRMT R112, RZ, 0x7610, R112 ;  /* 0x00007610ff707816 */ /* 0x000fc60000000070 */
[----:B------:R2:W-:Y:S01]  /*bea0*/  STS.U8 [R93+UR11+0xa80], R95 ;  /* 0x000a805f5d007988 */ /* 0x0005e2000800000b */
[----:B------:R-:W-:Y:S02]  /*beb0*/  LEA.HI.X.SX32 R239, R239, R81, 0x1, P2 ;  /* 0x00000051efef7211 */ /* 0x000fe400010f0eff */
[----:B------:R-:W-:Y:S01]  /*bec0*/  IADD3 R244, P2, PT, R243, R84, RZ ;  /* 0x00000054f3f47210 */ /* 0x000fe20007f5e0ff */
[----:B-1----:R-:W-:Y:S02]  /*bed0*/  @P0 IMAD.MOV.U32 R94, RZ, RZ, R224 ;  /* 0x000000ffff5e0224 */ /* 0x002fe400078e00e0 */
[----:B--2---:R-:W-:Y:S01]  /*bee0*/  @P0 IMAD.MOV.U32 R95, RZ, RZ, R223 ;  /* 0x000000ffff5f0224 */ /* 0x004fe200078e00df */
[----:B------:R1:W-:Y:S01]  /*bef0*/  STS.U8 [R93+UR11+0x780], R110 ;  /* 0x0007806e5d007988 */ /* 0x0003e2000800000b */
[----:B------:R-:W-:-:S03]  /*bf00*/  IMAD R247, R247, UR9, RZ ;  /* 0x00000009f7f77c24 */ /* 0x000fc6000f8e02ff */
[----:B------:R2:W-:Y:S01]  /*bf10*/  STS.U8 [R93+UR11+0xc80], R92 ;  /* 0x000c805c5d007988 */ /* 0x0005e2000800000b */
[----:B0-----:R-:W-:Y:S01]  /*bf20*/  @P0 IMAD.MOV.U32 R132, RZ, RZ, R216 ;  /* 0x000000ffff840224 */ /* 0x001fe200078e00d8 */
[----:B------:R-:W-:Y:S02]  /*bf30*/  LEA.HI.X.SX32 R243, R243, R81, 0x1, P2 ;  /* 0x00000051f3f37211 */ /* 0x000fe400010f0eff */
[----:B------:R0:W-:Y:S01]  /*bf40*/  STS.U8 [R93+UR11+0x580], R114 ;  /* 0x000580725d007988 */ /* 0x0001e2000800000b */
[----:B-1----:R-:W-:-:S03]  /*bf50*/  PRMT R110, RZ, 0x7610, R110 ;  /* 0x00007610ff6e7816 */ /* 0x002fc6000000006e */
[----:B------:R1:W5:Y:S01]  /*bf60*/  @P0 LDG.E.U8 R112, desc[UR24][R94.64] ;  /* 0x000000185e700981 */ /* 0x000362000c1e1100 */
[----:B--2---:R-:W-:-:S03]  /*bf70*/  PRMT R92, RZ, 0x7610, R92 ;  /* 0x00007610ff5c7816 */ /* 0x004fc6000000005c */
[----:B------:R2:W-:Y:S01]  /*bf80*/  STS.U8 [R93+UR11+0xf80], R87 ;  /* 0x000f80575d007988 */ /* 0x0005e2000800000b */
[----:B------:R-:W-:Y:S01]  /*bf90*/  @P0 IMAD.MOV.U32 R133, RZ, RZ, R215 ;  /* 0x000000ffff850224 */ /* 0x000fe200078e00d7 */
[----:B0-----:R-:W-:Y:S02]  /*bfa0*/  PRMT R114, RZ, 0x7610, R114 ;  /* 0x00007610ff727816 */ /* 0x001fe40000000072 */
[----:B------:R0:W-:Y:S01]  /*bfb0*/  STS.U8 [R93+UR11+0x1280], R86 ;  /* 0x001280565d007988 */ /* 0x0001e2000800000b */
[----:B-1----:R-:W-:Y:S02]  /*bfc0*/  @P0 IMAD.MOV.U32 R94, RZ, RZ, R228 ;  /* 0x000000ffff5e0224 */ /* 0x002fe400078e00e4 */
[----:B------:R-:W-:Y:S01]  /*bfd0*/  @P0 IMAD.MOV.U32 R95, RZ, RZ, R227 ;  /* 0x000000ffff5f0224 */ /* 0x000fe200078e00e3 */
[----:B------:R1:W-:Y:S01]  /*bfe0*/  STS.U8 [R93+UR11+0x1180], R85 ;  /* 0x001180555d007988 */ /* 0x0003e2000800000b */
[----:B--2---:R-:W-:Y:S01]  /*bff0*/  @P0 IMAD.MOV.U32 R87, RZ, RZ, R239 ;  /* 0x000000ffff570224 */ /* 0x004fe200078e00ef */
[----:B------:R-:W-:Y:S01]  /*c000*/  IADD3 R248, P2, PT, R247, R84, RZ ;  /* 0x00000054f7f87210 */ /* 0x000fe20007f5e0ff */
[----:B------:R-:W-:Y:S01]  /*c010*/  IMAD R251, R251, UR9, RZ ;  /* 0x00000009fbfb7c24 */ /* 0x000fe2000f8e02ff */
[----:B------:R2:W-:Y:S01]  /*c020*/  STS.U8 [R93+UR11+0x880], R111 ;  /* 0x0008806f5d007988 */ /* 0x0005e2000800000b */
[----:B0-----:R-:W-:-:S03]  /*c030*/  @P0 IMAD.MOV.U32 R86, RZ, RZ, R240 ;  /* 0x000000ffff560224 */ /* 0x001fc600078e00f0 */
[----:B------:R0:W5:Y:S01]  /*c040*/  @P0 LDG.E.U8 R110, desc[UR24][R94.64] ;  /* 0x000000185e6e0981 */ /* 0x000162000c1e1100 */
[----:B-1----:R-:W-:-:S03]  /*c050*/  PRMT R85, RZ, 0x7610, R85 ;  /* 0x00007610ff557816 */ /* 0x002fc60000000055 */
[----:B------:R1:W5:Y:S01]  /*c060*/  @P0 LDG.E.U8 R92, desc[UR24][R86.64] ;  /* 0x00000018565c0981 */ /* 0x000362000c1e1100 */
[----:B--2---:R-:W-:-:S03]  /*c070*/  PRMT R111, RZ, 0x7610, R111 ;  /* 0x00007610ff6f7816 */ /* 0x004fc6000000006f */
[----:B------:R2:W5:Y:S01]  /*c080*/  @P0 LDG.E.U8 R114, desc[UR24][R132.64] ;  /* 0x0000001884720981 */ /* 0x000562000c1e1100 */
[----:B0-----:R-:W-:-:S03]  /*c090*/  PRMT R94, RZ, 0x7610, R94 ;  /* 0x00007610ff5e7816 */ /* 0x001fc6000000005e */
[----:B------:R0:W-:Y:S01]  /*c0a0*/  STS.U8 [R93+UR11+0xd80], R89 ;  /* 0x000d80595d007988 */ /* 0x0001e2000800000b */
[----:B-1----:R-:W-:-:S03]  /*c0b0*/  @P0 IMAD.MOV.U32 R86, RZ, RZ, R244 ;  /* 0x000000ffff560224 */ /* 0x002fc600078e00f4 */
[----:B------:R1:W-:Y:S01]  /*c0c0*/  STS.U8 [R93+UR11+0x1080], R88 ;  /* 0x001080585d007988 */ /* 0x0003e2000800000b */
[----:B------:R-:W-:Y:S01]  /*c0d0*/  @P0 IMAD.MOV.U32 R87, RZ, RZ, R243 ;  /* 0x000000ffff570224 */ /* 0x000fe200078e00f3 */
[----:B------:R-:W-:Y:S01]  /*c0e0*/  LEA.HI.X.SX32 R247, R247, R81, 0x1, P2 ;  /* 0x00000051f7f77211 */ /* 0x000fe200010f0eff */
[----:B--2---:R-:W-:Y:S02]  /*c0f0*/  @P0 IMAD.MOV.U32 R132, RZ, RZ, R220 ;  /* 0x000000ffff840224 */ /* 0x004fe400078e00dc */
[----:B------:R-:W-:Y:S01]  /*c100*/  @P0 IMAD.MOV.U32 R133, RZ, RZ, R219 ;  /* 0x000000ffff850224 */ /* 0x000fe200078e00db */
[----:B------:R2:W-:Y:S01]  /*c110*/  STS.U8 [R93+UR11+0x3f80], R252 ;  /* 0x003f80fc5d007988 */ /* 0x0005e2000800000b */
[----:B0-----:R-:W-:Y:S02]  /*c120*/  @P0 IMAD.MOV.U32 R89, RZ, RZ, R235 ;  /* 0x000000ffff590224 */ /* 0x001fe400078e00eb */
[----:B-1----:R-:W-:Y:S01]  /*c130*/  @P0 IMAD.MOV.U32 R88, RZ, RZ, R236 ;  /* 0x000000ffff580224 */ /* 0x002fe200078e00ec */
[----:B------:R0:W5:Y:S04]  /*c140*/  @P0 LDG.E.U8 R85, desc[UR24][R86.64] ;  /* 0x0000001856550981 */ /* 0x000168000c1e1100 */
[----:B------:R-:W5:Y:S01]  /*c150*/  @P0 LDG.E.U8 R111, desc[UR24][R132.64] ;  /* 0x00000018846f0981 */ /* 0x000f62000c1e1100 */
[----:B--2---:R-:W-:-:S03]  /*c160*/  IADD3 R252, P2, PT, R251, R84, RZ ;  /* 0x00000054fbfc7210 */ /* 0x004fc60007f5e0ff */
[----:B------:R1:W2:Y:S01]  /*c170*/  @P0 LDG.E.U8 R94, desc[UR24][R88.64] ;  /* 0x00000018585e0981 */ /* 0x0002a2000c1e1100 */
[----:B0-----:R-:W-:Y:S02]  /*c180*/  PRMT R87, RZ, 0x7610, R87 ;  /* 0x00007610ff577816 */ /* 0x001fe40000000057 */
[----:B------:R-:W-:Y:S01]  /*c190*/  LEA.HI.X.SX32 R251, R251, R81, 0x1, P2 ;  /* 0x00000051fbfb7211 */ /* 0x000fe200010f0eff */
[----:B-1----:R-:W-:Y:S02]  /*c1a0*/  @P0 IMAD.MOV.U32 R88, RZ, RZ, R248 ;  /* 0x000000ffff580224 */ /* 0x002fe400078e00f8 */
[----:B------:R-:W-:Y:S01]  /*c1b0*/  @P0 IMAD.MOV.U32 R89, RZ, RZ, R247 ;  /* 0x000000ffff590224 */ /* 0x000fe200078e00f7 */
[----:B------:R-:W-:Y:S01]  /*c1c0*/  PRMT R86, RZ, 0x7610, R86 ;  /* 0x00007610ff567816 */ /* 0x000fe20000000056 */
[----:B------:R0:W-:Y:S01]  /*c1d0*/  STS.U8 [R93+UR11+0xb80], R91 ;  /* 0x000b805b5d007988 */ /* 0x0001e2000800000b */
[----:B------:R-:W-:-:S03]  /*c1e0*/  PRMT R95, RZ, 0x7610, R95 ;  /* 0x00007610ff5f7816 */ /* 0x000fc6000000005f */
[----:B------:R1:W2:Y:S04]  /*c1f0*/  @P0 LDG.E.U8 R87, desc[UR24][R88.64] ;  /* 0x0000001858570981 */ /* 0x0002a8000c1e1100 */
[----:B------:R1:W-:Y:S01]  /*c200*/  STS.U8 [R93+UR11+0xe80], R90 ;  /* 0x000e805a5d007988 */ /* 0x0003e2000800000b */
[----:B0-----:R-:W-:Y:S02]  /*c210*/  @P0 IMAD.MOV.U32 R91, RZ, RZ, R231 ;  /* 0x000000ffff5b0224 */ /* 0x001fe400078e00e7 */
[----:B-1----:R-:W-:Y:S02]  /*c220*/  @P0 IMAD.MOV.U32 R88, RZ, RZ, R252 ;  /* 0x000000ffff580224 */ /* 0x002fe400078e00fc */
[----:B------:R-:W-:Y:S02]  /*c230*/  @P0 IMAD.MOV.U32 R89, RZ, RZ, R251 ;  /* 0x000000ffff590224 */ /* 0x000fe400078e00fb */
[----:B------:R-:W-:-:S03]  /*c240*/  @P0 IMAD.MOV.U32 R90, RZ, RZ, R232 ;  /* 0x000000ffff5a0224 */ /* 0x000fc600078e00e8 */
[----:B------:R0:W2:Y:S04]  /*c250*/  @P0 LDG.E.U8 R86, desc[UR24][R88.64] ;  /* 0x0000001858560981 */ /* 0x0000a8000c1e1100 */
[----:B------:R1:W2:Y:S01]  /*c260*/  @P0 LDG.E.U8 R95, desc[UR24][R90.64] ;  /* 0x000000185a5f0981 */ /* 0x0002a2000c1e1100 */
[----:B0-----:R-:W-:-:S05]  /*c270*/  IMAD R88, R136, UR9, RZ ;  /* 0x0000000988587c24 */ /* 0x001fca000f8e02ff */
[----:B------:R-:W-:-:S04]  /*c280*/  IADD3 R145, P2, PT, R88, R84, RZ ;  /* 0x0000005458917210 */ /* 0x000fc80007f5e0ff */
[----:B------:R-:W-:Y:S01]  /*c290*/  LEA.HI.X.SX32 R135, R88, R81, 0x1, P2 ;  /* 0x0000005158877211 */ /* 0x000fe200010f0eff */
[----:B------:R-:W-:Y:S01]  /*c2a0*/  IMAD R88, R137, UR9, RZ ;  /* 0x0000000989587c24 */ /* 0x000fe2000f8e02ff */
[----:B------:R0:W-:Y:S01]  /*c2b0*/  STS.U8 [R93+UR11+0x680], R115 ;  /* 0x000680735d007988 */ /* 0x0001e2000800000b */
[----:B------:R-:W-:Y:S01]  /*c2c0*/  PRMT R89, RZ, 0x7610, R89 ;  /* 0x00007610ff597816 */ /* 0x000fe20000000059 */
[----:B-1----:R-:W-:Y:S02]  /*c2d0*/  @P0 IMAD.MOV.U32 R90, RZ, RZ, R145 ;  /* 0x000000ffff5a0224 */ /* 0x002fe400078e0091 */
[----:B------:R1:W-:Y:S01]  /*c2e0*/  STS.U8 [R93+UR11+0x480], R117 ;  /* 0x000480755d007988 */ /* 0x0003e2000800000b */
[----:B------:R-:W-:Y:S01]  /*c2f0*/  @P0 IMAD.MOV.U32 R91, RZ, RZ, R135 ;  /* 0x000000ffff5b0224 */ /* 0x000fe200078e0087 */
[----:B0-----:R-:W-:-:S04]  /*c300*/  IADD3 R115, P2, PT, R88, R84, RZ ;  /* 0x0000005458737210 */ /* 0x001fc80007f5e0ff */
[----:B------:R0:W2:Y:S01]  /*c310*/  @P0 LDG.E.U8 R89, desc[UR24][R90.64] ;  /* 0x000000185a590981 */ /* 0x0000a2000c1e1100 */
[----:B-1----:R-:W-:Y:S02]  /*c320*/  LEA.HI.X.SX32 R117, R88, R81, 0x1, P2 ;  /* 0x0000005158757211 */ /* 0x002fe400010f0eff */
[----:B------:R-:W-:Y:S01]  /*c330*/  PRMT R88, RZ, 0x7610, R88 ;  /* 0x00007610ff587816 */ /* 0x000fe20000000058 */
[----:B0-----:R-:W-:Y:S02]  /*c340*/  @P0 IMAD.MOV.U32 R90, RZ, RZ, R115 ;  /* 0x000000ffff5a0224 */ /* 0x001fe400078e0073 */
[----:B------:R-:W-:-:S05]  /*c350*/  @P0 IMAD.MOV.U32 R91, RZ, RZ, R117 ;  /* 0x000000ffff5b0224 */ /* 0x000fca00078e0075 */
[----:B------:R0:W2:Y:S04]  /*c360*/  @P0 LDG.E.U8 R88, desc[UR24][R90.64] ;  /* 0x000000185a580981 */ /* 0x0000a8000c1e1100 */
[----:B------:R-:W-:Y:S01]  /*c370*/  STL [R1+0xc], R145 ;  /* 0x00000c9101007387 */ /* 0x000fe20000100800 */
[----:B0-----:R-:W-:-:S03]  /*c380*/  IMAD R90, R151, UR9, RZ ;  /* 0x00000009975a7c24 */ /* 0x001fc6000f8e02ff */
[----:B------:R-:W-:Y:S04]  /*c390*/  STL [R1+0x8], R135 ;  /* 0x0000088701007387 */ /* 0x000fe80000100800 */
[----:B------:R0:W-:Y:S04]  /*c3a0*/  STL [R1+0x1c], R115 ;  /* 0x00001c7301007387 */ /* 0x0001e80000100800 */
[----:B------:R1:W-:Y:S01]  /*c3b0*/  STL [R1+0x18], R117 ;  /* 0x0000187501007387 */ /* 0x0003e20000100800 */
[----:B0-----:R-:W-:-:S04]  /*c3c0*/  IADD3 R115, P2, PT, R90, R84, RZ ;  /* 0x000000545a737210 */ /* 0x001fc80007f5e0ff */
[----:B-1----:R-:W-:Y:S01]  /*c3d0*/  LEA.HI.X.SX32 R117, R90, R81, 0x1, P2 ;  /* 0x000000515a757211 */ /* 0x002fe200010f0eff */
[----:B------:R-:W-:Y:S01]  /*c3e0*/  IMAD R90, R154, UR9, RZ ;  /* 0x000000099a5a7c24 */ /* 0x000fe2000f8e02ff */
[----:B------:R0:W-:Y:S04]  /*c3f0*/  STS.U8 [R93+UR11+0x380], R118 ;  /* 0x000380765d007988 */ /* 0x0001e8000800000b */
[----:B------:R1:W-:Y:S01]  /*c400*/  STL [R1+0x2c], R115 ;  /* 0x00002c7301007387 */ /* 0x0003e20000100800 */
[----:B0-----:R-:W-:-:S03]  /*c410*/  @P0 IMAD.MOV.U32 R118, RZ, RZ, R115 ;  /* 0x000000ffff760224 */ /* 0x001fc600078e0073 */
[----:B------:R0:W-:Y:S01]  /*c420*/  STS.U8 [R93+UR11+0x1480], R119 ;  /* 0x001480775d007988 */ /* 0x0001e2000800000b */
[----:B-1----:R-:W-:-:S03]  /*c430*/  IADD3 R115, P2, PT, R90, R84, RZ ;  /* 0x000000545a737210 */ /* 0x002fc60007f5e0ff */
[----:B------:R1:W-:Y:S04]  /*c440*/  STL [R1+0x28], R117 ;  /* 0x0000287501007387 */ /* 0x0003e80000100800 */
[----:B---3--:R3:W-:Y:S01]  /*c450*/  STS.U8 [R93+UR11+0x1f80], R116 ;  /* 0x001f80745d007988 */ /* 0x0087e2000800000b */
[----:B0-----:R-:W-:Y:S01]  /*c460*/  @P0 IMAD.MOV.U32 R119, RZ, RZ, R117 ;  /* 0x000000ffff770224 */ /* 0x001fe200078e0075 */
[----:B-1----:R-:W-:Y:S02]  /*c470*/  LEA.HI.X.SX32 R117, R90, R81, 0x1, P2 ;  /* 0x000000515a757211 */ /* 0x002fe400010f0eff */
[----:B------:R-:W-:Y:S01]  /*c480*/  PRMT R90, RZ, 0x7610, R90 ;  /* 0x00007610ff5a7816 */ /* 0x000fe2000000005a */
[----:B---3--:R-:W-:Y:S01]  /*c490*/  @P0 IMAD.MOV.U32 R116, RZ, RZ, R115 ;  /* 0x000000ffff740224 */ /* 0x008fe200078e0073 */
[----:B------:R-:W-:-:S04]  /*c4a0*/  PRMT R91, RZ, 0x7610, R91 ;  /* 0x00007610ff5b7816 */ /* 0x000fc8000000005b */
[----:B------:R-:W3:Y:S04]  /*c4b0*/  @P0 LDG.E.U8 R90, desc[UR24][R116.64] ;  /* 0x00000018745a0981 */ /* 0x000ee8000c1e1100 */
[----:B------:R0:W3:Y:S04]  /*c4c0*/  @P0 LDG.E.U8 R91, desc[UR24][R118.64] ;  /* 0x00000018765b0981 */ /* 0x0000e8000c1e1100 */
[----:B------:R-:W-:Y:S04]  /*c4d0*/  STL [R1+0x3c], R115 ;  /* 0x00003c7301007387 */ /* 0x000fe80000100800 */
[----:B------:R-:W-:Y:S04]  /*c4e0*/  STL [R1+0x38], R117 ;  /* 0x0000387501007387 */ /* 0x000fe80000100800 */
[----:B----4-:R1:W-:Y:S02]  /*c4f0*/  STS.U8 [R93+UR11+0x2080], R113 ;  /* 0x002080715d007988 */ /* 0x0103e4000800000b */
[----:B-1----:R-:W-:-:S05]  /*c500*/  IMAD R113, R155, UR9, RZ ;  /* 0x000000099b717c24 */ /* 0x002fca000f8e02ff */
[----:B------:R-:W-:-:S04]  /*c510*/  IADD3 R115, P2, PT, R113, R84, RZ ;  /* 0x0000005471737210 */ /* 0x000fc80007f5e0ff */
[----:B0-----:R-:W-:Y:S01]  /*c520*/  LEA.HI.X.SX32 R118, R113, R81, 0x1, P2 ;  /* 0x0000005171767211 */ /* 0x001fe200010f0eff */
[----:B------:R-:W-:-:S05]  /*c530*/  IMAD R113, R159, UR9, RZ ;  /* 0x000000099f717c24 */ /* 0x000fca000f8e02ff */
[----:B------:R-:W-:-:S04]  /*c540*/  IADD3 R116, P2, PT, R113, R84, RZ ;  /* 0x0000005471747210 */ /* 0x000fc80007f5e0ff */
[----:B------:R-:W-:Y:S01]  /*c550*/  LEA.HI.X.SX32 R117, R113, R81, 0x1, P2 ;  /* 0x0000005171757211 */ /* 0x000fe200010f0eff */
[----:B-----5:R0:W-:Y:S04]  /*c560*/  STS.U8 [R93+UR11+0x2380], R112 ;  /* 0x002380705d007988 */ /* 0x0201e8000800000b */
[----:B------:R-:W-:Y:S01]  /*c570*/  @P0 IMAD.MOV.U32 R113, RZ, RZ, R117 ;  /* 0x000000ffff710224 */ /* 0x000fe200078e0075 */
[----:B------:R-:W-:Y:S01]  /*c580*/  STL [R1+0x4c], R115 ;  /* 0x00004c7301007387 */ /* 0x000fe20000100800 */
[----:B0-----:R-:W-:-:S03]  /*c590*/  @P0 IMAD.MOV.U32 R112, RZ, RZ, R116 ;  /* 0x000000ffff700224 */ /* 0x001fc600078e0074 */
[----:B------:R0:W-:Y:S02]  /*c5a0*/  STS.U8 [R93+UR11+0x2480], R110 ;  /* 0x0024806e5d007988 */ /* 0x0001e4000800000b */
[----:B0-----:R-:W-:Y:S02]  /*c5b0*/  PRMT R110, RZ, 0x7610, R110 ;  /* 0x00007610ff6e7816 */ /* 0x001fe4000000006e */
[----:B------:R0:W-:Y:S04]  /*c5c0*/  STS.U8 [R93+UR11+0x2180], R114 ;  /* 0x002180725d007988 */ /* 0x0001e8000800000b */
[----:B------:R1:W4:Y:S01]  /*c5d0*/  @P0 LDG.E.U8 R110, desc[UR24][R112.64] ;  /* 0x00000018706e0981 */ /* 0x000322000c1e1100 */
[----:B0-----:R-:W-:Y:S02]  /*c5e0*/  @P0 IMAD.MOV.U32 R114, RZ, RZ, R115 ;  /* 0x000000ffff720224 */ /* 0x001fe400078e0073 */
[----:B------:R-:W-:-:S02]  /*c5f0*/  @P0 IMAD.MOV.U32 R115, RZ, RZ, R118 ;  /* 0x000000ffff730224 */ /* 0x000fc400078e0076 */
[----:B-1----:R-:W-:Y:S01]  /*c600*/  IMAD R112, R161, UR9, RZ ;  /* 0x00000009a1707c24 */ /* 0x002fe2000f8e02ff */
[----:B------:R0:W-:Y:S02]  /*c610*/  STS.U8 [R93+UR11+0x2280], R111 ;  /* 0x0022806f5d007988 */ /* 0x0001e4000800000b */
[----:B0-----:R-:W-:Y:S02]  /*c620*/  PRMT R111, RZ, 0x7610, R111 ;  /* 0x00007610ff6f7816 */ /* 0x001fe4000000006f */
[----:B--2---:R0:W-:Y:S04]  /*c630*/  STS.U8 [R93+UR11+0x2680], R94 ;  /* 0x0026805e5d007988 */ /* 0x0041e8000800000b */
[----:B------:R1:W2:Y:S04]  /*c640*/  @P0 LDG.E.U8 R111, desc[UR24][R114.64] ;  /* 0x00000018726f0981 */ /* 0x0002a8000c1e1100 */
[----:B------:R-:W-:Y:S01]  /*c650*/  STL [R1+0x48], R118 ;  /* 0x0000487601007387 */ /* 0x000fe20000100800 */
[----:B0-----:R-:W-:Y:S01]  /*c660*/  IMAD R94, R163, UR9, RZ ;  /* 0x00000009a35e7c24 */ /* 0x001fe2000f8e02ff */
[----:B-1----:R-:W-:-:S02]  /*c670*/  IADD3 R114, P2, PT, R112, R84, RZ ;  /* 0x0000005470727210 */ /* 0x002fc40007f5e0ff */
[----:B------:R-:W-:Y:S02]  /*c680*/  STL [R1+0x5c], R116 ;  /* 0x00005c7401007387 */ /* 0x000fe40000100800 */
[----:B------:R-:W-:Y:S02]  /*c690*/  LEA.HI.X.SX32 R115, R112, R81, 0x1, P2 ;  /* 0x0000005170737211 */ /* 0x000fe400010f0eff */
[----:B------:R-:W-:Y:S01]  /*c6a0*/  STL [R1+0x58], R117 ;  /* 0x0000587501007387 */ /* 0x000fe20000100800 */
[----:B------:R-:W-:-:S03]  /*c6b0*/  @P0 IMAD.MOV.U32 R112, RZ, RZ, R114 ;  /* 0x000000ffff700224 */ /* 0x000fc600078e0072 */
[----:B------:R0:W-:Y:S01]  /*c6c0*/  STL [R1+0x6c], R114 ;  /* 0x00006c7201007387 */ /* 0x0001e20000100800 */
[----:B------:R-:W-:-:S03]  /*c6d0*/  @P0 IMAD.MOV.U32 R113, RZ, RZ, R115 ;  /* 0x000000ffff710224 */ /* 0x000fc600078e0073 */
[----:B------:R1:W-:Y:S04]  /*c6e0*/  STS.U8 [R93+UR11+0x2880], R85 ;  /* 0x002880555d007988 */ /* 0x0003e8000800000b */
[----:B------:R5:W-:Y:S01]  /*c6f0*/  STS.U8 [R93+UR11+0x2580], R95 ;  /* 0x0025805f5d007988 */ /* 0x000be2000800000b */
[----:B0-----:R-:W-:-:S03]  /*c700*/  IADD3 R114, P2, PT, R94, R84, RZ ;  /* 0x000000545e727210 */ /* 0x001fc60007f5e0ff */
[----:B------:R0:W-:Y:S01]  /*c710*/  STL [R1+0x68], R115 ;  /* 0x0000687301007387 */ /* 0x0001e20000100800 */
[----:B-1----:R-:W-:Y:S01]  /*c720*/  IMAD R85, R165, UR9, RZ ;  /* 0x00000009a5557c24 */ /* 0x002fe2000f8e02ff */
[----:B-----5:R-:W-:Y:S02]  /*c730*/  PRMT R95, RZ, 0x7610, R95 ;  /* 0x00007610ff5f7816 */ /* 0x020fe4000000005f */
[----:B------:R1:W-:Y:S01]  /*c740*/  STL [R1+0x7c], R114 ;  /* 0x00007c7201007387 */ /* 0x0003e20000100800 */
[----:B0-----:R-:W-:-:S03]  /*c750*/  LEA.HI.X.SX32 R115, R94, R81, 0x1, P2 ;  /* 0x000000515e737211 */ /* 0x001fc600010f0eff */
[----:B------:R0:W5:Y:S01]  /*c760*/  @P0 LDG.E.U8 R95, desc[UR24][R112.64] ;  /* 0x00000018705f0981 */ /* 0x000162000c1e1100 */
[----:B------:R-:W-:-:S03]  /*c770*/  PRMT R94, RZ, 0x7610, R94 ;  /* 0x00007610ff5e7816 */ /* 0x000fc6000000005e */
[----:B------:R1:W-:Y:S01]  /*c780*/  STL [R1+0x78], R115 ;  /* 0x0000787301007387 */ /* 0x0003e20000100800 */
[----:B0-----:R-:W-:Y:S01]  /*c790*/  @P0 IMAD.MOV.U32 R112, RZ, RZ, R114 ;  /* 0x000000ffff700224 */ /* 0x001fe200078e0072 */
[----:B-1----:R-:W-:Y:S01]  /*c7a0*/  IADD3 R114, P2, PT, R85, R84, RZ ;  /* 0x0000005455727210 */ /* 0x002fe20007f5e0ff */
[----:B------:R-:W-:-:S03]  /*c7b0*/  @P0 IMAD.MOV.U32 R113, RZ, RZ, R115 ;  /* 0x000000ffff710224 */ /* 0x000fc600078e0073 */
[----:B------:R-:W-:Y:S01]  /*c7c0*/  LEA.HI.X.SX32 R115, R85, R81, 0x1, P2 ;  /* 0x0000005155737211 */ /* 0x000fe200010f0eff */
[----:B------:R-:W-:Y:S01]  /*c7d0*/  IMAD R85, R167, UR9, RZ ;  /* 0x00000009a7557c24 */ /* 0x000fe2000f8e02ff */
[----:B------:R0:W2:Y:S04]  /*c7e0*/  @P0 LDG.E.U8 R94, desc[UR24][R112.64] ;  /* 0x00000018705e0981 */ /* 0x0000a8000c1e1100 */
[----:B------:R1:W-:Y:S04]  /*c7f0*/  STS.U8 [R93+UR11+0x2780], R92 ;  /* 0x0027805c5d007988 */ /* 0x0003e8000800000b */
[----:B------:R1:W-:Y:S01]  /*c800*/  STS.U8 [R93+UR11+0x2980], R87 ;  /* 0x002980575d007988 */ /* 0x0003e2000800000b */
[----:B0-----:R-:W-:-:S03]  /*c810*/  IADD3 R112, P2, PT, R85, R84, RZ ;  /* 0x0000005455707210 */ /* 0x001fc60007f5e0ff */
[----:B------:R0:W-:Y:S01]  /*c820*/  STS.U8 [R93+UR11+0x2a80], R86 ;  /* 0x002a80565d007988 */ /* 0x0001e2000800000b */
[----:B-1----:R-:W-:Y:S02]  /*c830*/  PRMT R92, RZ, 0x7610, R92 ;  /* 0x00007610ff5c7816 */ /* 0x002fe4000000005c */
[----:B------:R-:W-:Y:S01]  /*c840*/  LEA.HI.X.SX32 R113, R85, R81, 0x1, P2 ;  /* 0x0000005155717211 */ /* 0x000fe200010f0eff */
[----:B------:R-:W-:Y:S02]  /*c850*/  @P0 IMAD.MOV.U32 R87, RZ, RZ, R115 ;  /* 0x000000ffff570224 */ /* 0x000fe400078e0073 */
[----:B0-----:R-:W-:Y:S01]  /*c860*/  @P0 IMAD.MOV.U32 R86, RZ, RZ, R114 ;  /* 0x000000ffff560224 */ /* 0x001fe200078e0072 */
[----:B------:R0:W-:Y:S01]  /*c870*/  STS.U8 [R93+UR11+0x2b80], R89 ;  /* 0x002b80595d007988 */ /* 0x0001e2000800000b */
[----:B------:R-:W-:-:S03]  /*c880*/  IMAD R85, R150, UR9, RZ ;  /* 0x0000000996557c24 */ /* 0x000fc6000f8e02ff */
[----:B------:R1:W2:Y:S04]  /*c890*/  @P0 LDG.E.U8 R92, desc[UR24][R86.64] ;  /* 0x00000018565c0981 */ /* 0x0002a8000c1e1100 */
[----:B------:R1:W-:Y:S01]  /*c8a0*/  STS.U8 [R93+UR11+0x2c80], R88 ;  /* 0x002c80585d007988 */ /* 0x0003e2000800000b */
[----:B0-----:R-:W-:Y:S01]  /*c8b0*/  @P0 IMAD.MOV.U32 R89, RZ, RZ, R113 ;  /* 0x000000ffff590224 */ /* 0x001fe200078e0071 */
[----:B-1----:R-:W-:Y:S01]  /*c8c0*/  PRMT R87, RZ, 0x7610, R87 ;  /* 0x00007610ff577816 */ /* 0x002fe20000000057 */
[----:B------:R-:W-:Y:S01]  /*c8d0*/  @P0 IMAD.MOV.U32 R88, RZ, RZ, R112 ;  /* 0x000000ffff580224 */ /* 0x000fe200078e0070 */
[----:B------:R-:W-:-:S04]  /*c8e0*/  PRMT R86, RZ, 0x7610, R86 ;  /* 0x00007610ff567816 */ /* 0x000fc80000000056 */
[----:B------:R0:W2:Y:S04]  /*c8f0*/  @P0 LDG.E.U8 R87, desc[UR24][R88.64] ;  /* 0x0000001858570981 */ /* 0x0000a8000c1e1100 */
[----:B------:R-:W-:Y:S01]  /*c900*/  STL [R1+0x8c], R114 ;  /* 0x00008c7201007387 */ /* 0x000fe20000100800 */
[----:B0-----:R-:W-:-:S03]  /*c910*/  IADD3 R88, P2, PT, R85, R84, RZ ;  /* 0x0000005455587210 */ /* 0x001fc60007f5e0ff */
[----:B------:R-:W-:Y:S01]  /*c920*/  STL [R1+0x88], R115 ;  /* 0x0000887301007387 */ /* 0x000fe20000100800 */
[----:B------:R-:W-:Y:S01]  /*c930*/  LEA.HI.X.SX32 R89, R85, R81, 0x1, P2 ;  /* 0x0000005155597211 */ /* 0x000fe200010f0eff */
[----:B------:R-:W-:Y:S02]  /*c940*/  IMAD R85, R143, UR9, RZ ;  /* 0x000000098f557c24 */ /* 0x000fe4000f8e02ff */
[----:B------:R-:W-:Y:S04]  /*c950*/  STL [R1+0x9c], R112 ;  /* 0x00009c7001007387 */ /* 0x000fe80000100800 */
[----:B------:R-:W-:Y:S04]  /*c960*/  STL [R1+0x98], R113 ;  /* 0x0000987101007387 */ /* 0x000fe80000100800 */
[----:B------:R0:W-:Y:S04]  /*c970*/  STL [R1+0xac], R88 ;  /* 0x0000ac5801007387 */ /* 0x0001e80000100800 */
[----:B------:R0:W4:Y:S04]  /*c980*/  @P0 LDG.E.U8 R86, desc[UR24][R88.64] ;  /* 0x0000001858560981 */ /* 0x000128000c1e1100 */
[----:B------:R1:W-:Y:S01]  /*c990*/  STL [R1+0xa8], R89 ;  /* 0x0000a85901007387 */ /* 0x0003e20000100800 */
[----:B0-----:R-:W-:-:S04]  /*c9a0*/  IADD3 R88, P2, PT, R85, R84, RZ ;  /* 0x0000005455587210 */ /* 0x001fc80007f5e0ff */
[----:B-1----:R-:W-:Y:S02]  /*c9b0*/  LEA.HI.X.SX32 R89, R85, R81, 0x1, P2 ;  /* 0x0000005155597211 */ /* 0x002fe400010f0eff */
[----:B------:R-:W-:Y:S01]  /*c9c0*/  PRMT R85, RZ, 0x7610, R85 ;  /* 0x00007610ff557816 */ /* 0x000fe20000000055 */
[----:B------:R0:W-:Y:S05]  /*c9d0*/  STL [R1+0xbc], R88 ;  /* 0x0000bc5801007387 */ /* 0x0001ea0000100800 */
[----:B------:R0:W5:Y:S04]  /*c9e0*/  @P0 LDG.E.U8 R85, desc[UR24][R88.64] ;  /* 0x0000001858550981 */ /* 0x000168000c1e1100 */
[----:B------:R1:W-:Y:S01]  /*c9f0*/  STL [R1+0xb8], R89 ;  /* 0x0000b85901007387 */ /* 0x0003e20000100800 */
[----:B0-----:R-:W-:-:S03]  /*ca00*/  IMAD R88, R148, UR9, RZ ;  /* 0x0000000994587c24 */ /* 0x001fc6000f8e02ff */
[----:B---3--:R0:W-:Y:S02]  /*ca10*/  STS.U8 [R93+UR11+0x2e80], R90 ;  /* 0x002e805a5d007988 */ /* 0x0081e4000800000b */
[C---:B-1----:R-:W-:Y:S02]  /*ca20*/  IADD3 R89, P2, PT, R88.reuse, R84, RZ ;  /* 0x0000005458597210 */ /* 0x042fe40007f5e0ff */
[----:B------:R1:W-:Y:S02]  /*ca30*/  STS.U8 [R93+UR11+0x2d80], R91 ;  /* 0x002d805b5d007988 */ /* 0x0003e4000800000b */
[----:B0-----:R-:W-:Y:S02]  /*ca40*/  LEA.HI.X.SX32 R90, R88, R81, 0x1, P2 ;  /* 0x00000051585a7211 */ /* 0x001fe400010f0eff */
[----:B------:R-:W-:Y:S01]  /*ca50*/  STL [R1+0xcc], R89 ;  /* 0x0000cc5901007387 */ /* 0x000fe20000100800 */
[----:B------:R-:W-:-:S03]  /*ca60*/  PRMT R88, RZ, 0x7610, R88 ;  /* 0x00007610ff587816 */ /* 0x000fc60000000058 */
[----:B------:R0:W-:Y:S01]  /*ca70*/  STL [R1+0xc8], R90 ;  /* 0x0000c85a01007387 */ /* 0x0001e20000100800 */
[----:B-1----:R-:W-:Y:S02]  /*ca80*/  @P0 IMAD.MOV.U32 R91, RZ, RZ, R90 ;  /* 0x000000ffff5b0224 */ /* 0x002fe400078e005a */
[----:B0-----:R-:W-:-:S05]  /*ca90*/  @P0 IMAD.MOV.U32 R90, RZ, RZ, R89 ;  /* 0x000000ffff5a0224 */ /* 0x001fca00078e0059 */
[----:B------:R0:W3:Y:S01]  /*caa0*/  @P0 LDG.E.U8 R88, desc[UR24][R90.64] ;  /* 0x000000185a580981 */ /* 0x0000e2000c1e1100 */
[----:B------:R-:W-:-:S05]  /*cab0*/  IMAD R89, R141, UR9, RZ ;  /* 0x000000098d597c24 */ /* 0x000fca000f8e02ff */
[----:B0-----:R-:W-:-:S04]  /*cac0*/  IADD3 R90, P2, PT, R89, R84, RZ ;  /* 0x00000054595a7210 */ /* 0x001fc80007f5e0ff */
[----:B------:R-:W-:Y:S01]  /*cad0*/  LEA.HI.X.SX32 R91, R89, R81, 0x1, P2 ;  /* 0x00000051595b7211 */ /* 0x000fe200010f0eff */
[----:B------:R-:W-:Y:S01]  /*cae0*/  IMAD R89, R146, UR9, RZ ;  /* 0x0000000992597c24 */ /* 0x000fe2000f8e02ff */
[----:B------:R-:W-:Y:S04]  /*caf0*/  STL [R1+0xdc], R90 ;  /* 0x0000dc5a01007387 */ /* 0x000fe80000100800 */
[----:B------:R-:W-:Y:S04]  /*cb00*/  STL [R1+0xd8], R91 ;  /* 0x0000d85b01007387 */ /* 0x000fe80000100800 */
[----:B--2---:R0:W-:Y:S02]  /*cb10*/  STS.U8 [R93+UR11+0x3480], R87 ;  /* 0x003480575d007988 */ /* 0x0041e4000800000b */
[----:B0-----:R-:W-:-:S06]  /*cb20*/  PRMT R87, RZ, 0x7610, R87 ;  /* 0x00007610ff577816 */ /* 0x001fcc0000000057 */
[----:B------:R0:W2:Y:S02]  /*cb30*/  @P0 LDG.E.U8 R87, desc[UR24][R90.64] ;  /* 0x000000185a570981 */ /* 0x0000a4000c1e1100 */
[C---:B0-----:R-:W-:Y:S02]  /*cb40*/  IADD3 R90, P2, PT, R89.reuse, R84, RZ ;  /* 0x00000054595a7210 */ /* 0x041fe40007f5e0ff */
[----:B----4-:R0:W-:Y:S02]  /*cb50*/  STS.U8 [R93+UR11+0x3580], R86 ;  /* 0x003580565d007988 */ /* 0x0101e4000800000b */
[----:B------:R-:W-:Y:S02]  /*cb60*/  LEA.HI.X.SX32 R91, R89, R81, 0x1, P2 ;  /* 0x00000051595b7211 */ /* 0x000fe400010f0eff */
[----:B------:R-:W-:Y:S01]  /*cb70*/  STL [R1+0xec], R90 ;  /* 0x0000ec5a01007387 */ /* 0x000fe20000100800 */
[----:B0-----:R-:W-:-:S03]  /*cb80*/  PRMT R86, RZ, 0x7610, R86 ;  /* 0x00007610ff567816 */ /* 0x001fc60000000056 */
[----:B-----5:R0:W-:Y:S04]  /*cb90*/  STS.U8 [R93+UR11+0x3680], R85 ;  /* 0x003680555d007988 */ /* 0x0201e8000800000b */
[----:B------:R1:W4:Y:S01]  /*cba0*/  @P0 LDG.E.U8 R86, desc[UR24][R90.64] ;  /* 0x000000185a560981 */ /* 0x000322000c1e1100 */
[----:B0-----:R-:W-:-:S05]  /*cbb0*/  IMAD R85, R139, UR9, RZ ;  /* 0x000000098b557c24 */ /* 0x001fca000f8e02ff */
[C---:B------:R-:W-:Y:S01]  /*cbc0*/  IADD3 R89, P2, PT, R85.reuse, R84, RZ ;  /* 0x0000005455597210 */ /* 0x040fe20007f5e0ff */
[----:B------:R-:W-:Y:S03]  /*cbd0*/  STL [R1+0xe8], R91 ;  /* 0x0000e85b01007387 */ /* 0x000fe60000100800 */
[----:B-1----:R-:W-:Y:S01]  /*cbe0*/  LEA.HI.X.SX32 R90, R85, R81, 0x1, P2 ;  /* 0x00000051555a7211 */ /* 0x002fe200010f0eff */
[----:B------:R-:W-:Y:S01]  /*cbf0*/  STL [R1+0xfc], R89 ;  /* 0x0000fc5901007387 */ /* 0x000fe20000100800 */
[----:B------:R-:W-:-:S03]  /*cc00*/  PRMT R85, RZ, 0x7610, R85 ;  /* 0x00007610ff557816 */ /* 0x000fc60000000055 */
[----:B---3--:R0:W-:Y:S02]  /*cc10*/  STS.U8 [R93+UR11+0x3780], R88 ;  /* 0x003780585d007988 */ /* 0x0081e4000800000b */
[----:B0-----:R-:W-:Y:S02]  /*cc20*/  @P0 IMAD.MOV.U32 R88, RZ, RZ, R89 ;  /* 0x000000ffff580224 */ /* 0x001fe400078e0059 */
[----:B------:R-:W-:-:S05]  /*cc30*/  @P0 IMAD.MOV.U32 R89, RZ, RZ, R90 ;  /* 0x000000ffff590224 */ /* 0x000fca00078e005a */
[----:B------:R0:W3:Y:S04]  /*cc40*/  @P0 LDG.E.U8 R85, desc[UR24][R88.64] ;  /* 0x0000001858550981 */ /* 0x0000e8000c1e1100 */
[----:B--2---:R1:W-:Y:S02]  /*cc50*/  STS.U8 [R93+UR11+0x3880], R87 ;  /* 0x003880575d007988 */ /* 0x0043e4000800000b */
[----:B-1----:R-:W-:-:S05]  /*cc60*/  IMAD R87, R144, UR9, RZ ;  /* 0x0000000990577c24 */ /* 0x002fca000f8e02ff */
[----:B0-----:R-:W-:-:S04]  /*cc70*/  IADD3 R88, P2, PT, R87, R84, RZ ;  /* 0x0000005457587210 */ /* 0x001fc80007f5e0ff */
[----:B------:R-:W-:-:S05]  /*cc80*/  LEA.HI.X.SX32 R89, R87, R81, 0x1, P2 ;  /* 0x0000005157597211 */ /* 0x000fca00010f0eff */
[----:B------:R-:W-:Y:S01]  /*cc90*/  @P0 IMAD.MOV.U32 R87, RZ, RZ, R89 ;  /* 0x000000ffff570224 */ /* 0x000fe200078e0059 */
[----:B----4-:R0:W-:Y:S02]  /*cca0*/  STS.U8 [R93+UR11+0x3980], R86 ;  /* 0x003980565d007988 */ /* 0x0101e4000800000b */
[----:B0-----:R-:W-:Y:S02]  /*ccb0*/  @P0 IMAD.MOV.U32 R86, RZ, RZ, R88 ;  /* 0x000000ffff560224 */ /* 0x001fe400078e0058 */
[----:B---3--:R0:W-:Y:S02]  /*ccc0*/  STS.U8 [R93+UR11+0x3a80], R85 ;  /* 0x003a80555d007988 */ /* 0x0081e4000800000b */
[----:B0-----:R-:W-:-:S06]  /*ccd0*/  PRMT R85, RZ, 0x7610, R85 ;  /* 0x00007610ff557816 */ /* 0x001fcc0000000055 */
[----:B------:R0:W2:Y:S02]  /*cce0*/  @P0 LDG.E.U8 R85, desc[UR24][R86.64] ;  /* 0x0000001856550981 */ /* 0x0000a4000c1e1100 */
[----:B0-----:R-:W-:Y:S02]  /*ccf0*/  IMAD R86, R142, UR9, RZ ;  /* 0x000000098e567c24 */ /* 0x001fe4000f8e02ff */
[----:B------:R-:W-:Y:S03]  /*cd00*/  STL [R1+0xf8], R90 ;  /* 0x0000f85a01007387 */ /* 0x000fe60000100800 */
[C---:B------:R-:W-:Y:S01]  /*cd10*/  IADD3 R87, P2, PT, R86.reuse, R84, RZ ;  /* 0x0000005456577210 */ /* 0x040fe20007f5e0ff */
[----:B------:R0:W-:Y:S04]  /*cd20*/  STL [R1+0x10c], R88 ;  /* 0x00010c5801007387 */ /* 0x0001e80000100800 */
[----:B------:R-:W-:Y:S01]  /*cd30*/  STL [R1+0x108], R89 ;  /* 0x0001085901007387 */ /* 0x000fe20000100800 */
[----:B0-----:R-:W-:-:S03]  /*cd40*/  LEA.HI.X.SX32 R88, R86, R81, 0x1, P2 ;  /* 0x0000005156587211 */ /* 0x001fc600010f0eff */
[----:B------:R0:W-:Y:S01]  /*cd50*/  STL [R1+0x11c], R87 ;  /* 0x00011c5701007387 */ /* 0x0001e20000100800 */
[----:B------:R-:W-:Y:S02]  /*cd60*/  @P0 IMAD.MOV.U32 R86, RZ, RZ, R87 ;  /* 0x000000ffff560224 */ /* 0x000fe400078e0057 */
[----:B0-----:R-:W-:Y:S01]  /*cd70*/  @P0 IMAD.MOV.U32 R87, RZ, RZ, R88 ;  /* 0x000000ffff570224 */ /* 0x001fe200078e0058 */
[----:B--2---:R0:W-:Y:S02]  /*cd80*/  STS.U8 [R93+UR11+0x3b80], R85 ;  /* 0x003b80555d007988 */ /* 0x0041e4000800000b */
[----:B0-----:R-:W-:-:S06]  /*cd90*/  PRMT R85, RZ, 0x7610, R85 ;  /* 0x00007610ff557816 */ /* 0x001fcc0000000055 */
[----:B------:R0:W2:Y:S02]  /*cda0*/  @P0 LDG.E.U8 R85, desc[UR24][R86.64] ;  /* 0x0000001856550981 */ /* 0x0000a4000c1e1100 */
[----:B0-----:R-:W-:Y:S02]  /*cdb0*/  IMAD R86, R140, UR9, RZ ;  /* 0x000000098c567c24 */ /* 0x001fe4000f8e02ff */
[----:B------:R0:W-:Y:S03]  /*cdc0*/  STL [R1+0x118], R88 ;  /* 0x0001185801007387 */ /* 0x0001e60000100800 */
[----:B------:R-:W-:-:S04]  /*cdd0*/  IADD3 R87, P2, PT, R86, R84, RZ ;  /* 0x0000005456577210 */ /* 0x000fc80007f5e0ff */
[----:B0-----:R-:W-:Y:S01]  /*cde0*/  LEA.HI.X.SX32 R88, R86, R81, 0x1, P2 ;  /* 0x0000005156587211 */ /* 0x001fe200010f0eff */
[----:B------:R0:W-:Y:S01]  /*cdf0*/  STL [R1+0x134], R87 ;  /* 0x0001345701007387 */ /* 0x0001e20000100800 */
[----:B------:R-:W-:-:S03]  /*ce00*/  @P0 IMAD.MOV.U32 R86, RZ, RZ, R87 ;  /* 0x000000ffff560224 */ /* 0x000fc600078e0057 */
[----:B0-----:R-:W-:Y:S01]  /*ce10*/  @P0 IMAD.MOV.U32 R87, RZ, RZ, R88 ;  /* 0x000000ffff570224 */ /* 0x001fe200078e0058 */
[----:B--2---:R0:W-:Y:S02]  /*ce20*/  STS.U8 [R93+UR11+0x3c80], R85 ;  /* 0x003c80555d007988 */ /* 0x0041e4000800000b */
[----:B0-----:R-:W-:-:S06]  /*ce30*/  PRMT R85, RZ, 0x7610, R85 ;  /* 0x00007610ff557816 */ /* 0x001fcc0000000055 */
[----:B------:R0:W2:Y:S02]  /*ce40*/  @P0 LDG.E.U8 R85, desc[UR24][R86.64] ;  /* 0x0000001856550981 */ /* 0x0000a4000c1e1100 */
[----:B0-----:R-:W-:Y:S02]  /*ce50*/  IMAD R86, R138, UR9, RZ ;  /* 0x000000098a567c24 */ /* 0x001fe4000f8e02ff */
[----:B------:R-:W0:Y:S03]  /*ce60*/  LDC R138, c[0x0][0x3a0] ;  /* 0x0000e800ff8a7b82 */ /* 0x000e260000000800 */
[----:B------:R-:W-:-:S04]  /*ce70*/  IADD3 R84, P2, PT, R86, R84, RZ ;  /* 0x0000005456547210 */ /* 0x000fc80007f5e0ff */
[----:B------:R-:W-:Y:S02]  /*ce80*/  LEA.HI.X.SX32 R87, R86, R81, 0x1, P2 ;  /* 0x0000005156577211 */ /* 0x000fe400010f0eff */
[----:B------:R-:W-:Y:S01]  /*ce90*/  PRMT R81, RZ, 0x7610, R81 ;  /* 0x00007610ff517816 */ /* 0x000fe20000000051 */
[----:B--2---:R1:W-:Y:S02]  /*cea0*/  STS.U8 [R93+UR11+0x3d80], R85 ;  /* 0x003d80555d007988 */ /* 0x0043e4000800000b */
[----:B-1----:R-:W-:-:S05]  /*ceb0*/  @P0 IMAD.MOV.U32 R85, RZ, RZ, R87 ;  /* 0x000000ffff550224 */ /* 0x002fca00078e0057 */
[----:B------:R-:W2:Y:S04]  /*cec0*/  @P0 LDG.E.U8 R81, desc[UR24][R84.64] ;  /* 0x0000001854510981 */ /* 0x000ea8000c1e1100 */
[----:B------:R1:W-:Y:S04]  /*ced0*/  STS.U8 [R93+UR11+0x1380], R120 ;  /* 0x001380785d007988 */ /* 0x0003e8000800000b */
        /* <DEDUP_REMOVED lines=14> */
[----:B------:R1:W-:Y:S01]  /*cfc0*/  STS.U8 [R93+UR11+0x3380], R92 ;  /* 0x0033805c5d007988 */ /* 0x0003e2000800000b */
[----:B0-----:R-:W-:-:S03]  /*cfd0*/  VIADD R138, R138, 0x1f ;  /* 0x0000001f8a8a7836 */ /* 0x001fc60000000000 */
[----:B------:R1:W-:Y:S01]  /*cfe0*/  STL [R1+0x130], R88 ;  /* 0x0001305801007387 */ /* 0x0003e20000100800 */
[----:B------:R-:W-:-:S03]  /*cff0*/  ISETP.NE.U32.AND P0, PT, RZ, UR7, PT ;  /* 0x00000007ff007c0c */ /* 0x000fc6000bf05070 */
[----:B------:R1:W-:Y:S04]  /*d000*/  STL [R1+0x124], R84 ;  /* 0x0001245401007387 */ /* 0x0003e80000100800 */
[----:B------:R1:W-:Y:S01]  /*d010*/  STL [R1+0x120], R87 ;  /* 0x0001205701007387 */ /* 0x0003e20000100800 */
[C---:B------:R-:W-:Y:S02]  /*d020*/  ISETP.LT.OR P2, PT, R138.reuse, 0x20, P0 ;  /* 0x000000208a00780c */ /* 0x040fe40000741670 */
[----:B------:R-:W-:Y:S01]  /*d030*/  ISETP.GE.AND P3, PT, R138, 0x40, PT ;  /* 0x000000408a00780c */ /* 0x000fe20003f66270 */
[----:B--2---:R1:W-:Y:S01]  /*d040*/  STS.U8 [R93+UR11+0x3e80], R81 ;  /* 0x003e80515d007988 */ /* 0x0043e2000800000b */
[----:B------:R0:W-:Y:S06]  /*d050*/  MEMBAR.ALL.CTA ;  /* 0x0000000000007992 */ /* 0x0001ec0000008000 */
[----:B0-----:R-:W0:Y:S02]  /*d060*/  FENCE.VIEW.ASYNC.S ;  /* 0x00000000000073c6 */ /* 0x001e240000000000 */
[----:B0-----:R-:W-:Y:S06]  /*d070*/  BAR.SYNC.DEFER_BLOCKING 0x0 ;  /* 0x0000000000007b1d */ /* 0x001fec0000010000 */
[----:B------:R-:W-:Y:S05]  /*d080*/  @P2 BRA `(.L_x_6) ;  /* 0x00000000005c2947 */ /* 0x000fea0003800000 */
[----:B------:R-:W-:Y:S02]  /*d090*/  UIADD3 UR4, UPT, UPT, UR11, 0x8000, URZ ;  /* 0x000080000b047890 */ /* 0x000fe4000fffe0ff */
[----:B------:R-:W-:Y:S02]  /*d0a0*/  USHF.R.U32.HI UR6, URZ, 0x4, UR11 ;  /* 0x00000004ff067899 */ /* 0x000fe4000801160b */
[----:B------:R-:W-:Y:S02]  /*d0b0*/  USHF.R.U32.HI UR4, URZ, 0x4, UR4 ;  /* 0x00000004ff047899 */ /* 0x000fe40008011604 */
[----:B------:R-:W-:Y:S01]  /*d0c0*/  USGXT.U32 UR6, UR6, 0xe ;  /* 0x0000000e0606789a */ /* 0x000fe20008000000 */
[----:B------:R-:W-:Y:S01]  /*d0d0*/  UMOV UR16, 0xfffffe00 ;  /* 0xfffffe0000107882 */ /* 0x000fe20000000000 */
[----:B------:R-:W-:Y:S01]  /*d0e0*/  UMOV UR17, 0x3fffbfef ;  /* 0x3fffbfef00117882 */ /* 0x000fe20000000000 */
[----:B------:R-:W-:Y:S01]  /*d0f0*/  UMOV UR7, URZ ;  /* 0x000000ff00077c82 */ /* 0x000fe20008000000 */
[----:B------:R-:W-:-:S02]  /*d100*/  USGXT.U32 UR14, UR4, 0xe ;  /* 0x0000000e040e789a */ /* 0x000fc40008000000 */
[----:B------:R-:W-:Y:S02]  /*d110*/  UIADD3 UR9, UPT, UPT, UR10, 0x100, URZ ;  /* 0x000001000a097890 */ /* 0x000fe4000fffe0ff */
[----:B------:R-:W-:Y:S01]  /*d120*/  UIADD3.64 UR16, UPT, UPT, UR6, -UR16, URZ ;  /* 0x8000001006107297 */ /* 0x000fe2000fffe0ff */
[----:B------:R-:W-:Y:S01]  /*d130*/  UMOV UR18, 0x0 ;  /* 0x0000000000127882 */ /* 0x000fe20000000000 */
[----:B------:R-:W-:Y:S01]  /*d140*/  UMOV UR19, 0x8408010 ;  /* 0x0840801000137882 */ /* 0x000fe20000000000 */
[----:B------:R-:W-:Y:S01]  /*d150*/  UMOV UR4, UR8 ;  /* 0x0000000800047c82 */ /* 0x000fe20008000000 */
[----:B------:R-:W-:Y:S01]  /*d160*/  UMOV UR5, URZ ;  /* 0x000000ff00057c82 */ /* 0x000fe20008000000 */
[----:B------:R-:W-:Y:S01]  /*d170*/  UMOV UR7, 0xc0004010 ;  /* 0xc000401000077882 */ /* 0x000fe20000000000 */
[----:B------:R-:W-:Y:S01]  /*d180*/  UMOV UR15, 0x40004040 ;  /* 0x40004040000f7882 */ /* 0x000fe20000000000 */
[----:B------:R-:W-:Y:S01]  /*d190*/  UMOV UR22, 0x0 ;  /* 0x0000000000167882 */ /* 0x000fe20000000000 */
[----:B------:R-:W-:Y:S01]  /*d1a0*/  UMOV UR23, 0x8408010 ;  /* 0x0840801000177882 */ /* 0x000fe20000000000 */
[----:B------:R-:W-:Y:S01]  /*d1b0*/  UMOV UR4, UR4 ;  /* 0x0000000400047c82 */ /* 0x000fe20008000000 */
[----:B------:R0:W-:Y:S01]  /*d1c0*/  UTCQMMA gdesc[UR14], gdesc[UR6], tmem[UR10], tmem[UR18], idesc[UR19], !UPT ;  /* 0x00ff12060e0075ea */ /* 0x0001e2000f80030a */
[----:B------:R0:W-:Y:S01]  /*d1d0*/  UTCQMMA gdesc[UR14], gdesc[UR16], tmem[UR9], tmem[UR22], idesc[UR23], !UPT ;  /* 0x00ff16100e0075ea */ /* 0x0001e2000f800309 */
[----:B------:R0:W-:Y:S01]  /*d1e0*/  UTCBAR [UR4], URZ ;  /* 0x000000ff040073e9 */ /* 0x0001e200080000ff */
[----:B------:R-:W-:Y:S01]  /*d1f0*/  NOP ;  /* 0x0000000000007918 */ /* 0x000fe20000000000 */
.L_x_6:
[----:B0-----:R-:W-:Y:S01]  /*d200*/  UMOV UR4, URZ ;  /* 0x000000ff00047c82 */ /* 0x001fe20008000000 */
[----:B------:R-:W-:Y:S05]  /*d210*/  @!P3 BRA `(.L_x_7) ;  /* 0x000000580054b947 */ /* 0x000fea0003800000 */
[----:B-1----:R-:W2:Y:S01]  /*d220*/  LDL.LU R81, [R1+0x150] ;  /* 0x0001500001517983 */ /* 0x002ea20000300800 */
[----:B------:R-:W-:Y:S01]  /*d230*/  IMAD.SHL.U32 R82, R82, 0x20, RZ ;  /* 0x0000002052527824 */ /* 0x000fe200078e00ff */
[----:B------:R-:W-:Y:S02]  /*d240*/  UIADD3 UR5, UPT, UPT, UR11, 0x4000, URZ ;  /* 0x000040000b057890 */ /* 0x000fe4000fffe0ff */
[----:B------:R-:W3:Y:S01]  /*d250*/  LDL.LU R84, [R1+0x1f4] ;  /* 0x0001f40001547983 */ /* 0x000ee20000300800 */
[----:B------:R-:W-:Y:S01]  /*d260*/  UIADD3 UR4, UPT, UPT, UR11, 0x9000, URZ ;  /* 0x000090000b047890 */ /* 0x000fe2000fffe0ff */
[----:B------:R-:W-:Y:S01]  /*d270*/  IMAD.SHL.U32 R112, R83, 0x20, RZ ;  /* 0x0000002053707824 */ /* 0x000fe200078e00ff */
[----:B------:R-:W-:Y:S01]  /*d280*/  USHF.R.U32.HI UR5, URZ, 0x4, UR5 ;  /* 0x00000004ff057899 */ /* 0x000fe20008011605 */
[----:B------:R0:W-:Y:S01]  /*d290*/  STL [R1+0x154], R82 ;  /* 0x0001545201007387 */ /* 0x0001e20000100800 */
[----:B------:R-:W-:Y:S02]  /*d2a0*/  USHF.R.U32.HI UR4, URZ, 0x4, UR4 ;  /* 0x00000004ff047899 */ /* 0x000fe40008011604 */
[----:B------:R-:W-:Y:S01]  /*d2b0*/  USGXT.U32 UR6, UR5, 0xe ;  /* 0x0000000e0506789a */ /* 0x000fe20008000000 */
[----:B------:R-:W-:Y:S01]  /*d2c0*/  SHF.R.S32.HI R113, RZ, 0x1f, R112 ;  /* 0x0000001fff717819 */ /* 0x000fe20000011470 */
[----:B------:R-:W-:Y:S01]  /*d2d0*/  UMOV UR16, 0xfffffe00 ;  /* 0xfffffe0000107882 */ /* 0x000fe20000000000 */
[----:B------:R-:W-:Y:S01]  /*d2e0*/  UMOV UR17, 0x3fffbfef ;  /* 0x3fffbfef00117882 */ /* 0x000fe20000000000 */
[----:B------:R-:W-:Y:S01]  /*d2f0*/  UMOV UR7, URZ ;  /* 0x000000ff00077c82 */ /* 0x000fe20008000000 */
[----:B------:R-:W1:Y:S01]  /*d300*/  LDCU UR22, c[0x0][0x3a8] ;  /* 0x00007500ff1677ac */ /* 0x000e620008000800 */
[----:B------:R-:W-:-:S02]  /*d310*/  USGXT.U32 UR14, UR4, 0xe ;  /* 0x0000000e040e789a */ /* 0x000fc40008000000 */
[----:B------:R-:W-:Y:S01]  /*d320*/  UIADD3.64 UR16, UPT, UPT, UR6, -UR16, URZ ;  /* 0x8000001006107297 */ /* 0x000fe2000fffe0ff */
[----:B------:R-:W-:Y:S01]  /*d330*/  UMOV UR13, 0x1 ;  /* 0x00000001000d7882 */ /* 0x000fe20000000000 */
[----:B------:R-:W-:Y:S01]  /*d340*/  UMOV UR5, URZ ;  /* 0x000000ff00057c82 */ /* 0x000fe20008000000 */
[----:B------:R-:W-:Y:S01]  /*d350*/  UMOV UR15, 0x40004040 ;  /* 0x40004040000f7882 */ /* 0x000fe20000000000 */
[----:B--2---:R-:W-:Y:S02]  /*d360*/  IADD3 R110, P2, P3, R81, UR20, R82 ;  /* 0x00000014516e7c10 */ /* 0x004fe4000fb5e052 */
[----:B------:R-:W-:Y:S02]  /*d370*/  SHF.R.S32.HI R81, RZ, 0x1f, R138 ;  /* 0x0000001fff517819 */ /* 0x000fe4000001148a */
[----:B0-----:R-:W-:Y:S02]  /*d380*/  SHF.R.S32.HI R82, RZ, 0x1f, R82 ;  /* 0x0000001fff527819 */ /* 0x001fe40000011452 */
[----:B------:R-:W-:-:S02]  /*d390*/  LEA.HI R81, R81, R138, RZ, 0x5 ;  /* 0x0000008a51517211 */ /* 0x000fc400078f28ff */
[----:B---3--:R-:W-:Y:S01]  /*d3a0*/  IADD3.X R111, PT, PT, R84, UR21, R82, P2, P3 ;  /* 0x00000015546f7c10 */ /* 0x008fe200097e6452 */
[----:B------:R0:W-:Y:S01]  /*d3b0*/  STL [R1+0x1ec], R82 ;  /* 0x0001ec5201007387 */ /* 0x0001e20000100800 */
[----:B------:R-:W-:-:S04]  /*d3c0*/  SHF.R.S32.HI R81, RZ, 0x5, R81 ;  /* 0x00000005ff517819 */ /* 0x000fc80000011451 */
[----:B------:R-:W-:-:S05]  /*d3d0*/  VIMNMX R81, PT, PT, R81, 0x2, !PT ;  /* 0x0000000251517848 */ /* 0x000fca0007fe0100 */
[----:B0-----:R-:W-:Y:S02]  /*d3e0*/  VIADD R82, R81, 0xffffffff ;  /* 0xffffffff51527836 */ /* 0x001fe40000000000 */
[----:B------:R-:W-:-:S03]  /*d3f0*/  IMAD.MOV.U32 R81, RZ, RZ, RZ ;  /* 0x000000ffff517224 */ /* 0x000fc600078e00ff */
[----:B-1----:R0:W-:Y:S04]  /*d400*/  STL [R1+0x150], R82 ;  /* 0x0001505201007387 */ /* 0x0021e80000100800 */
.L_x_10:
[----:B------:R-:W2:Y:S01]  /*d410*/  LDL R84, [R1+0x1d0] ;  /* 0x0001d00001547983 */ /* 0x000ea20000100800 */
[----:B------:R-:W-:Y:S01]  /*d420*/  IMAD.U32 R81, R81, -0x80000000, RZ ;  /* 0x8000000051517824 */ /* 0x000fe200078e00ff */
[----:B0-----:R-:W-:Y:S02]  /*d430*/  IADD3 R82, P5, PT, R110, UR22, RZ ;  /* 0x000000166e527c10 */ /* 0x001fe4000ffbe0ff */
[C---:B------:R-:W-:Y:S01]  /*d440*/  ISETP.GT.AND P3, PT, R52.reuse, 0x1, PT ;  /* 0x000000013400780c */ /* 0x040fe20003f64270 */
[----:B------:R-:W0:Y:S01]  /*d450*/  SYNCS.PHASECHK.TRANS64.TRYWAIT P4, [UR8], R81 ;  /* 0x00000051ff0075a7 */ /* 0x000e220008081108 */
[----:B------:R-:W-:Y:S02]  /*d460*/  ISETP.GT.AND P2, PT, R52, 0x2, PT ;  /* 0x000000023400780c */ /* 0x000fe40003f44270 */
[----:B------:R-:W-:Y:S01]  /*d470*/  PRMT R121, RZ, 0x7610, R121 ;  /* 0x00007610ff797816 */ /* 0x000fe20000000079 */
[----:B--2---:R-:W-:Y:S01]  /*d480*/  IMAD.X R83, R84, 0x1, R111, P5 ;  /* 0x0000000154537824 */ /* 0x004fe200028e066f */
[----:B0-----:R-:W-:Y:S09]  /*d490*/  @!P4 BRA `(.L_x_8) ;  /* 0x000001c400f8c947 */ /* 0x001ff20003800000 */
.L_x_16:
[----:B------:R-:W2:Y:S04]  /*d4a0*/  LDL R84, [R1+0x1cc] ;  /* 0x0001cc0001547983 */ /* 0x000ea80000100800 */
[----:B------:R-:W3:Y:S04]  /*d4b0*/  LDL R119, [R1+0x1c8] ;  /* 0x0001c80001777983 */ /* 0x000ee80000100800 */
[----:B------:R-:W4:Y:S04]  /*d4c0*/  LDL R95, [R1+0x26c] ;  /* 0x00026c00015f7983 */ /* 0x000f280000100800 */
[----:B------:R-:W5:Y:S04]  /*d4d0*/  LDL R88, [R1+0x1c4] ;  /* 0x0001c40001587983 */ /* 0x000f680000100800 */
[----:B------:R-:W5:Y:S04]  /*d4e0*/  LDL R89, [R1+0x268] ;  /* 0x0002680001597983 */ /* 0x000f680000100800 */
[----:B------:R-:W5:Y:S04]  /*d4f0*/  LDL R94, [R1+0x264] ;  /* 0x00026400015e7983 */ /* 0x000f680000100800 */
[----:B------:R-:W5:Y:S04]  /*d500*/  LDL R118, [R1+0x1c0] ;  /* 0x0001c00001767983 */ /* 0x000f680000100800 */
[----:B------:R-:W5:Y:S04]  /*d510*/  LDL R90, [R1+0x1bc] ;  /* 0x0001bc00015a7983 */ /* 0x000f680000100800 */
[----:B------:R-:W5:Y:S04]  /*d520*/  LDL R91, [R1+0x260] ;  /* 0x00026000015b7983 */ /* 0x000f680000100800 */
[----:B------:R-:W5:Y:S04]  /*d530*/  LDL R51, [R1+0x25c] ;  /* 0x00025c0001337983 */ /* 0x000f680000100800 */
[----:B------:R3:W5:Y:S01]  /*d540*/  @P3 LDG.E.U8 R121, desc[UR24][R82.64] ;  /* 0x0000001852793981 */ /* 0x000762000c1e1100 */
[----:B------:R-:W-:-:S03]  /*d550*/  PRMT R117, RZ, 0x7610, R117 ;  /* 0x00007610ff757816 */ /* 0x000fc60000000075 */
[----:B------:R-:W5:Y:S04]  /*d560*/  LDL R124, [R1+0x1b0] ;  /* 0x0001b000017c7983 */ /* 0x000f680000100800 */
[----:B------:R-:W5:Y:S04]  /*d570*/  LDL R125, [R1+0x1b4] ;  /* 0x0001b400017d7983 */ /* 0x000f680000100800 */
[----:B------:R-:W5:Y:S04]  /*d580*/  LDL R122, [R1+0x250] ;  /* 0x00025000017a7983 */ /* 0x000f680000100800 */
[----:B------:R-:W5:Y:S01]  /*d590*/  LDL R123, [R1+0x254] ;  /* 0x00025400017b7983 */ /* 0x000f620000100800 */
[----:B------:R-:W-:-:S02]  /*d5a0*/  ISETP.GT.AND P4, PT, R52, 0x3, PT ;  /* 0x000000033400780c */ /* 0x000fc40003f84270 */
[----:B------:R-:W-:Y:S01]  /*d5b0*/  PRMT R114, RZ, 0x7610, R114 ;  /* 0x00007610ff727816 */ /* 0x000fe20000000072 */
[----:B------:R-:W5:Y:S01]  /*d5c0*/  LDL R127, [R1+0x23c] ;  /* 0x00023c00017f7983 */ /* 0x000f620000100800 */
[----:B------:R-:W-:Y:S02]  /*d5d0*/  PRMT R86, RZ, 0x7610, R86 ;  /* 0x00007610ff567816 */ /* 0x000fe40000000056 */
[----:B------:R-:W-:Y:S01]  /*d5e0*/  PRMT R92, RZ, 0x7610, R92 ;  /* 0x00007610ff5c7816 */ /* 0x000fe2000000005c */
[----:B------:R-:W5:Y:S01]  /*d5f0*/  LDL R126, [R1+0x238] ;  /* 0x00023800017e7983 */ /* 0x000f620000100800 */
[----:B------:R-:W-:Y:S02]  /*d600*/  PRMT R120, RZ, 0x7610, R120 ;  /* 0x00007610ff787816 */ /* 0x000fe40000000078 */
[----:B------:R-:W-:Y:S01]  /*d610*/  PRMT R130, RZ, 0x7610, R130 ;  /* 0x00007610ff827816 */ /* 0x000fe20000000082 */
[----:B------:R-:W5:Y:S01]  /*d620*/  LDL R128, [R1+0x234] ;  /* 0x0002340001807983 */ /* 0x000f620000100800 */
[----:B------:R-:W-:-:S02]  /*d630*/  PRMT R116, RZ, 0x7610, R116 ;  /* 0x00007610ff747816 */ /* 0x000fc40000000074 */
[----:B------:R-:W-:Y:S01]  /*d640*/  PRMT R81, RZ, 0x7610, R81 ;  /* 0x00007610ff517816 */ /* 0x000fe20000000051 */
[----:B------:R-:W5:Y:S01]  /*d650*/  LDL R129, [R1+0x228] ;  /* 0x0002280001817983 */ /* 0x000f620000100800 */
[-C--:B--2---:R-:W-:Y:S02]  /*d660*/  IADD3 R84, P5, PT, R84, R110.reuse, RZ ;  /* 0x0000006e54547210 */ /* 0x084fe40007fbe0ff */
[----:B---3--:R-:W-:Y:S02]  /*d670*/  IADD3 R82, P3, PT, R119, R110, RZ ;  /* 0x0000006e77527210 */ /* 0x008fe40007f7e0ff */
[----:B------:R-:W2:Y:S01]  /*d680*/  LDL R119, [R1+0x1ac] ;  /* 0x0001ac0001777983 */ /* 0x000ea20000100800 */
[----:B----4-:R-:W-:-:S03]  /*d690*/  IMAD.X R85, R95, 0x1, R111, P5 ;  /* 0x000000015f557824 */ /* 0x010fc600028e066f */
[----:B------:R-:W3:Y:S01]  /*d6a0*/  LDL R95, [R1+0x1b8] ;  /* 0x0001b800015f7983 */ /* 0x000ee20000100800 */
[----:B-----5:R-:W-:-:S03]  /*d6b0*/  IADD3 R88, P6, PT, R88, R110, RZ ;  /* 0x0000006e58587210 */ /* 0x020fc60007fde0ff */
[----:B------:R0:W4:Y:S01]  /*d6c0*/  @P2 LDG.E.U8 R117, desc[UR24][R84.64] ;  /* 0x0000001854752981 */ /* 0x000122000c1e1100 */
[--C-:B------:R-:W-:Y:S02]  /*d6d0*/  IMAD.X R83, R89, 0x1, R111.reuse, P3 ;  /* 0x0000000159537824 */ /* 0x100fe400018e066f */
[----:B------:R-:W-:Y:S01]  /*d6e0*/  IMAD.X R89, R94, 0x1, R111, P6 ;  /* 0x000000015e597824 */ /* 0x000fe200030e066f */
[-C--:B0-----:R-:W-:Y:S01]  /*d6f0*/  IADD3 R84, P2, PT, R118, R110.reuse, RZ ;  /* 0x0000006e76547210 */ /* 0x081fe20007f5e0ff */
[----:B------:R-:W5:Y:S01]  /*d700*/  LDL R94, [R1+0x258] ;  /* 0x00025800015e7983 */ /* 0x000f620000100800 */
[----:B------:R-:W-:-:S03]  /*d710*/  IADD3 R90, P6, PT, R90, R110, RZ ;  /* 0x0000006e5a5a7210 */ /* 0x000fc60007fde0ff */
[----:B------:R-:W2:Y:S01]  /*d720*/  LDL R118, [R1+0x1a8] ;  /* 0x0001a80001767983 */ /* 0x000ea20000100800 */
[--C-:B------:R-:W-:Y:S01]  /*d730*/  IMAD.X R85, R91, 0x1, R111.reuse, P2 ;  /* 0x000000015b557824 */ /* 0x100fe200010e066f */
[----:B------:R-:W-:Y:S02]  /*d740*/  ISETP.GT.AND P5, PT, R52, 0x4, PT ;  /* 0x000000043400780c */ /* 0x000fe40003fa4270 */
[----:B------:R0:W2:Y:S01]  /*d750*/  @P4 LDG.E.U8 R114, desc[UR24][R82.64] ;  /* 0x0000001852724981 */ /* 0x0000a2000c1e1100 */
[----:B------:R-:W-:-:S03]  /*d760*/  IMAD.X R91, R51, 0x1, R111, P6 ;  /* 0x00000001335b7824 */ /* 0x000fc600030e066f */
[----:B------:R-:W2:Y:S01]  /*d770*/  LDL R51, [R1+0x248] ;  /* 0x0002480001337983 */ /* 0x000ea20000100800 */
[C---:B------:R-:W-:Y:S02]  /*d780*/  ISETP.GT.AND P3, PT, R52.reuse, 0x5, PT ;  /* 0x000000053400780c */ /* 0x040fe40003f64270 */
[C---:B------:R-:W-:Y:S02]  /*d790*/  ISETP.GT.AND P4, PT, R52.reuse, 0x6, PT ;  /* 0x000000063400780c */ /* 0x040fe40003f84270 */
[----:B0-----:R-:W-:Y:S02]  /*d7a0*/  PRMT R83, RZ, 0x7610, R83 ;  /* 0x00007610ff537816 */ /* 0x001fe40000000053 */
[----:B------:R-:W-:-:S04]  /*d7b0*/  ISETP.GT.AND P2, PT, R52, 0x7, PT ;  /* 0x000000073400780c */ /* 0x000fc80003f44270 */
[----:B------:R0:W4:Y:S04]  /*d7c0*/  @P5 LDG.E.U8 R83, desc[UR24][R88.64] ;  /* 0x0000001858535981 */ /* 0x000128000c1e1100 */
[----:B------:R-:W4:Y:S01]  /*d7d0*/  @P3 LDG.E.U8 R86, desc[UR24][R84.64] ;  /* 0x0000001854563981 */ /* 0x000f22000c1e1100 */
[----:B0-----:R-:W-:Y:S02]  /*d7e0*/  PRMT R89, RZ, 0x7610, R89 ;  /* 0x00007610ff597816 */ /* 0x001fe40000000059 */
[----:B------:R-:W-:-:S04]  /*d7f0*/  ISETP.GT.AND P3, PT, R52, 0x8, PT ;  /* 0x000000083400780c */ /* 0x000fc80003f64270 */
[----:B------:R0:W4:Y:S01]  /*d800*/  @P4 LDG.E.U8 R89, desc[UR24][R90.64] ;  /* 0x000000185a594981 */ /* 0x000122000c1e1100 */
[----:B------:R-:W-:Y:S02]  /*d810*/  ISETP.GT.AND P4, PT, R52, 0x9, PT ;  /* 0x000000093400780c */ /* 0x000fe40003f84270 */
[-C--:B0-----:R-:W-:Y:S02]  /*d820*/  IADD3 R90, P6, PT, R125, R110.reuse, RZ ;  /* 0x0000006e7d5a7210 */ /* 0x081fe40007fde0ff */
[----:B------:R-:W4:Y:S03]  /*d830*/  LDL R125, [R1+0x194] ;  /* 0x00019400017d7983 */ /* 0x000f260000100800 */
[----:B------:R-:W-:Y:S02]  /*d840*/  IMAD.X R91, R123, 0x1, R111, P6 ;  /* 0x000000017b5b7824 */ /* 0x000fe400030e066f */
[----:B------:R-:W4:Y:S04]  /*d850*/  LDL R123, [R1+0x1a0] ;  /* 0x0001a000017b7983 */ /* 0x000f280000100800 */
[----:B------:R-:W4:Y:S01]  /*d860*/  @P3 LDG.E.U8 R130, desc[UR24][R90.64] ;  /* 0x000000185a823981 */ /* 0x000f22000c1e1100 */
[----:B---3--:R-:W-:-:S03]  /*d870*/  IADD3 R84, P5, PT, R95, R110, RZ ;  /* 0x0000006e5f547210 */ /* 0x008fc60007fbe0ff */
[----:B------:R-:W3:Y:S02]  /*d880*/  LDL R95, [R1+0x24c] ;  /* 0x00024c00015f7983 */ /* 0x000ee40000100800 */
[----:B-----5:R-:W-:Y:S02]  /*d890*/  IMAD.X R85, R94, 0x1, R111, P5 ;  /* 0x000000015e557824 */ /* 0x020fe400028e066f */
[----:B------:R-:W5:Y:S04]  /*d8a0*/  LDL R94, [R1+0x1a4] ;  /* 0x0001a400015e7983 */ /* 0x000f680000100800 */
[----:B------:R0:W5:Y:S02]  /*d8b0*/  @P2 LDG.E.U8 R92, desc[UR24][R84.64] ;  /* 0x00000018545c2981 */ /* 0x000164000c1e1100 */
[----:B0-----:R-:W-:-:S02]  /*d8c0*/  IADD3 R84, P5, PT, R124, R110, RZ ;  /* 0x0000006e7c547210 */ /* 0x001fc40007fbe0ff */
[-C--:B--2---:R-:W-:Y:S01]  /*d8d0*/  IADD3 R90, P6, PT, R119, R110.reuse, RZ ;  /* 0x0000006e775a7210 */ /* 0x084fe20007fde0ff */
[----:B------:R-:W2:Y:S02]  /*d8e0*/  LDL R124, [R1+0x190] ;  /* 0x00019000017c7983 */ /* 0x000ea40000100800 */
[----:B------:R-:W-:Y:S02]  /*d8f0*/  IMAD.X R85, R122, 0x1, R111, P5 ;  /* 0x000000017a557824 */ /* 0x000fe400028e066f */
[----:B------:R-:W2:Y:S04]  /*d900*/  LDL R119, [R1+0x240] ;  /* 0x0002400001777983 */ /* 0x000ea80000100800 */
[----:B------:R0:W2:Y:S04]  /*d910*/  @P4 LDG.E.U8 R120, desc[UR24][R84.64] ;  /* 0x0000001854784981 */ /* 0x0000a8000c1e1100 */
[----:B------:R-:W2:Y:S01]  /*d920*/  LDL R122, [R1+0x244] ;  /* 0x00024400017a7983 */ /* 0x000ea20000100800 */
[----:B0-----:R-:W-:-:S03]  /*d930*/  IADD3 R84, P5, PT, R118, R110, RZ ;  /* 0x0000006e76547210 */ /* 0x001fc60007fbe0ff */
[----:B------:R-:W2:Y:S02]  /*d940*/  LDL R118, [R1+0x198] ;  /* 0x0001980001767983 */ /* 0x000ea40000100800 */
[----:B------:R-:W-:Y:S02]  /*d950*/  IMAD.X R85, R51, 0x1, R111, P5 ;  /* 0x0000000133557824 */ /* 0x000fe400028e066f */
[----:B------:R-:W2:Y:S01]  /*d960*/  LDL R51, [R1+0x19c] ;  /* 0x00019c0001337983 */ /* 0x000ea20000100800 */
[C---:B------:R-:W-:Y:S02]  /*d970*/  ISETP.GT.AND P2, PT, R52.reuse, 0xa, PT ;  /* 0x0000000a3400780c */ /* 0x040fe40003f44270 */
[----:B------:R-:W-:Y:S02]  /*d980*/  ISETP.GT.AND P3, PT, R52, 0xb, PT ;  /* 0x0000000b3400780c */ /* 0x000fe40003f64270 */
[----:B------:R-:W-:-:S11]  /*d990*/  PRMT R87, RZ, 0x7610, R87 ;  /* 0x00007610ff577816 */ /* 0x000fd60000000057 */
[----:B------:R-:W2:Y:S01]  /*d9a0*/  @P3 LDG.E.U8 R81, desc[UR24][R84.64] ;  /* 0x0000001854513981 */ /* 0x000ea2000c1e1100 */
[----:B------:R-:W-:Y:S01]  /*d9b0*/  ISETP.GT.AND P3, PT, R52, 0xe, PT ;  /* 0x0000000e3400780c */ /* 0x000fe20003f64270 */
[----:B---3--:R-:W-:-:S05]  /*d9c0*/  IMAD.X R91, R95, 0x1, R111, P6 ;  /* 0x000000015f5b7824 */ /* 0x008fca00030e066f */
[----:B------:R4:W3:Y:S01]  /*d9d0*/  @P2 LDG.E.U8 R116, desc[UR24][R90.64] ;  /* 0x000000185a742981 */ /* 0x0008e2000c1e1100 */
[----:B------:R-:W-:Y:S02]  /*d9e0*/  ISETP.GT.AND P2, PT, R52, 0xd, PT ;  /* 0x0000000d3400780c */ /* 0x000fe40003f44270 */
[-C--:B----4-:R-:W-:Y:S02]  /*d9f0*/  IADD3 R90, P5, PT, R123, R110.reuse, RZ ;  /* 0x0000006e7b5a7210 */ /* 0x090fe40007fbe0ff */
[----:B-----5:R-:W-:-:S03]  /*da00*/  IADD3 R94, P6, PT, R94, R110, RZ ;  /* 0x0000006e5e5e7210 */ /* 0x020fc60007fde0ff */
[----:B--2---:R-:W-:-:S06]  /*da10*/  IMAD.X R91, R119, 0x1, R111, P5 ;  /* 0x00000001775b7824 */ /* 0x004fcc00028e066f */
[----:B------:R0:W2:Y:S01]  /*da20*/  @P2 LDG.E.U8 R87, desc[UR24][R90.64] ;  /* 0x000000185a572981 */ /* 0x0000a2000c1e1100 */
[--C-:B------:R-:W-:Y:S01]  /*da30*/  IMAD.X R95, R122, 0x1, R111.reuse, P6 ;  /* 0x000000017a5f7824 */ /* 0x100fe200030e066f */
[----:B------:R-:W-:Y:S02]  /*da40*/  ISETP.GT.AND P2, PT, R52, 0x10, PT ;  /* 0x000000103400780c */ /* 0x000fe40003f44270 */
[-C--:B------:R-:W-:Y:S02]  /*da50*/  IADD3 R118, P5, PT, R118, R110.reuse, RZ ;  /* 0x0000006e76767210 */ /* 0x080fe40007fbe0ff */
[-C--:B------:R-:W-:Y:S02]  /*da60*/  IADD3 R122, P6, PT, R51, R110.reuse, RZ ;  /* 0x0000006e337a7210 */ /* 0x080fe40007fde0ff */
[----:B0-----:R-:W-:Y:S01]  /*da70*/  PRMT R90, RZ, 0x7610, R90 ;  /* 0x00007610ff5a7816 */ /* 0x001fe2000000005a */
[--C-:B------:R-:W-:Y:S01]  /*da80*/  IMAD.X R119, R126, 0x1, R111.reuse, P5 ;  /* 0x000000017e777824 */ /* 0x100fe200028e066f */
[----:B------:R-:W4:Y:S01]  /*da90*/  LDL R51, [R1+0x230] ;  /* 0x0002300001337983 */ /* 0x000f220000100800 */
[----:B------:R-:W-:Y:S01]  /*daa0*/  IMAD.X R123, R127, 0x1, R111, P6 ;  /* 0x000000017f7b7824 */ /* 0x000fe200030e066f */
[----:B------:R-:W-:-:S04]  /*dab0*/  IADD3 R126, P6, PT, R125, R110, RZ ;  /* 0x0000006e7d7e7210 */ /* 0x000fc80007fde0ff */
[----:B------:R0:W5:Y:S01]  /*dac0*/  @P3 LDG.E.U8 R90, desc[UR24][R122.64] ;  /* 0x000000187a5a3981 */ /* 0x000162000c1e1100 */
[----:B------:R-:W-:Y:S01]  /*dad0*/  IMAD.X R127, R128, 0x1, R111, P6 ;  /* 0x00000001807f7824 */ /* 0x000fe200030e066f */
[----:B0-----:R-:W-:Y:S02]  /*dae0*/  PRMT R123, RZ, 0x7610, R123 ;  /* 0x00007610ff7b7816 */ /* 0x001fe4000000007b */
[----:B------:R-:W2:Y:S04]  /*daf0*/  LDL R128, [R1+0x180] ;  /* 0x0001800001807983 */ /* 0x000ea80000100800 */
[----:B------:R0:W2:Y:S04]  /*db00*/  @P2 LDG.E.U8 R123, desc[UR24][R126.64] ;  /* 0x000000187e7b2981 */ /* 0x0000a8000c1e1100 */
[----:B------:R-:W0:Y:S01]  /*db10*/  LDL R127, [R1+0x18c] ;  /* 0x00018c00017f7983 */ /* 0x000e220000100800 */
[----:B------:R-:W-:-:S02]  /*db20*/  ISETP.GT.AND P4, PT, R52, 0xc, PT ;  /* 0x0000000c3400780c */ /* 0x000fc40003f84270 */
[----:B------:R-:W-:-:S11]  /*db30*/  PRMT R84, RZ, 0x7610, R84 ;  /* 0x00007610ff547816 */ /* 0x000fd60000000054 */
[----:B------:R1:W2:Y:S01]  /*db40*/  @P4 LDG.E.U8 R84, desc[UR24][R94.64] ;  /* 0x000000185e544981 */ /* 0x0002a2000c1e1100 */
[----:B------:R-:W-:Y:S02]  /*db50*/  ISETP.GT.AND P4, PT, R52, 0xf, PT ;  /* 0x0000000f3400780c */ /* 0x000fe40003f84270 */
[----:B0-----:R-:W-:Y:S02]  /*db60*/  IADD3 R126, P6, PT, R127, R110, RZ ;  /* 0x0000006e7f7e7210 */ /* 0x001fe40007fde0ff */
[----:B------:R-:W2:Y:S01]  /*db70*/  LDL R127, [R1+0x22c] ;  /* 0x00022c00017f7983 */ /* 0x000ea20000100800 */
[----:B-1----:R-:W-:-:S08]  /*db80*/  PRMT R94, RZ, 0x7610, R94 ;  /* 0x00007610ff5e7816 */ /* 0x002fd0000000005e */
[----:B------:R0:W3:Y:S01]  /*db90*/  @P4 LDG.E.U8 R94, desc[UR24][R118.64] ;  /* 0x00000018765e4981 */ /* 0x0000e2000c1e1100 */
[----:B------:R-:W-:Y:S02]  /*dba0*/  ISETP.GT.AND P4, PT, R52, 0x12, PT ;  /* 0x000000123400780c */ /* 0x000fe40003f84270 */
[----:B------:R-:W-:Y:S02]  /*dbb0*/  PRMT R115, RZ, 0x7610, R115 ;  /* 0x00007610ff737816 */ /* 0x000fe40000000073 */
[----:B------:R-:W-:-:S05]  /*dbc0*/  IADD3 R124, P5, PT, R124, R110, RZ ;  /* 0x0000006e7c7c7210 */ /* 0x000fca0007fbe0ff */
[--C-:B----4-:R-:W-:Y:S02]  /*dbd0*/  IMAD.X R125, R51, 0x1, R111.reuse, P5 ;  /* 0x00000001337d7824 */ /* 0x110fe400028e066f */
[----:B------:R-:W4:Y:S01]  /*dbe0*/  LDL R51, [R1+0x224] ;  /* 0x0002240001337983 */ /* 0x000f220000100800 */
[----:B--2---:R-:W-:-:S05]  /*dbf0*/  IMAD.X R127, R127, 0x1, R111, P6 ;  /* 0x000000017f7f7824 */ /* 0x004fca00030e066f */
[----:B------:R1:W2:Y:S04]  /*dc00*/  @P4 LDG.E.U8 R115, desc[UR24][R126.64] ;  /* 0x000000187e734981 */ /* 0x0002a8000c1e1100 */
[----:B------:R-:W1:Y:S01]  /*dc10*/  LDL R127, [R1+0x184] ;  /* 0x00018400017f7983 */ /* 0x000e620000100800 */
[----:B------:R-:W-:Y:S02]  /*dc20*/  ISETP.GT.AND P3, PT, R52, 0x11, PT ;  /* 0x000000113400780c */ /* 0x000fe40003f64270 */
[----:B0-----:R-:W-:-:S11]  /*dc30*/  PRMT R119, RZ, 0x7610, R119 ;  /* 0x00007610ff777816 */ /* 0x001fd60000000077 */
[----:B------:R0:W2:Y:S01]  /*dc40*/  @P3 LDG.E.U8 R119, desc[UR24][R124.64] ;  /* 0x000000187c773981 */ /* 0x0000a2000c1e1100 */
[----:B------:R-:W-:-:S03]  /*dc50*/  ISETP.GT.AND P3, PT, R52, 0x14, PT ;  /* 0x000000143400780c */ /* 0x000fc60003f64270 */
[----:B------:R-:W0:Y:S01]  /*dc60*/  LDL R125, [R1+0x188] ;  /* 0x00018800017d7983 */ /* 0x000e220000100800 */
[----:B------:R-:W-:Y:S02]  /*dc70*/  PRMT R85, RZ, 0x7610, R85 ;  /* 0x00007610ff557816 */ /* 0x000fe40000000055 */
[----:B-1----:R-:W-:-:S05]  /*dc80*/  IADD3 R126, P6, PT, R127, R110, RZ ;  /* 0x0000006e7f7e7210 */ /* 0x002fca0007fde0ff */
[----:B----4-:R-:W-:Y:S01]  /*dc90*/  IMAD.X R127, R51, 0x1, R111, P6 ;  /* 0x00000001337f7824 */ /* 0x010fe200030e066f */
[----:B------:R-:W-:Y:S01]  /*dca0*/  ISETP.GT.AND P2, PT, R52, 0x13, PT ;  /* 0x000000133400780c */ /* 0x000fe20003f44270 */
[----:B------:R-:W4:Y:S04]  /*dcb0*/  LDL R51, [R1+0x174] ;  /* 0x0001740001337983 */ /* 0x000f280000100800 */
[----:B------:R-:W2:Y:S04]  /*dcc0*/  @P3 LDG.E.U8 R85, desc[UR24][R126.64] ;  /* 0x000000187e553981 */ /* 0x000ea8000c1e1100 */
[----:B------:R-:W2:Y:S01]  /*dcd0*/  LDL R127, [R1+0x17c] ;  /* 0x00017c00017f7983 */ /* 0x000ea20000100800 */
[----:B0-----:R-:W-:-:S02]  /*dce0*/  IADD3 R124, P5, PT, R125, R110, RZ ;  /* 0x0000006e7d7c7210 */ /* 0x001fc40007fbe0ff */
[----:B------:R-:W-:-:S03]  /*dcf0*/  PRMT R82, RZ, 0x7610, R82 ;  /* 0x00007610ff527816 */ /* 0x000fc60000000052 */
[----:B------:R-:W-:Y:S01]  /*dd00*/  IMAD.X R125, R129, 0x1, R111, P5 ;  /* 0x00000001817d7824 */ /* 0x000fe200028e066f */
[----:B------:R-:W-:Y:S01]  /*dd10*/  ISETP.GT.AND P4, PT, R52, 0x15, PT ;  /* 0x000000153400780c */ /* 0x000fe20003f84270 */
[----:B------:R-:W3:Y:S04]  /*dd20*/  LDL R129, [R1+0x21c] ;  /* 0x00021c0001817983 */ /* 0x000ee80000100800 */
[----:B------:R0:W3:Y:S04]  /*dd30*/  @P2 LDG.E.U8 R82, desc[UR24][R124.64] ;  /* 0x000000187c522981 */ /* 0x0000e8000c1e1100 */
[----:B------:R-:W3:Y:S01]  /*dd40*/  LDL R125, [R1+0x220] ;  /* 0x00022000017d7983 */ /* 0x000ee20000100800 */
[----:B0-----:R-:W-:-:S03]  /*dd50*/  IADD3 R124, P5, PT, R128, R110, RZ ;  /* 0x0000006e807c7210 */ /* 0x001fc60007fbe0ff */
[----:B------:R-:W4:Y:S01]  /*dd60*/  LDL R128, [R1+0x218] ;  /* 0x0002180001807983 */ /* 0x000f220000100800 */
[----:B--2---:R-:W-:-:S03]  /*dd70*/  IADD3 R126, P6, PT, R127, R110, RZ ;  /* 0x0000006e7f7e7210 */ /* 0x004fc60007fde0ff */
[----:B------:R-:W2:Y:S01]  /*dd80*/  LDL R127, [R1+0x178] ;  /* 0x00017800017f7983 */ /* 0x000ea20000100800 */
[----:B------:R-:W-:Y:S02]  /*dd90*/  PRMT R88, RZ, 0x7610, R88 ;  /* 0x00007610ff587816 */ /* 0x000fe40000000058 */
[----:B------:R-:W-:Y:S02]  /*dda0*/  ISETP.GT.AND P3, PT, R52, 0x17, PT ;  /* 0x000000173400780c */ /* 0x000fe40003f64270 */
[----:B------:R-:W-:Y:S01]  /*ddb0*/  PRMT R95, RZ, 0x7610, R95 ;  /* 0x00007610ff5f7816 */ /* 0x000fe2000000005f */
[----:B---3--:R-:W-:-:S05]  /*ddc0*/  IMAD.X R125, R125, 0x1, R111, P5 ;  /* 0x000000017d7d7824 */ /* 0x008fca00028e066f */
[----:B------:R2:W3:Y:S02]  /*ddd0*/  @P4 LDG.E.U8 R88, desc[UR24][R124.64] ;  /* 0x000000187c584981 */ /* 0x0004e4000c1e1100 */
[----:B--2---:R-:W-:-:S05]  /*dde0*/  IADD3 R124, P5, PT, R127, R110, RZ ;  /* 0x0000006e7f7c7210 */ /* 0x004fca0007fbe0ff */
[--C-:B----4-:R-:W-:Y:S01]  /*ddf0*/  IMAD.X R125, R128, 0x1, R111.reuse, P5 ;  /* 0x00000001807d7824 */ /* 0x110fe200028e066f */
[----:B------:R-:W-:Y:S01]  /*de00*/  ISETP.GT.AND P2, PT, R52, 0x16, PT ;  /* 0x000000163400780c */ /* 0x000fe20003f44270 */
[----:B------:R-:W-:Y:S01]  /*de10*/  IMAD.X R127, R129, 0x1, R111, P6 ;  /* 0x00000001817f7824 */ /* 0x000fe200030e066f */
[----:B------:R-:W-:Y:S01]  /*de20*/  PRMT R91, RZ, 0x7610, R91 ;  /* 0x00007610ff5b7816 */ /* 0x000fe2000000005b */
[----:B------:R-:W2:Y:S04]  /*de30*/  LDL R128, [R1+0x168] ;  /* 0x0001680001807983 */ /* 0x000ea80000100800 */
[----:B------:R0:W4:Y:S01]  /*de40*/  @P3 LDG.E.U8 R95, desc[UR24][R124.64] ;  /* 0x000000187c5f3981 */ /* 0x000122000c1e1100 */
[----:B------:R-:W-:-:S03]  /*de50*/  PRMT R118, RZ, 0x7610, R118 ;  /* 0x00007610ff767816 */ /* 0x000fc60000000076 */
[----:B------:R-:W2:Y:S04]  /*de60*/  LDL R129, [R1+0x16c] ;  /* 0x00016c0001817983 */ /* 0x000ea80000100800 */
[----:B------:R1:W2:Y:S04]  /*de70*/  @P2 LDG.E.U8 R91, desc[UR24][R126.64] ;  /* 0x000000187e5b2981 */ /* 0x0002a8000c1e1100 */
[----:B------:R-:W0:Y:S01]  /*de80*/  LDL R125, [R1+0x170] ;  /* 0x00017000017d7983 */ /* 0x000e220000100800 */
[----:B------:R-:W-:-:S03]  /*de90*/  ISETP.GT.AND P2, PT, R52, 0x19, PT ;  /* 0x000000193400780c */ /* 0x000fc60003f44270 */
[----:B------:R-:W2:Y:S01]  /*dea0*/  LDL R127, [R1+0x214] ;  /* 0x00021400017f7983 */ /* 0x000ea20000100800 */
[----:B0-----:R-:W-:-:S03]  /*deb0*/  IADD3 R124, P5, PT, R125, R110, RZ ;  /* 0x0000006e7d7c7210 */ /* 0x001fc60007fbe0ff */
[----:B------:R-:W2:Y:S01]  /*dec0*/  LDL R125, [R1+0x210] ;  /* 0x00021000017d7983 */ /* 0x000ea20000100800 */
[----:B------:R-:W-:Y:S02]  /*ded0*/  ISETP.GT.AND P4, PT, R52, 0x18, PT ;  /* 0x000000183400780c */ /* 0x000fe40003f84270 */
[----:B-1----:R-:W-:Y:S02]  /*dee0*/  IADD3 R126, P6, PT, R51, R110, RZ ;  /* 0x0000006e337e7210 */ /* 0x002fe40007fde0ff */
[----:B------:R-:W-:Y:S01]  /*def0*/  PRMT R122, RZ, 0x7610, R122 ;  /* 0x00007610ff7a7816 */ /* 0x000fe2000000007a */
[----:B------:R-:W3:Y:S01]  /*df00*/  LDL R51, [R1+0x164] ;  /* 0x0001640001337983 */ /* 0x000ee20000100800 */
[----:B--2---:R-:W-:-:S05]  /*df10*/  IMAD.X R125, R125, 0x1, R111, P5 ;  /* 0x000000017d7d7824 */ /* 0x004fca00028e066f */
[----:B------:R-:W2:Y:S04]  /*df20*/  @P2 LDG.E.U8 R118, desc[UR24][R124.64] ;  /* 0x000000187c762981 */ /* 0x000ea8000c1e1100 */
[----:B------:R-:W2:Y:S01]  /*df30*/  LDL R125, [R1+0x208] ;  /* 0x00020800017d7983 */ /* 0x000ea20000100800 */
[----:B------:R-:W-:Y:S01]  /*df40*/  IMAD.X R127, R127, 0x1, R111, P6 ;  /* 0x000000017f7f7824 */ /* 0x000fe200030e066f */
[----:B------:R-:W-:-:S04]  /*df50*/  IADD3 R128, P5, PT, R128, R110, RZ ;  /* 0x0000006e80807210 */ /* 0x000fc80007fbe0ff */
[----:B------:R0:W3:Y:S04]  /*df60*/  @P4 LDG.E.U8 R122, desc[UR24][R126.64] ;  /* 0x000000187e7a4981 */ /* 0x0000e8000c1e1100 */
[----:B------:R-:W4:Y:S01]  /*df70*/  LDL R127, [R1+0x20c] ;  /* 0x00020c00017f7983 */ /* 0x000f220000100800 */
[----:B0-----:R-:W-:Y:S01]  /*df80*/  IADD3 R126, P6, PT, R129, R110, RZ ;  /* 0x0000006e817e7210 */ /* 0x001fe20007fde0ff */
[----:B--2---:R-:W-:Y:S02]  /*df90*/  IMAD.X R129, R125, 0x1, R111, P5 ;  /* 0x000000017d817824 */ /* 0x004fe400028e066f */
[----:B------:R-:W2:Y:S01]  /*dfa0*/  LDL R125, [R1+0x204] ;  /* 0x00020400017d7983 */ /* 0x000ea20000100800 */
[C---:B------:R-:W-:Y:S02]  /*dfb0*/  ISETP.GT.AND P3, PT, R52.reuse, 0x1a, PT ;  /* 0x0000001a3400780c */ /* 0x040fe40003f64270 */
[----:B------:R-:W-:-:S02]  /*dfc0*/  ISETP.GT.AND P2, PT, R52, 0x1c, PT ;  /* 0x0000001c3400780c */ /* 0x000fc40003f44270 */
[----:B------:R-:W-:Y:S02]  /*dfd0*/  PRMT R132, RZ, 0x7610, R132 ;  /* 0x00007610ff847816 */ /* 0x000fe40000000084 */
[----:B---3--:R-:W-:Y:S02]  /*dfe0*/  IADD3 R124, P5, PT, R51, R110, RZ ;  /* 0x0000006e337c7210 */ /* 0x008fe40007fbe0ff */
[----:B------:R-:W-:Y:S01]  /*dff0*/  ISETP.GT.AND P4, PT, R52, 0x1b, PT ;  /* 0x0000001b3400780c */ /* 0x000fe20003f84270 */
[----:B------:R-:W3:Y:S01]  /*e000*/  LDL R51, [R1+0x1f8] ;  /* 0x0001f80001337983 */ /* 0x000ee20000100800 */
[----:B----4-:R-:W-:Y:S01]  /*e010*/  IMAD.X R127, R127, 0x1, R111, P6 ;  /* 0x000000017f7f7824 */ /* 0x010fe200030e066f */
[----:B------:R-:W-:-:S04]  /*e020*/  PRMT R133, RZ, 0x7610, R133 ;  /* 0x00007610ff857816 */ /* 0x000fc80000000085 */
[----:B------:R0:W4:Y:S01]  /*e030*/  @P3 LDG.E.U8 R132, desc[UR24][R126.64] ;  /* 0x000000187e843981 */ /* 0x000122000c1e1100 */
[----:B------:R-:W-:-:S06]  /*e040*/  PRMT R131, RZ, 0x7610, R131 ;  /* 0x00007610ff837816 */ /* 0x000fcc0000000083 */
[----:B------:R-:W3:Y:S04]  /*e050*/  @P4 LDG.E.U8 R131, desc[UR24][R128.64] ;  /* 0x0000001880834981 */ /* 0x000ee8000c1e1100 */
[----:B------:R-:W0:Y:S04]  /*e060*/  LDL R127, [R1+0x160] ;  /* 0x00016000017f7983 */ /* 0x000e280000100800 */
[----:B------:R-:W3:Y:S04]  /*e070*/  LDL R128, [R1+0x1fc] ;  /* 0x0001fc0001807983 */ /* 0x000ee80000100800 */
[----:B------:R-:W3:Y:S01]  /*e080*/  LDL R129, [R1+0x158] ;  /* 0x0001580001817983 */ /* 0x000ee20000100800 */
[----:B--2---:R-:W-:-:S05]  /*e090*/  IMAD.X R125, R125, 0x1, R111, P5 ;  /* 0x000000017d7d7824 */ /* 0x004fca00028e066f */
[----:B------:R1:W2:Y:S04]  /*e0a0*/  @P2 LDG.E.U8 R133, desc[UR24][R124.64] ;  /* 0x000000187c852981 */ /* 0x0002a8000c1e1100 */
[----:B------:R-:W1:Y:S01]  /*e0b0*/  LDL R125, [R1+0x15c] ;  /* 0x00015c00017d7983 */ /* 0x000e620000100800 */
[----:B------:R-:W-:Y:S02]  /*e0c0*/  ISETP.GT.AND P5, PT, R52, 0x1e, PT ;  /* 0x0000001e3400780c */ /* 0x000fe40003fa4270 */
[----:B------:R-:W-:Y:S02]  /*e0d0*/  PRMT R135, RZ, 0x7610, R135 ;  /* 0x00007610ff877816 */ /* 0x000fe40000000087 */
[----:B0-----:R-:W-:Y:S02]  /*e0e0*/  IADD3 R126, P4, PT, R127, R110, RZ ;  /* 0x0000006e7f7e7210 */ /* 0x001fe40007f9e0ff */
[----:B------:R-:W2:Y:S01]  /*e0f0*/  LDL R127, [R1+0x200] ;  /* 0x00020000017f7983 */ /* 0x000ea20000100800 */
[----:B------:R-:W-:-:S02]  /*e100*/  PRMT R168, RZ, 0x7610, R168 ;  /* 0x00007610ffa87816 */ /* 0x000fc400000000a8 */
[----:B-1----:R-:W-:-:S05]  /*e110*/  IADD3 R124, P2, PT, R125, R110, RZ ;  /* 0x0000006e7d7c7210 */ /* 0x002fca0007f5e0ff */
[----:B---3--:R-:W-:-:S05]  /*e120*/  IMAD.X R125, R128, 0x1, R111, P2 ;  /* 0x00000001807d7824 */ /* 0x008fca00010e066f */
[----:B------:R-:W3:Y:S04]  /*e130*/  @P5 LDG.E.U8 R135, desc[UR24][R124.64] ;  /* 0x000000187c875981 */ /* 0x000ee8000c1e1100 */
[----:B------:R-:W3:Y:S04]  /*e140*/  LDL.LU R124, [R1+0x148] ;  /* 0x00014800017c7983 */ /* 0x000ee80000300800 */
[----:B------:R-:W3:Y:S01]  /*e150*/  LDL.LU R125, [R1+0x14c] ;  /* 0x00014c00017d7983 */ /* 0x000ee20000300800 */
[----:B------:R-:W-:-:S13]  /*e160*/  ISETP.GT.AND P2, PT, R52, RZ, PT ;  /* 0x000000ff3400720c */ /* 0x000fda0003f44270 */
[----:B------:R-:W4:Y:S01]  /*e170*/  @P2 LDG.E.U8 R168, desc[UR24][R110.64] ;  /* 0x000000186ea82981 */ /* 0x000f22000c1e1100 */
[----:B------:R-:W-:-:S05]  /*e180*/  IADD3 R128, P6, PT, R129, R110, RZ ;  /* 0x0000006e81807210 */ /* 0x000fca0007fde0ff */
[--C-:B------:R-:W-:Y:S02]  /*e190*/  IMAD.X R129, R51, 0x1, R111.reuse, P6 ;  /* 0x0000000133817824 */ /* 0x100fe400030e066f */
[----:B------:R-:W0:Y:S01]  /*e1a0*/  S2R R51, SR_TID.X ;  /* 0x0000000000337919 */ /* 0x000e220000002100 */
[C---:B------:R-:W-:Y:S01]  /*e1b0*/  ISETP.GT.AND P3, PT, R52.reuse, 0x1d, PT ;  /* 0x0000001d3400780c */ /* 0x040fe20003f64270 */
[----:B--2---:R-:W-:Y:S01]  /*e1c0*/  IMAD.X R127, R127, 0x1, R111, P4 ;  /* 0x000000017f7f7824 */ /* 0x004fe200020e066f */
[----:B------:R-:W-:Y:S02]  /*e1d0*/  ISETP.GT.AND P4, PT, R52, 0x1f, PT ;  /* 0x0000001f3400780c */ /* 0x000fe40003f84270 */
[----:B------:R-:W-:-:S09]  /*e1e0*/  PRMT R134, RZ, 0x7610, R134 ;  /* 0x00007610ff867816 */ /* 0x000fd20000000086 */
[----:B------:R1:W2:Y:S02]  /*e1f0*/  @P3 LDG.E.U8 R134, desc[UR24][R126.64] ;  /* 0x000000187e863981 */ /* 0x0002a4000c1e1100 */
[----:B-1----:R-:W-:-:S06]  /*e200*/  PRMT R126, RZ, 0x7610, R126 ;  /* 0x00007610ff7e7816 */ /* 0x002fcc000000007e */
[----:B------:R1:W2:Y:S01]  /*e210*/  @P4 LDG.E.U8 R126, desc[UR24][R128.64] ;  /* 0x00000018807e4981 */ /* 0x0002a2000c1e1100 */
[----:B0-----:R-:W-:-:S04]  /*e220*/  LOP3.LUT R51, R51, 0x1f, RZ, 0xc0, !PT ;  /* 0x0000001f33337812 */ /* 0x001fc800078ec0ff */
[----:B------:R-:W-:Y:S02]  /*e230*/  ISETP.GE.AND P3, PT, R51, R52, PT ;  /* 0x000000343300720c */ /* 0x000fe40003f66270 */
[C---:B------:R-:W-:Y:S02]  /*e240*/  IADD3 R53, P5, PT, R112.reuse, R53, RZ ;  /* 0x0000003570357210 */ /* 0x040fe40007fbe0ff */
[----:B------:R-:W-:Y:S02]  /*e250*/  PRMT R178, RZ, 0x7610, R178 ;  /* 0x00007610ffb27816 */ /* 0x000fe400000000b2 */
[----:B------:R-:W-:Y:S01]  /*e260*/  IADD3 R55, P2, PT, R112, R55, RZ ;  /* 0x0000003770377210 */ /* 0x000fe20007f5e0ff */
[----:B------:R-:W-:Y:S01]  /*e270*/  IMAD.X R54, R113, 0x1, R54, P5 ;  /* 0x0000000171367824 */ /* 0x000fe200028e0636 */
[----:B------:R-:W-:-:S03]  /*e280*/  PRMT R127, RZ, 0x7610, R127 ;  /* 0x00007610ff7f7816 */ /* 0x000fc6000000007f */
[----:B------:R-:W-:Y:S01]  /*e290*/  IMAD.X R57, R113, 0x1, R57, P2 ;  /* 0x0000000171397824 */ /* 0x000fe200010e0639 */
[----:B------:R-:W-:Y:S02]  /*e2a0*/  IADD3 R56, P2, PT, R112, R56, RZ ;  /* 0x0000003870387210 */ /* 0x000fe40007f5e0ff */
[----:B-1----:R-:W-:-:S03]  /*e2b0*/  PRMT R128, RZ, 0x7610, R128 ;  /* 0x00007610ff807816 */ /* 0x002fc60000000080 */
[----:B------:R-:W-:Y:S01]  /*e2c0*/  IMAD.X R59, R113, 0x1, R59, P2 ;  /* 0x00000001713b7824 */ /* 0x000fe200010e063b */
[----:B------:R-:W-:Y:S02]  /*e2d0*/  PRMT R129, RZ, 0x7610, R129 ;  /* 0x00007610ff817816 */ /* 0x000fe40000000081 */
[----:B------:R-:W-:Y:S02]  /*e2e0*/  IADD3 R60, P2, PT, R112, R60, RZ ;  /* 0x0000003c703c7210 */ /* 0x000fe40007f5e0ff */
[----:B------:R-:W-:-:S03]  /*e2f0*/  PRMT R136, RZ, 0x7610, R136 ;  /* 0x00007610ff887816 */ /* 0x000fc60000000088 */
[----:B------:R-:W-:Y:S01]  /*e300*/  IMAD.X R63, R113, 0x1, R63, P2 ;  /* 0x00000001713f7824 */ /* 0x000fe200010e063f */
[----:B------:R-:W-:Y:S02]  /*e310*/  IADD3 R62, P2, PT, R112, R62, RZ ;  /* 0x0000003e703e7210 */ /* 0x000fe40007f5e0ff */
[----:B------:R-:W-:-:S03]  /*e320*/  PRMT R137, RZ, 0x7610, R137 ;  /* 0x00007610ff897816 */ /* 0x000fc60000000089 */
[----:B------:R-:W-:Y:S01]  /*e330*/  IMAD.X R65, R113, 0x1, R65, P2 ;  /* 0x0000000171417824 */ /* 0x000fe200010e0641 */
[----:B------:R-:W-:Y:S02]  /*e340*/  PRMT R138, RZ, 0x7610, R138 ;  /* 0x00007610ff8a7816 */ /* 0x000fe4000000008a */
[----:B------:R-:W-:Y:S02]  /*e350*/  IADD3 R66, P2, PT, R112, R66, RZ ;  /* 0x0000004270427210 */ /* 0x000fe40007f5e0ff */
[----:B------:R-:W-:-:S03]  /*e360*/  PRMT R139, RZ, 0x7610, R139 ;  /* 0x00007610ff8b7816 */ /* 0x000fc6000000008b */
        /* <DEDUP_REMOVED lines=35> */
[----:B---3--:R-:W-:-:S05]  /*e5a0*/  IADD3 R125, P4, PT, R112, R125, RZ ;  /* 0x0000007d707d7210 */ /* 0x008fca0007f9e0ff */
[----:B------:R-:W-:Y:S01]  /*e5b0*/  IMAD.X R124, R113, 0x1, R124, P4 ;  /* 0x00000001717c7824 */ /* 0x000fe200020e067c */
[----:B------:R0:W-:Y:S04]  /*e5c0*/  STL [R1+0x14c], R125 ;  /* 0x00014c7d01007387 */ /* 0x0001e80000100800 */
[----:B------:R1:W-:Y:S01]  /*e5d0*/  STL [R1+0x148], R124 ;  /* 0x0001487c01007387 */ /* 0x0003e20000100800 */
[----:B0-----:R-:W-:-:S04]  /*e5e0*/  @!P3 LOP3.LUT R125, R125, R124, RZ, 0x3c, !PT ;  /* 0x0000007c7d7db212 */ /* 0x001fc800078e3cff */
[----:B-1----:R-:W-:-:S04]  /*e5f0*/  @!P3 LOP3.LUT R124, R125, R124, RZ, 0x3c, !PT ;  /* 0x0000007c7d7cb212 */ /* 0x002fc800078e3cff */
[----:B------:R-:W-:Y:S01]  /*e600*/  @!P3 LOP3.LUT R125, R125, R124, RZ, 0x3c, !PT ;  /* 0x0000007c7d7db212 */ /* 0x000fe200078e3cff */
[----:B------:R-:W-:Y:S01]  /*e610*/  BAR.SYNC.DEFER_BLOCKING 0x0 ;  /* 0x0000000000007b1d */ /* 0x000fe20000010000 */
[----:B------:R-:W-:-:S05]  /*e620*/  IADD3 R58, P4, PT, R112, R58, RZ ;  /* 0x0000003a703a7210 */ /* 0x000fca0007f9e0ff */
[----:B------:R-:W-:Y:S01]  /*e630*/  IMAD.X R61, R113, 0x1, R61, P4 ;  /* 0x00000001713d7824 */ /* 0x000fe200020e063d */
[----:B------:R0:W3:Y:S02]  /*e640*/  @!P3 LDG.E.U8 R178, desc[UR24][R124.64] ;  /* 0x000000187cb2b981 */ /* 0x0000e4000c1e1100 */
[----:B0-----:R-:W-:Y:S02]  /*e650*/  @!P3 IMAD.MOV.U32 R124, RZ, RZ, R53 ;  /* 0x000000ffff7cb224 */ /* 0x001fe400078e0035 */
[----:B------:R-:W-:-:S05]  /*e660*/  @!P3 IMAD.MOV.U32 R125, RZ, RZ, R54 ;  /* 0x000000ffff7db224 */ /* 0x000fca00078e0036 */
[----:B------:R0:W2:Y:S02]  /*e670*/  @!P3 LDG.E.U8 R127, desc[UR24][R124.64] ;  /* 0x000000187c7fb981 */ /* 0x0000a4000c1e1100 */
[----:B0-----:R-:W-:Y:S02]  /*e680*/  @!P3 IMAD.MOV.U32 R124, RZ, RZ, R55 ;  /* 0x000000ffff7cb224 */ /* 0x001fe400078e0037 */
[----:B------:R-:W-:-:S05]  /*e690*/  @!P3 IMAD.MOV.U32 R125, RZ, RZ, R57 ;  /* 0x000000ffff7db224 */ /* 0x000fca00078e0039 */
[----:B------:R0:W2:Y:S02]  /*e6a0*/  @!P3 LDG.E.U8 R128, desc[UR24][R124.64] ;  /* 0x000000187c80b981 */ /* 0x0000a4000c1e1100 */
[----:B0-----:R-:W-:Y:S02]  /*e6b0*/  @!P3 IMAD.MOV.U32 R124, RZ, RZ, R56 ;  /* 0x000000ffff7cb224 */ /* 0x001fe400078e0038 */
[----:B------:R-:W-:-:S05]  /*e6c0*/  @!P3 IMAD.MOV.U32 R125, RZ, RZ, R59 ;  /* 0x000000ffff7db224 */ /* 0x000fca00078e003b */
[----:B------:R0:W2:Y:S01]  /*e6d0*/  @!P3 LDG.E.U8 R129, desc[UR24][R124.64] ;  /* 0x000000187c81b981 */ /* 0x0000a2000c1e1100 */
[----:B------:R-:W-:Y:S01]  /*e6e0*/  IADD3 R64, P4, PT, R112, R64, RZ ;  /* 0x0000004070407210 */ /* 0x000fe20007f9e0ff */
[----:B0-----:R-:W-:Y:S02]  /*e6f0*/  @!P3 IMAD.MOV.U32 R124, RZ, RZ, R58 ;  /* 0x000000ffff7cb224 */ /* 0x001fe400078e003a */
[----:B------:R-:W-:-:S05]  /*e700*/  @!P3 IMAD.MOV.U32 R125, RZ, RZ, R61 ;  /* 0x000000ffff7db224 */ /* 0x000fca00078e003d */
[----:B------:R0:W2:Y:S01]  /*e710*/  @!P3 LDG.E.U8 R136, desc[UR24][R124.64] ;  /* 0x000000187c88b981 */ /* 0x0000a2000c1e1100 */
[----:B------:R-:W-:Y:S02]  /*e720*/  IMAD.X R67, R113, 0x1, R67, P4 ;  /* 0x0000000171437824 */ /* 0x000fe400020e0643 */
        /* <DEDUP_REMOVED lines=45> */
[----:B------:R-:W-:Y:S01]  /*ea00*/  PRMT R152, RZ, 0x7610, R152 ;  /* 0x00007610ff987816 */ /* 0x000fe20000000098 */
[----:B------:R-:W-:Y:S02]  /*ea10*/  IMAD.X R25, R113, 0x1, R25, P2 ;  /* 0x0000000171197824 */ /* 0x000fe400010e0619 */
[----:B0-----:R-:W-:Y:S02]  /*ea20*/  @!P3 IMAD.MOV.U32 R124, RZ, RZ, R30 ;  /* 0x000000ffff7cb224 */ /* 0x001fe400078e001e */
[----:B------:R-:W-:Y:S01]  /*ea30*/  @!P3 IMAD.MOV.U32 R125, RZ, RZ, R29 ;  /* 0x000000ffff7db224 */ /* 0x000fe200078e001d */
[----:B------:R-:W-:-:S04]  /*ea40*/  IADD3 R24, P2, PT, R112, R24, RZ ;  /* 0x0000001870187210 */ /* 0x000fc80007f5e0ff */
        /* <DEDUP_REMOVED lines=53> */
[----:B------:R-:W0:Y:S04]  /*eda0*/  S2R R51, SR_TID.X ;  /* 0x0000000000337919 */ /* 0x000e280000002100 */
[----:B------:R1:W2:Y:S01]  /*edb0*/  @!P3 LDG.E.U8 R160, desc[UR24][R124.64] ;  /* 0x000000187ca0b981 */ /* 0x0002a2000c1e1100 */
[----:B------:R-:W-:-:S02]  /*edc0*/  IADD3 R202, P2, PT, R112, R202, RZ ;  /* 0x000000ca70ca7210 */ /* 0x000fc40007f5e0ff */
[----:B------:R-:W-:Y:S01]  /*edd0*/  PRMT R162, RZ, 0x7610, R162 ;  /* 0x00007610ffa27816 */ /* 0x000fe200000000a2 */
[----:B-1----:R-:W-:Y:S02]  /*ede0*/  @!P3 IMAD.MOV.U32 R124, RZ, RZ, R194 ;  /* 0x000000ffff7cb224 */ /* 0x002fe400078e00c2 */
[----:B------:R-:W-:Y:S02]  /*edf0*/  @!P3 IMAD.MOV.U32 R125, RZ, RZ, R193 ;  /* 0x000000ffff7db224 */ /* 0x000fe400078e00c1 */
[----:B------:R-:W-:-:S03]  /*ee00*/  IMAD.X R201, R113, 0x1, R201, P2 ;  /* 0x0000000171c97824 */ /* 0x000fc600010e06c9 */
[----:B------:R1:W2:Y:S01]  /*ee10*/  @!P3 LDG.E.U8 R161, desc[UR24][R124.64] ;  /* 0x000000187ca1b981 */ /* 0x0002a2000c1e1100 */
[----:B------:R-:W-:Y:S02]  /*ee20*/  IADD3 R206, P2, PT, R112, R206, RZ ;  /* 0x000000ce70ce7210 */ /* 0x000fe40007f5e0ff */
        /* <DEDUP_REMOVED lines=24> */
[----:B0-----:R-:W-:Y:S02]  /*efb0*/  LOP3.LUT R51, R51, 0x7f, RZ, 0xc0, !PT ;  /* 0x0000007f33337812 */ /* 0x001fe400078ec0ff */
[----:B------:R-:W-:Y:S01]  /*efc0*/  PRMT R167, RZ, 0x7610, R167 ;  /* 0x00007610ffa77816 */ /* 0x000fe200000000a7 */
[----:B-1----:R-:W-:Y:S02]  /*efd0*/  @!P3 IMAD.MOV.U32 R124, RZ, RZ, R214 ;  /* 0x000000ffff7cb224 */ /* 0x002fe400078e00d6 */
[----:B------:R-:W-:Y:S02]  /*efe0*/  @!P3 IMAD.MOV.U32 R125, RZ, RZ, R213 ;  /* 0x000000ffff7db224 */ /* 0x000fe400078e00d5 */
[----:B------:R-:W-:-:S03]  /*eff0*/  IMAD.X R221, R113, 0x1, R221, P2 ;  /* 0x0000000171dd7824 */ /* 0x000fc600010e06dd */
[----:B------:R0:W2:Y:S01]  /*f000*/  @!P3 LDG.E.U8 R166, desc[UR24][R124.64] ;  /* 0x000000187ca6b981 */ /* 0x0000a2000c1e1100 */
[----:B------:R-:W-:-:S03]  /*f010*/  IADD3 R226, P2, PT, R112, R226, RZ ;  /* 0x000000e270e27210 */ /* 0x000fc60007f5e0ff */
[----:B----4-:R1:W-:Y:S01]  /*f020*/  STS.U8 [R51+UR11+0x9000], R168 ;  /* 0x009000a833007988 */ /* 0x0103e2000800000b */
[----:B0-----:R-:W-:Y:S02]  /*f030*/  @!P3 IMAD.MOV.U32 R124, RZ, RZ, R218 ;  /* 0x000000ffff7cb224 */ /* 0x001fe400078e00da */
[----:B------:R-:W-:Y:S01]  /*f040*/  @!P3 IMAD.MOV.U32 R125, RZ, RZ, R217 ;  /* 0x000000ffff7db224 */ /* 0x000fe200078e00d9 */
[----:B-1----:R-:W-:-:S04]  /*f050*/  PRMT R168, RZ, 0x7610, R168 ;  /* 0x00007610ffa87816 */ /* 0x002fc800000000a8 */
[----:B------:R0:W4:Y:S01]  /*f060*/  @!P3 LDG.E.U8 R167, desc[UR24][R124.64] ;  /* 0x000000187ca7b981 */ /* 0x000122000c1e1100 */
[----:B------:R-:W-:Y:S01]  /*f070*/  IMAD.X R225, R113, 0x1, R225, P2 ;  /* 0x0000000171e17824 */ /* 0x000fe200010e06e1 */
[----:B------:R-:W-:Y:S02]  /*f080*/  IADD3 R230, P2, PT, R112, R230, RZ ;  /* 0x000000e670e67210 */ /* 0x000fe40007f5e0ff */
[----:B------:R1:W-:Y:S01]  /*f090*/  STS.U8 [R51+UR11+0x9400], R130 ;  /* 0x0094008233007988 */ /* 0x0003e2000800000b */
[----:B0-----:R-:W-:Y:S02]  /*f0a0*/  @!P3 IMAD.MOV.U32 R124, RZ, RZ, R222 ;  /* 0x000000ffff7cb224 */ /* 0x001fe400078e00de */
[----:B------:R-:W-:Y:S01]  /*f0b0*/  @!P3 IMAD.MOV.U32 R125, RZ, RZ, R221 ;  /* 0x000000ffff7db224 */ /* 0x000fe200078e00dd */
[----:B-1----:R-:W-:-:S04]  /*f0c0*/  PRMT R130, RZ, 0x7610, R130 ;  /* 0x00007610ff827816 */ /* 0x002fc80000000082 */
[----:B------:R0:W2:Y:S01]  /*f0d0*/  @!P3 LDG.E.U8 R168, desc[UR24][R124.64] ;  /* 0x000000187ca8b981 */ /* 0x0000a2000c1e1100 */
[----:B------:R-:W-:Y:S01]  /*f0e0*/  IMAD.X R229, R113, 0x1, R229, P2 ;  /* 0x0000000171e57824 */ /* 0x000fe200010e06e5 */
[----:B------:R-:W-:Y:S02]  /*f0f0*/  IADD3 R234, P2, PT, R112, R234, RZ ;  /* 0x000000ea70ea7210 */ /* 0x000fe40007f5e0ff */
[----:B------:R-:W-:Y:S01]  /*f100*/  PRMT R169, RZ, 0x7610, R169 ;  /* 0x00007610ffa97816 */ /* 0x000fe200000000a9 */
[----:B0-----:R-:W-:Y:S02]  /*f110*/  @!P3 IMAD.MOV.U32 R124, RZ, RZ, R226 ;  /* 0x000000ffff7cb224 */ /* 0x001fe400078e00e2 */
[----:B------:R-:W-:-:S05]  /*f120*/  @!P3 IMAD.MOV.U32 R125, RZ, RZ, R225 ;  /* 0x000000ffff7db224 */ /* 0x000fca00078e00e1 */
[----:B------:R0:W2:Y:S01]  /*f130*/  @!P3 LDG.E.U8 R130, desc[UR24][R124.64] ;  /* 0x000000187c82b981 */ /* 0x0000a2000c1e1100 */
[----:B------:R-:W-:Y:S01]  /*f140*/  IMAD.X R233, R113, 0x1, R233, P2 ;  /* 0x0000000171e97824 */ /* 0x000fe200010e06e9 */
[----:B------:R-:W-:Y:S02]  /*f150*/  IADD3 R238, P2, PT, R112, R238, RZ ;  /* 0x000000ee70ee7210 */ /* 0x000fe40007f5e0ff */
[----:B------:R1:W-:Y:S01]  /*f160*/  STS.U8 [R51+UR11+0x9800], R123 ;  /* 0x0098007b33007988 */ /* 0x0003e2000800000b */
[----:B0-----:R-:W-:Y:S02]  /*f170*/  @!P3 IMAD.MOV.U32 R124, RZ, RZ, R230 ;  /* 0x000000ffff7cb224 */ /* 0x001fe400078e00e6 */
[----:B------:R-:W-:Y:S01]  /*f180*/  @!P3 IMAD.MOV.U32 R125, RZ, RZ, R229 ;  /* 0x000000ffff7db224 */ /* 0x000fe200078e00e5 */
[----:B------:R0:W-:Y:S01]  /*f190*/  STS.U8 [R51+UR11+0x9c00], R122 ;  /* 0x009c007a33007988 */ /* 0x0001e2000800000b */
[----:B-1----:R-:W-:-:S03]  /*f1a0*/  @!P3 IMAD.MOV.U32 R123, RZ, RZ, R233 ;  /* 0x000000ffff7bb224 */ /* 0x002fc600078e00e9 */
[----:B------:R1:W2:Y:S01]  /*f1b0*/  @!P3 LDG.E.U8 R169, desc[UR24][R124.64] ;  /* 0x000000187ca9b981 */ /* 0x0002a2000c1e1100 */
[----:B------:R-:W-:Y:S01]  /*f1c0*/  IMAD.X R237, R113, 0x1, R237, P2 ;  /* 0x0000000171ed7824 */ /* 0x000fe200010e06ed */
[----:B------:R-:W-:Y:S01]  /*f1d0*/  IADD3 R242, P2, PT, R112, R242, RZ ;  /* 0x000000f270f27210 */ /* 0x000fe20007f5e0ff */
[----:B0-----:R-:W-:Y:S01]  /*f1e0*/  @!P3 IMAD.MOV.U32 R122, RZ, RZ, R234 ;  /* 0x000000ffff7ab224 */ /* 0x001fe200078e00ea */
[----:B-1----:R-:W-:Y:S02]  /*f1f0*/  PRMT R124, RZ, 0x7610, R124 ;  /* 0x00007610ff7c7816 */ /* 0x002fe4000000007c */
[----:B------:R-:W-:-:S04]  /*f200*/  PRMT R125, RZ, 0x7610, R125 ;  /* 0x00007610ff7d7816 */ /* 0x000fc8000000007d */
        /* <DEDUP_REMOVED lines=15> */
[----:B------:R-:W-:-:S03]  /*f300*/  IMAD.X R249, R113, 0x1, R249, P2 ;  /* 0x0000000171f97824 */ /* 0x000fc600010e06f9 */
[----:B------:R1:W-:Y:S01]  /*f310*/  STS.U8 [R93+UR11+0x9880], R119 ;  /* 0x009880775d007988 */ /* 0x0003e2000800000b */
[----:B0-----:R-:W-:Y:S02]  /*f320*/  @!P3 IMAD.MOV.U32 R120, RZ, RZ, R246 ;  /* 0x000000ffff78b224 */ /* 0x001fe400078e00f6 */
[----:B------:R-:W-:Y:S01]  /*f330*/  @!P3 IMAD.MOV.U32 R121, RZ, RZ, R245 ;  /* 0x000000ffff79b224 */ /* 0x000fe200078e00f5 */
[----:B------:R0:W-:Y:S01]  /*f340*/  STS.U8 [R93+UR11+0x9c80], R118 ;  /* 0x009c80765d007988 */ /* 0x0001e2000800000b */
[----:B-1----:R-:W-:-:S03]  /*f350*/  @!P3 IMAD.MOV.U32 R119, RZ, RZ, R249 ;  /* 0x000000ffff77b224 */ /* 0x002fc600078e00f9 */
[----:B------:R1:W2:Y:S01]  /*f360*/  @!P3 LDG.E.U8 R123, desc[UR24][R120.64] ;  /* 0x00000018787bb981 */ /* 0x0002a2000c1e1100 */
[----:B0-----:R-:W-:Y:S01]  /*f370*/  @!P3 IMAD.MOV.U32 R118, RZ, RZ, R250 ;  /* 0x000000ffff76b224 */ /* 0x001fe200078e00fa */
[----:B-1----:R-:W-:-:S06]  /*f380*/  PRMT R120, RZ, 0x7610, R120 ;  /* 0x00007610ff787816 */ /* 0x002fcc0000000078 */
[----:B------:R0:W2:Y:S04]  /*f390*/  @!P3 LDG.E.U8 R120, desc[UR24][R118.64] ;  /* 0x000000187678b981 */ /* 0x0000a8000c1e1100 */
[----:B------:R-:W2:Y:S04]  /*f3a0*/  LDL.LU R118, [R1] ;  /* 0x0000000001767983 */ /* 0x000ea80000300800 */
[----:B------:R-:W0:Y:S01]  /*f3b0*/  LDL.LU R119, [R1+0x4] ;  /* 0x0000040001777983 */ /* 0x000e220000300800 */
[----:B------:R-:W1:Y:S02]  /*f3c0*/  S2R R51, SR_TID.X ;  /* 0x0000000000337919 */ /* 0x000e640000002100 */
[----:B-1----:R-:W-:-:S04]  /*f3d0*/  LOP3.LUT R51, R51, 0x7f, RZ, 0xc0, !PT ;  /* 0x0000007f33337812 */ /* 0x002fc800078ec0ff */
[----:B------:R-:W-:-:S05]  /*f3e0*/  LOP3.LUT R51, R51, 0x20, RZ, 0x3c, !PT ;  /* 0x0000002033337812 */ /* 0x000fca00078e3cff */
[----:B------:R1:W-:Y:S04]  /*f3f0*/  STS.U8 [R51+UR11+0x9100], R117 ;  /* 0x0091007533007988 */ /* 0x0003e8000800000b */
[----:B------:R0:W-:Y:S04]  /*f400*/  STS.U8 [R51+UR11+0x9500], R116 ;  /* 0x0095007433007988 */ /* 0x0001e8000800000b */
[----:B-1----:R-:W3:Y:S01]  /*f410*/  LDL.LU R117, [R1+0x14] ;  /* 0x0000140001757983 */ /* 0x002ee20000300800 */
[----:B0-----:R-:W-:-:S05]  /*f420*/  IADD3 R119, P2, PT, R112, R119, RZ ;  /* 0x0000007770777210 */ /* 0x001fca0007f5e0ff */
[----:B--2---:R-:W-:Y:S01]  /*f430*/  IMAD.X R118, R113, 0x1, R118, P2 ;  /* 0x0000000171767824 */ /* 0x004fe200010e0676 */
[----:B------:R0:W-:Y:S04]  /*f440*/  STL [R1+0x4], R119 ;  /* 0x0000047701007387 */ /* 0x0001e80000100800 */
[----:B------:R1:W-:Y:S04]  /*f450*/  STL [R1], R118 ;  /* 0x0000007601007387 */ /* 0x0003e80000100800 */
[----:B------:R-:W2:Y:S01]  /*f460*/  LDL.LU R116, [R1+0x10] ;  /* 0x0000100001747983 */ /* 0x000ea20000300800 */
[----:B0-----:R-:W-:-:S04]  /*f470*/  @!P3 LOP3.LUT R119, R119, R118, RZ, 0x3c, !PT ;  /* 0x000000767777b212 */ /* 0x001fc800078e3cff */
[C---:B-1----:R-:W-:Y:S02]  /*f480*/  @!P3 LOP3.LUT R118, R119.reuse, R118, RZ, 0x3c, !PT ;  /* 0x000000767776b212 */ /* 0x042fe400078e3cff */
[----:B------:R-:W-:Y:S02]  /*f490*/  PRMT R121, RZ, 0x7610, R121 ;  /* 0x00007610ff797816 */ /* 0x000fe40000000079 */
[----:B------:R-:W-:-:S05]  /*f4a0*/  @!P3 LOP3.LUT R119, R119, R118, RZ, 0x3c, !PT ;  /* 0x000000767777b212 */ /* 0x000fca00078e3cff */
[----:B------:R0:W4:Y:S01]  /*f4b0*/  @!P3 LDG.E.U8 R121, desc[UR24][R118.64] ;  /* 0x000000187679b981 */ /* 0x000122000c1e1100 */
[----:B---3--:R-:W-:-:S05]  /*f4c0*/  IADD3 R117, P2, PT, R112, R117, RZ ;  /* 0x0000007570757210 */ /* 0x008fca0007f5e0ff */
[----:B------:R1:W-:Y:S01]  /*f4d0*/  STL [R1+0x14], R117 ;  /* 0x0000147501007387 */ /* 0x0003e20000100800 */
[----:B0-----:R-:W-:Y:S01]  /*f4e0*/  PRMT R118, RZ, 0x7610, R118 ;  /* 0x00007610ff767816 */ /* 0x001fe20000000076 */
[----:B--2---:R-:W-:-:S05]  /*f4f0*/  IMAD.X R116, R113, 0x1, R116, P2 ;  /* 0x0000000171747824 */ /* 0x004fca00010e0674 */
[-C--:B-1----:R-:W-:Y:S01]  /*f500*/  @!P3 LOP3.LUT R117, R117, R116.reuse, RZ, 0x3c, !PT ;  /* 0x000000747575b212 */ /* 0x082fe200078e3cff */
[----:B------:R0:W-:Y:S03]  /*f510*/  STL [R1+0x10], R116 ;  /* 0x0000107401007387 */ /* 0x0001e60000100800 */
[----:B0-----:R-:W-:-:S04]  /*f520*/  @!P3 LOP3.LUT R116, R117, R116, RZ, 0x3c, !PT ;  /* 0x000000747574b212 */ /* 0x001fc800078e3cff */
[----:B------:R-:W-:-:S05]  /*f530*/  @!P3 LOP3.LUT R117, R117, R116, RZ, 0x3c, !PT ;  /* 0x000000747575b212 */ /* 0x000fca00078e3cff */
[----:B------:R0:W2:Y:S04]  /*f540*/  @!P3 LDG.E.U8 R118, desc[UR24][R116.64] ;  /* 0x000000187476b981 */ /* 0x0000a8000c1e1100 */
[----:B------:R-:W3:Y:S04]  /*f550*/  LDL.LU R116, [R1+0x20] ;  /* 0x0000200001747983 */ /* 0x000ee80000300800 */
[----:B------:R-:W0:Y:S04]  /*f560*/  LDL.LU R117, [R1+0x24] ;  /* 0x0000240001757983 */ /* 0x000e280000300800 */
[----:B------:R1:W-:Y:S01]  /*f570*/  STS.U8 [R51+UR11+0x9900], R115 ;  /* 0x0099007333007988 */ /* 0x0003e2000800000b */
[----:B------:R-:W-:-:S03]  /*f580*/  PRMT R119, RZ, 0x7610, R119 ;  /* 0x00007610ff777816 */ /* 0x000fc60000000077 */
[----:B-1----:R-:W2:Y:S01]  /*f590*/  LDL.LU R115, [R1+0x44] ;  /* 0x0000440001737983 */ /* 0x002ea20000300800 */
[----:B0-----:R-:W-:-:S05]  /*f5a0*/  IADD3 R117, P2, PT, R112, R117, RZ ;  /* 0x0000007570757210 */ /* 0x001fca0007f5e0ff */
[----:B---3--:R-:W-:Y:S01]  /*f5b0*/  IMAD.X R116, R113, 0x1, R116, P2 ;  /* 0x0000000171747824 */ /* 0x008fe200010e0674 */
[----:B------:R0:W-:Y:S04]  /*f5c0*/  STL [R1+0x24], R117 ;  /* 0x0000247501007387 */ /* 0x0001e80000100800 */
[----:B------:R1:W-:Y:S01]  /*f5d0*/  STL [R1+0x20], R116 ;  /* 0x0000207401007387 */ /* 0x0003e20000100800 */
[----:B0-----:R-:W-:-:S04]  /*f5e0*/  @!P3 LOP3.LUT R117, R117, R116, RZ, 0x3c, !PT ;  /* 0x000000747575b212 */ /* 0x001fc800078e3cff */
[----:B-1----:R-:W-:-:S04]  /*f5f0*/  @!P3 LOP3.LUT R116, R117, R116, RZ, 0x3c, !PT ;  /* 0x000000747574b212 */ /* 0x002fc800078e3cff */
[----:B------:R-:W-:-:S05]  /*f600*/  @!P3 LOP3.LUT R117, R117, R116, RZ, 0x3c, !PT ;  /* 0x000000747575b212 */ /* 0x000fca00078e3cff */
[----:B------:R0:W3:Y:S04]  /*f610*/  @!P3 LDG.E.U8 R119, desc[UR24][R116.64] ;  /* 0x000000187477b981 */ /* 0x0000e8000c1e1100 */
[----:B------:R-:W2:Y:S04]  /*f620*/  LDL.LU R116, [R1+0x30] ;  /* 0x0000300001747983 */ /* 0x000ea80000300800 */
[----:B------:R-:W0:Y:S04]  /*f630*/  LDL.LU R117, [R1+0x34] ;  /* 0x0000340001757983 */ /* 0x000e280000300800 */
[----:B------:R1:W-:Y:S02]  /*f640*/  STS.U8 [R51+UR11+0x9d00], R132 ;  /* 0x009d008433007988 */ /* 0x0003e4000800000b */
[----:B-1----:R-:W1:Y:S02]  /*f650*/  S2R R51, SR_TID.X ;  /* 0x0000000000337919 */ /* 0x002e640000002100 */
[----:B-1----:R-:W-:-:S04]  /*f660*/  LOP3.LUT R51, R51, 0x7f, RZ, 0xc0, !PT ;  /* 0x0000007f33337812 */ /* 0x002fc800078ec0ff */
[----:B------:R-:W-:-:S05]  /*f670*/  LOP3.LUT R51, R51, 0x30, RZ, 0x3c, !PT ;  /* 0x0000003033337812 */ /* 0x000fca00078e3cff */
[----:B------:R1:W-:Y:S01]  /*f680*/  STS.U8 [R51+UR11+0x9180], R114 ;  /* 0x0091807233007988 */ /* 0x0003e2000800000b */
[----:B0-----:R-:W-:-:S05]  /*f690*/  IADD3 R117, P2, PT, R112, R117, RZ ;  /* 0x0000007570757210 */ /* 0x001fca0007f5e0ff */
[----:B--2---:R-:W-:Y:S01]  /*f6a0*/  IMAD.X R116, R113, 0x1, R116, P2 ;  /* 0x0000000171747824 */ /* 0x004fe200010e0674 */
[----:B------:R0:W-:Y:S04]  /*f6b0*/  STL [R1+0x34], R117 ;  /* 0x0000347501007387 */ /* 0x0001e80000100800 */
[----:B------:R2:W-:Y:S04]  /*f6c0*/  STL [R1+0x30], R116 ;  /* 0x0000307401007387 */ /* 0x0005e80000100800 */
[----:B-1----:R-:W3:Y:S01]  /*f6d0*/  LDL.LU R114, [R1+0x40] ;  /* 0x0000400001727983 */ /* 0x002ee20000300800 */
[----:B------:R-:W-:-:S02]  /*f6e0*/  IADD3 R115, P2, PT, R112, R115, RZ ;  /* 0x0000007370737210 */ /* 0x000fc40007f5e0ff */
[----:B0-----:R-:W-:-:S04]  /*f6f0*/  @!P3 LOP3.LUT R117, R117, R116, RZ, 0x3c, !PT ;  /* 0x000000747575b212 */ /* 0x001fc800078e3cff */
[C---:B--2---:R-:W-:Y:S01]  /*f700*/  @!P3 LOP3.LUT R116, R117.reuse, R116, RZ, 0x3c, !PT ;  /* 0x000000747574b212 */ /* 0x044fe200078e3cff */
[----:B------:R0:W-:Y:S01]  /*f710*/  STL [R1+0x44], R115 ;  /* 0x0000447301007387 */ /* 0x0001e20000100800 */
[----:B------:R-:W-:Y:S02]  /*f720*/  PRMT R132, RZ, 0x7610, R132 ;  /* 0x00007610ff847816 */ /* 0x000fe40000000084 */
[----:B------:R-:W-:-:S05]  /*f730*/  @!P3 LOP3.LUT R117, R117, R116, RZ, 0x3c, !PT ;  /* 0x000000747575b212 */ /* 0x000fca00078e3cff */
[----:B------:R1:W2:Y:S02]  /*f740*/  @!P3 LDG.E.U8 R132, desc[UR24][R116.64] ;  /* 0x000000187484b981 */ /* 0x0002a4000c1e1100 */
[----:B-1----:R-:W-:Y:S01]  /*f750*/  PRMT R116, RZ, 0x7610, R116 ;  /* 0x00007610ff747816 */ /* 0x002fe20000000074 */
[----:B---3--:R-:W-:-:S05]  /*f760*/  IMAD.X R114, R113, 0x1, R114, P2 ;  /* 0x0000000171727824 */ /* 0x008fca00010e0672 */
[-C--:B0-----:R-:W-:Y:S01]  /*f770*/  @!P3 LOP3.LUT R115, R115, R114.reuse, RZ, 0x3c, !PT ;  /* 0x000000727373b212 */ /* 0x081fe200078e3cff */
[----:B------:R0:W-:Y:S03]  /*f780*/  STL [R1+0x40], R114 ;  /* 0x0000407201007387 */ /* 0x0001e60000100800 */
[----:B0-----:R-:W-:-:S04]  /*f790*/  @!P3 LOP3.LUT R114, R115, R114, RZ, 0x3c, !PT ;  /* 0x000000727372b212 */ /* 0x001fc800078e3cff */
[----:B------:R-:W-:-:S05]  /*f7a0*/  @!P3 LOP3.LUT R115, R115, R114, RZ, 0x3c, !PT ;  /* 0x000000727373b212 */ /* 0x000fca00078e3cff */
[----:B------:R0:W3:Y:S04]  /*f7b0*/  @!P3 LDG.E.U8 R116, desc[UR24][R114.64] ;  /* 0x000000187274b981 */ /* 0x0000e8000c1e1100 */
[----:B------:R-:W2:Y:S04]  /*f7c0*/  LDL.LU R114, [R1+0x50] ;  /* 0x0000500001727983 */ /* 0x000ea80000300800 */
[----:B------:R-:W0:Y:S01]  /*f7d0*/  LDL.LU R115, [R1+0x54] ;  /* 0x0000540001737983 */ /* 0x000e220000300800 */
[----:B------:R-:W-:-:S03]  /*f7e0*/  PRMT R117, RZ, 0x7610, R117 ;  /* 0x00007610ff757816 */ /* 0x000fc60000000075 */
[----:B------:R-:W-:Y:S01]  /*f7f0*/  STS.U8 [R51+UR11+0x9580], R81 ;  /* 0x0095805133007988 */ /* 0x000fe2000800000b */
[----:B0-----:R-:W-:-:S05]  /*f800*/  IADD3 R115, P2, PT, R112, R115, RZ ;  /* 0x0000007370737210 */ /* 0x001fca0007f5e0ff */
[----:B--2---:R-:W-:Y:S01]  /*f810*/  IMAD.X R114, R113, 0x1, R114, P2 ;  /* 0x0000000171727824 */ /* 0x004fe200010e0672 */
[----:B------:R0:W-:Y:S04]  /*f820*/  STL [R1+0x54], R115 ;  /* 0x0000547301007387 */ /* 0x0001e80000100800 */
[----:B------:R1:W-:Y:S01]  /*f830*/  STL [R1+0x50], R114 ;  /* 0x0000507201007387 */ /* 0x0003e20000100800 */
[----:B0-----:R-:W-:-:S04]  /*f840*/  @!P3 LOP3.LUT R115, R115, R114, RZ, 0x3c, !PT ;  /* 0x000000727373b212 */ /* 0x001fc800078e3cff */
[----:B-1----:R-:W-:-:S04]  /*f850*/  @!P3 LOP3.LUT R114, R115, R114, RZ, 0x3c, !PT ;  /* 0x000000727372b212 */ /* 0x002fc800078e3cff */
[----:B------:R-:W-:-:S05]  /*f860*/  @!P3 LOP3.LUT R115, R115, R114, RZ, 0x3c, !PT ;  /* 0x000000727373b212 */ /* 0x000fca00078e3cff */
[----:B------:R0:W2:Y:S04]  /*f870*/  @!P3 LDG.E.U8 R117, desc[UR24][R114.64] ;  /* 0x000000187275b981 */ /* 0x0000a8000c1e1100 */
[----:B------:R-:W2:Y:S04]  /*f880*/  LDL.LU R114, [R1+0x60] ;  /* 0x0000600001727983 */ /* 0x000ea80000300800 */
[----:B------:R-:W0:Y:S01]  /*f890*/  LDL.LU R115, [R1+0x64] ;  /* 0x0000640001737983 */ /* 0x000e220000300800 */
[----:B------:R-:W1:Y:S01]  /*f8a0*/  S2R R51, SR_TID.X ;  /* 0x0000000000337919 */ /* 0x000e620000002100 */
[----:B------:R-:W-:-:S02]  /*f8b0*/  PRMT R170, RZ, 0x7610, R170 ;  /* 0x00007610ffaa7816 */ /* 0x000fc400000000aa */
[----:B-1----:R-:W-:-:S04]  /*f8c0*/  LOP3.LUT R51, R51, 0x7f, RZ, 0xc0, !PT ;  /* 0x0000007f33337812 */ /* 0x002fc800078ec0ff */
[----:B------:R-:W-:-:S05]  /*f8d0*/  LOP3.LUT R81, R51, 0x30, RZ, 0x3c, !PT ;  /* 0x0000003033517812 */ /* 0x000fca00078e3cff */
[----:B------:R1:W-:Y:S04]  /*f8e0*/  STS.U8 [R81+UR11+0x9980], R82 ;  /* 0x0099805251007988 */ /* 0x0003e8000800000b */
[----:B-1----:R-:W3:Y:S01]  /*f8f0*/  LDL.LU R82, [R1+0x84] ;  /* 0x0000840001527983 */ /* 0x002ee20000300800 */
        /* <DEDUP_REMOVED lines=9> */
[----:B------:R-:W0:Y:S04]  /*f990*/  LDL.LU R115, [R1+0x74] ;  /* 0x0000740001737983 */ /* 0x000e280000300800 */
[----:B------:R1:W-:Y:S02]  /*f9a0*/  STS.U8 [R81+UR11+0x9d80], R131 ;  /* 0x009d808351007988 */ /* 0x0003e4000800000b */
[----:B-1----:R-:W-:-:S05]  /*f9b0*/  LOP3.LUT R81, R51, 0x40, RZ, 0x3c, !PT ;  /* 0x0000004033517812 */ /* 0x002fca00078e3cff */
[----:B------:R1:W-:Y:S01]  /*f9c0*/  STS.U8 [R81+UR11+0x9200], R83 ;  /* 0x0092005351007988 */ /* 0x0003e2000800000b */
[----:B0-----:R-:W-:-:S05]  /*f9d0*/  IADD3 R115, P2, PT, R112, R115, RZ ;  /* 0x0000007370737210 */ /* 0x001fca0007f5e0ff */
[----:B--2---:R-:W-:Y:S01]  /*f9e0*/  IMAD.X R114, R113, 0x1, R114, P2 ;  /* 0x0000000171727824 */ /* 0x004fe200010e0672 */
[----:B------:R0:W-:Y:S04]  /*f9f0*/  STL [R1+0x74], R115 ;  /* 0x0000747301007387 */ /* 0x0001e80000100800 */
[----:B------:R2:W-:Y:S04]  /*fa00*/  STL [R1+0x70], R114 ;  /* 0x0000707201007387 */ /* 0x0005e80000100800 */
[----:B-1----:R-:W4:Y:S01]  /*fa10*/  LDL.LU R83, [R1+0x80] ;  /* 0x0000800001537983 */ /* 0x002f220000300800 */
[----:B0-----:R-:W-:-:S04]  /*fa20*/  @!P3 LOP3.LUT R115, R115, R114, RZ, 0x3c, !PT ;  /* 0x000000727373b212 */ /* 0x001fc800078e3cff */
[C---:B--2---:R-:W-:Y:S02]  /*fa30*/  @!P3 LOP3.LUT R114, R115.reuse, R114, RZ, 0x3c, !PT ;  /* 0x000000727372b212 */ /* 0x044fe400078e3cff */
[----:B------:R-:W-:Y:S02]  /*fa40*/  PRMT R131, RZ, 0x7610, R131 ;  /* 0x00007610ff837816 */ /* 0x000fe40000000083 */
[----:B------:R-:W-:Y:S02]  /*fa50*/  @!P3 LOP3.LUT R115, R115, R114, RZ, 0x3c, !PT ;  /* 0x000000727373b212 */ /* 0x000fe400078e3cff */
[----:B---3--:R-:W-:-:S03]  /*fa60*/  IADD3 R82, P2, PT, R112, R82, RZ ;  /* 0x0000005270527210 */ /* 0x008fc60007f5e0ff */
[----:B------:R0:W2:Y:S04]  /*fa70*/  @!P3 LDG.E.U8 R131, desc[UR24][R114.64] ;  /* 0x000000187283b981 */ /* 0x0000a8000c1e1100 */
[----:B------:R1:W-:Y:S01]  /*fa80*/  STL [R1+0x84], R82 ;  /* 0x0000845201007387 */ /* 0x0003e20000100800 */
[----:B0-----:R-:W-:Y:S01]  /*fa90*/  PRMT R114, RZ, 0x7610, R114 ;  /* 0x00007610ff727816 */ /* 0x001fe20000000072 */
[----:B----4-:R-:W-:-:S05]  /*faa0*/  IMAD.X R83, R113, 0x1, R83, P2 ;  /* 0x0000000171537824 */ /* 0x010fca00010e0653 */
[----:B------:R0:W-:Y:S04]  /*fab0*/  STL [R1+0x80], R83 ;  /* 0x0000805301007387 */ /* 0x0001e80000100800 */
[----:B------:R3:W4:Y:S04]  /*fac0*/  @!P3 LDG.E.U8 R114, desc[UR24][R82.64] ;  /* 0x000000185272b981 */ /* 0x000728000c1e1100 */
[----:B-1----:R-:W2:Y:S04]  /*fad0*/  LDL.LU R82, [R1+0x90] ;  /* 0x0000900001527983 */ /* 0x002ea80000300800 */
[----:B0-----:R-:W3:Y:S04]  /*fae0*/  LDL.LU R83, [R1+0x94] ;  /* 0x0000940001537983 */ /* 0x001ee80000300800 */
[----:B------:R0:W-:Y:S02]  /*faf0*/  STS.U8 [R81+UR11+0x9600], R84 ;  /* 0x0096005451007988 */ /* 0x0001e4000800000b */
[----:B0-----:R-:W-:-:S02]  /*fb00*/  PRMT R84, RZ, 0x7610, R84 ;  /* 0x00007610ff547816 */ /* 0x001fc40000000054 */
[----:B---3--:R-:W-:-:S05]  /*fb10*/  IADD3 R83, P2, PT, R112, R83, RZ ;  /* 0x0000005370537210 */ /* 0x008fca0007f5e0ff */
[----:B--2---:R-:W-:Y:S01]  /*fb20*/  IMAD.X R82, R113, 0x1, R82, P2 ;  /* 0x0000000171527824 */ /* 0x004fe200010e0652 */
[----:B------:R0:W-:Y:S04]  /*fb30*/  STL [R1+0x94], R83 ;  /* 0x0000945301007387 */ /* 0x0001e80000100800 */
[----:B------:R1:W-:Y:S01]  /*fb40*/  STL [R1+0x90], R82 ;  /* 0x0000905201007387 */ /* 0x0003e20000100800 */
[----:B0-----:R-:W-:-:S04]  /*fb50*/  @!P3 LOP3.LUT R83, R83, R82, RZ, 0x3c, !PT ;  /* 0x000000525353b212 */ /* 0x001fc800078e3cff */
[----:B-1----:R-:W-:-:S04]  /*fb60*/  @!P3 LOP3.LUT R82, R83, R82, RZ, 0x3c, !PT ;  /* 0x000000525352b212 */ /* 0x002fc800078e3cff */
[----:B------:R-:W-:-:S05]  /*fb70*/  @!P3 LOP3.LUT R83, R83, R82, RZ, 0x3c, !PT ;  /* 0x000000525353b212 */ /* 0x000fca00078e3cff */
[----:B------:R0:W2:Y:S04]  /*fb80*/  @!P3 LDG.E.U8 R84, desc[UR24][R82.64] ;  /* 0x000000185254b981 */ /* 0x0000a8000c1e1100 */
[----:B------:R-:W3:Y:S04]  /*fb90*/  LDL.LU R82, [R1+0xa0] ;  /* 0x0000a00001527983 */ /* 0x000ee80000300800 */
[----:B------:R-:W0:Y:S04]  /*fba0*/  LDL.LU R83, [R1+0xa4] ;  /* 0x0000a40001537983 */ /* 0x000e280000300800 */
[----:B------:R1:W-:Y:S02]  /*fbb0*/  STS.U8 [R81+UR11+0x9a00], R85 ;  /* 0x009a005551007988 */ /* 0x0003e4000800000b */
[----:B-1----:R-:W-:-:S02]  /*fbc0*/  PRMT R85, RZ, 0x7610, R85 ;  /* 0x00007610ff557816 */ /* 0x002fc40000000055 */
        /* <DEDUP_REMOVED lines=9> */
[----:B------:R-:W0:Y:S01]  /*fc60*/  LDL.LU R83, [R1+0xb4] ;  /* 0x0000b40001537983 */ /* 0x000e220000300800 */
[----:B------:R-:W-:Y:S02]  /*fc70*/  PRMT R115, RZ, 0x7610, R115 ;  /* 0x00007610ff737816 */ /* 0x000fe40000000073 */
        /* <DEDUP_REMOVED lines=12> */
[----:B------:R1:W-:Y:S02]  /*fd40*/  STS.U8 [R81+UR11+0x9280], R86 ;  /* 0x0092805651007988 */ /* 0x0003e4000800000b */
[----:B-1----:R-:W-:Y:S02]  /*fd50*/  PRMT R86, RZ, 0x7610, R86 ;  /* 0x00007610ff567816 */ /* 0x002fe40000000056 */
        /* <DEDUP_REMOVED lines=11> */
[----:B-1----:R-:W-:-:S02]  /*fe10*/  PRMT R87, RZ, 0x7610, R87 ;  /* 0x00007610ff577816 */ /* 0x002fc40000000057 */
        /* <DEDUP_REMOVED lines=47> */
[----:B-----5:R1:W-:Y:S02]  /*10110*/  STS.U8 [R81+UR11+0x9700], R90 ;  /* 0x0097005a51007988 */ /* 0x0203e4000800000b */
        /* <DEDUP_REMOVED lines=9> */
[----:B------:R-:W5:Y:S04]  /*101b0*/  LDL.LU R82, [R1+0x128] ;  /* 0x0001280001527983 */ /* 0x000f680000300800 */
[----:B------:R-:W0:Y:S04]  /*101c0*/  LDL.LU R83, [R1+0x12c] ;  /* 0x00012c0001537983 */ /* 0x000e280000300800 */
[----:B------:R1:W-:Y:S02]  /*101d0*/  STS.U8 [R81+UR11+0x9b00], R91 ;  /* 0x009b005b51007988 */ /* 0x0003e4000800000b */
[----:B-1----:R-:W-:-:S02]  /*101e0*/  PRMT R91, RZ, 0x7610, R91 ;  /* 0x00007610ff5b7816 */ /* 0x002fc4000000005b */
[----:B0-----:R-:W-:-:S05]  /*101f0*/  IADD3 R83, P2, PT, R112, R83, RZ ;  /* 0x0000005370537210 */ /* 0x001fca0007f5e0ff */
[----:B-----5:R-:W-:Y:S01]  /*10200*/  IMAD.X R82, R113, 0x1, R82, P2 ;  /* 0x0000000171527824 */ /* 0x020fe200010e0652 */
[----:B------:R0:W-:Y:S04]  /*10210*/  STL [R1+0x12c], R83 ;  /* 0x00012c5301007387 */ /* 0x0001e80000100800 */
[----:B------:R1:W-:Y:S01]  /*10220*/  STL [R1+0x128], R82 ;  /* 0x0001285201007387 */ /* 0x0003e20000100800 */
[----:B0-----:R-:W-:-:S04]  /*10230*/  @!P3 LOP3.LUT R83, R83, R82, RZ, 0x3c, !PT ;  /* 0x000000525353b212 */ /* 0x001fc800078e3cff */
[----:B-1----:R-:W-:-:S04]  /*10240*/  @!P3 LOP3.LUT R82, R83, R82, RZ, 0x3c, !PT ;  /* 0x000000525352b212 */ /* 0x002fc800078e3cff */
[----:B------:R-:W-:-:S05]  /*10250*/  @!P3 LOP3.LUT R83, R83, R82, RZ, 0x3c, !PT ;  /* 0x000000525353b212 */ /* 0x000fca00078e3cff */
[----:B------:R0:W5:Y:S04]  /*10260*/  @!P3 LDG.E.U8 R91, desc[UR24][R82.64] ;  /* 0x00000018525bb981 */ /* 0x000168000c1e1100 */
        /* <DEDUP_REMOVED lines=15> */
[----:B------:R1:W-:Y:S04]  /*10360*/  STS.U8 [R81+UR11+0x9380], R92 ;  /* 0x0093805c51007988 */ /* 0x0003e8000800000b */
[----:B------:R3:W-:Y:S01]  /*10370*/  STS.U8 [R81+UR11+0x9780], R94 ;  /* 0x0097805e51007988 */ /* 0x0007e2000800000b */
[----:B-1----:R-:W-:Y:S02]  /*10380*/  PRMT R92, RZ, 0x7610, R92 ;  /* 0x00007610ff5c7816 */ /* 0x002fe4000000005c */
[----:B---3--:R-:W-:Y:S01]  /*10390*/  PRMT R94, RZ, 0x7610, R94 ;  /* 0x00007610ff5e7816 */ /* 0x008fe2000000005e */
[----:B------:R1:W-:Y:S04]  /*103a0*/  STS.U8 [R81+UR11+0x9b80], R95 ;  /* 0x009b805f51007988 */ /* 0x0003e8000800000b */
[----:B------:R3:W-:Y:S01]  /*103b0*/  STS.U8 [R81+UR11+0x9f80], R126 ;  /* 0x009f807e51007988 */ /* 0x0007e2000800000b */
[----:B-1----:R-:W-:-:S02]  /*103c0*/  PRMT R95, RZ, 0x7610, R95 ;  /* 0x00007610ff5f7816 */ /* 0x002fc4000000005f */
[----:B---3--:R-:W-:Y:S01]  /*103d0*/  PRMT R126, RZ, 0x7610, R126 ;  /* 0x00007610ff7e7816 */ /* 0x008fe2000000007e */
[----:B------:R1:W-:Y:S04]  /*103e0*/  STS.U8 [R51+UR11+0x4000], R127 ;  /* 0x0040007f33007988 */ /* 0x0003e8000800000b */
[----:B------:R3:W-:Y:S01]  /*103f0*/  STS.U8 [R51+UR11+0x4100], R128 ;  /* 0x0041008033007988 */ /* 0x0007e2000800000b */
[----:B-1----:R-:W-:Y:S02]  /*10400*/  PRMT R127, RZ, 0x7610, R127 ;  /* 0x00007610ff7f7816 */ /* 0x002fe4000000007f */
[----:B---3--:R-:W-:Y:S01]  /*10410*/  PRMT R128, RZ, 0x7610, R128 ;  /* 0x00007610ff807816 */ /* 0x008fe20000000080 */
[----:B------:R1:W-:Y:S01]  /*10420*/  STS.U8 [R51+UR11+0x4200], R129 ;  /* 0x0042008133007988 */ /* 0x0003e2000800000b */
[----:B------:R-:W-:-:S02]  /*10430*/  PRMT R135, RZ, 0x7610, R135 ;  /* 0x00007610ff877816 */ /* 0x000fc40000000087 */
[----:B-1----:R-:W-:Y:S01]  /*10440*/  PRMT R129, RZ, 0x7610, R129 ;  /* 0x00007610ff817816 */ /* 0x002fe20000000081 */
        /* <DEDUP_REMOVED lines=23> */
[----:B---3--:R-:W-:Y:S02]  /*105c0*/  PRMT R147, RZ, 0x7610, R147 ;  /* 0x00007610ff937816 */ /* 0x008fe40000000093 */
[----:B0-----:R-:W-:-:S05]  /*105d0*/  IADD3 R83, P2, PT, R112, R83, RZ ;  /* 0x0000005370537210 */ /* 0x001fca0007f5e0ff */
[C---:B--2---:R-:W-:Y:S01]  /*105e0*/  IMAD.X R82, R113.reuse, 0x1, R82, P2 ;  /* 0x0000000171527824 */ /* 0x044fe200010e0652 */
[C---:B------:R-:W-:Y:S01]  /*105f0*/  IADD3 R20, P2, PT, R112.reuse, R20, RZ ;  /* 0x0000001470147210 */ /* 0x040fe20007f5e0ff */
[----:B------:R0:W-:Y:S04]  /*10600*/  STL [R1+0x144], R83 ;  /* 0x0001445301007387 */ /* 0x0001e80000100800 */
[----:B------:R1:W-:Y:S01]  /*10610*/  STL [R1+0x140], R82 ;  /* 0x0001405201007387 */ /* 0x0003e20000100800 */
[----:B------:R-:W-:Y:S01]  /*10620*/  IMAD.X R19, R113, 0x1, R19, P2 ;  /* 0x0000000171137824 */ /* 0x000fe200010e0613 */
[----:B------:R-:W-:Y:S02]  /*10630*/  IADD3 R18, P2, PT, R112, R18, RZ ;  /* 0x0000001270127210 */ /* 0x000fe40007f5e0ff */
[----:B0-----:R-:W-:-:S04]  /*10640*/  @!P3 LOP3.LUT R83, R83, R82, RZ, 0x3c, !PT ;  /* 0x000000525353b212 */ /* 0x001fc800078e3cff */
[----:B-1----:R-:W-:Y:S01]  /*10650*/  @!P3 LOP3.LUT R82, R83, R82, RZ, 0x3c, !PT ;  /* 0x000000525352b212 */ /* 0x002fe200078e3cff */
[----:B------:R-:W-:Y:S01]  /*10660*/  IMAD.X R17, R113, 0x1, R17, P2 ;  /* 0x0000000171117824 */ /* 0x000fe200010e0611 */
[----:B------:R-:W-:Y:S02]  /*10670*/  IADD3 R16, P2, PT, R112, R16, RZ ;  /* 0x0000001070107210 */ /* 0x000fe40007f5e0ff */
[----:B------:R-:W-:-:S03]  /*10680*/  @!P3 LOP3.LUT R83, R83, R82, RZ, 0x3c, !PT ;  /* 0x000000525353b212 */ /* 0x000fc600078e3cff */
[C---:B------:R-:W-:Y:S02]  /*10690*/  IMAD.X R15, R113.reuse, 0x1, R15, P2 ;  /* 0x00000001710f7824 */ /* 0x040fe400010e060f */
[----:B------:R0:W2:Y:S01]  /*106a0*/  @!P3 LDG.E.U8 R92, desc[UR24][R82.64] ;  /* 0x00000018525cb981 */ /* 0x0000a2000c1e1100 */
[----:B------:R-:W-:Y:S01]  /*106b0*/  IADD3 R14, P2, PT, R112, R14, RZ ;  /* 0x0000000e700e7210 */ /* 0x000fe20007f5e0ff */
[----:B0-----:R-:W-:Y:S02]  /*106c0*/  @!P3 IMAD.MOV.U32 R82, RZ, RZ, R20 ;  /* 0x000000ffff52b224 */ /* 0x001fe400078e0014 */
[----:B------:R-:W-:Y:S02]  /*106d0*/  @!P3 IMAD.MOV.U32 R83, RZ, RZ, R19 ;  /* 0x000000ffff53b224 */ /* 0x000fe400078e0013 */
[----:B------:R-:W-:-:S03]  /*106e0*/  IMAD.X R13, R113, 0x1, R13, P2 ;  /* 0x00000001710d7824 */ /* 0x000fc600010e060d */
[----:B------:R0:W3:Y:S01]  /*106f0*/  @!P3 LDG.E.U8 R94, desc[UR24][R82.64] ;  /* 0x00000018525eb981 */ /* 0x0000e2000c1e1100 */
[----:B------:R-:W-:Y:S01]  /*10700*/  IADD3 R12, P2, PT, R112, R12, RZ ;  /* 0x0000000c700c7210 */ /* 0x000fe20007f5e0ff */
[----:B0-----:R-:W-:Y:S02]  /*10710*/  @!P3 IMAD.MOV.U32 R82, RZ, RZ, R18 ;  /* 0x000000ffff52b224 */ /* 0x001fe400078e0012 */
[----:B------:R-:W-:Y:S02]  /*10720*/  @!P3 IMAD.MOV.U32 R83, RZ, RZ, R17 ;  /* 0x000000ffff53b224 */ /* 0x000fe400078e0011 */
[----:B------:R-:W-:-:S03]  /*10730*/  IMAD.X R11, R113, 0x1, R11, P2 ;  /* 0x00000001710b7824 */ /* 0x000fc600010e060b */
[----:B------:R0:W2:Y:S01]  /*10740*/  @!P3 LDG.E.U8 R95, desc[UR24][R82.64] ;  /* 0x00000018525fb981 */ /* 0x0000a2000c1e1100 */
        /* <DEDUP_REMOVED lines=31> */
[----:B------:R-:W-:Y:S02]  /*10940*/  @!P3 IMAD.MOV.U32 R81, RZ, RZ, R97 ;  /* 0x000000ffff51b224 */ /* 0x000fe400078e0061 */
[----:B0-----:R-:W-:-:S03]  /*10950*/  @!P3 IMAD.MOV.U32 R82, RZ, RZ, R4 ;  /* 0x000000ffff52b224 */ /* 0x001fc600078e0004 */
[----:B------:R0:W2:Y:S01]  /*10960*/  @!P3 LDG.E.U8 R139, desc[UR24][R80.64] ;  /* 0x00000018508bb981 */ /* 0x0000a2000c1e1100 */
[----:B------:R-:W-:Y:S02]  /*10970*/  @!P3 IMAD.MOV.U32 R83, RZ, RZ, R3 ;  /* 0x000000ffff53b224 */ /* 0x000fe400078e0003 */
[----:B------:R-:W-:-:S03]  /*10980*/  IMAD.X R98, R113, 0x1, R98, P2 ;  /* 0x0000000171627824 */ /* 0x000fc600010e0662 */
[----:B------:R1:W2:Y:S01]  /*10990*/  @!P3 LDG.E.U8 R137, desc[UR24][R82.64] ;  /* 0x000000185289b981 */ /* 0x0002a2000c1e1100 */
[----:B------:R-:W-:Y:S02]  /*109a0*/  IADD3 R78, P2, PT, R112, R78, RZ ;  /* 0x0000004e704e7210 */ /* 0x000fe40007f5e0ff */
[----:B0-----:R-:W-:Y:S01]  /*109b0*/  PRMT R81, RZ, 0x7610, R81 ;  /* 0x00007610ff517816 */ /* 0x001fe20000000051 */
[----:B-1----:R-:W-:Y:S02]  /*109c0*/  @!P3 IMAD.MOV.U32 R82, RZ, RZ, R2 ;  /* 0x000000ffff52b224 */ /* 0x002fe400078e0002 */
        /* <DEDUP_REMOVED lines=43> */
[----:B------:R-:W-:-:S03]  /*10c80*/  IADD3 R69, P2, PT, R112, R69, RZ ;  /* 0x0000004570457210 */ /* 0x000fc60007f5e0ff */
[----:B------:R1:W-:Y:S01]  /*10c90*/  STS.U8 [R51+UR11+0x4f00], R148 ;  /* 0x004f009433007988 */ /* 0x0003e2000800000b */
[----:B0-----:R-:W-:Y:S02]  /*10ca0*/  @!P3 IMAD.MOV.U32 R82, RZ, RZ, R71 ;  /* 0x000000ffff52b224 */ /* 0x001fe400078e0047 */
[----:B------:R-:W-:Y:S01]  /*10cb0*/  @!P3 IMAD.MOV.U32 R83, RZ, RZ, R106 ;  /* 0x000000ffff53b224 */ /* 0x000fe200078e006a */
[----:B-1----:R-:W-:-:S04]  /*10cc0*/  PRMT R148, RZ, 0x7610, R148 ;  /* 0x00007610ff947816 */ /* 0x002fc80000000094 */
[----:B------:R0:W2:Y:S01]  /*10cd0*/  @!P3 LDG.E.U8 R147, desc[UR24][R82.64] ;  /* 0x000000185293b981 */ /* 0x0000a2000c1e1100 */
        /* <DEDUP_REMOVED lines=147> */
[----:B------:R-:W-:-:S03]  /*11610*/  IMAD.X R251, R113, 0x1, R251, P2 ;  /* 0x0000000171fb7824 */ /* 0x000fc600010e06fb */
[----:B------:R1:W-:Y:S01]  /*11620*/  STS.U8 [R51+UR11+0x6700], R125 ;  /* 0x0067007d33007988 */ /* 0x0003e2000800000b */
[----:B0-----:R-:W-:Y:S02]  /*11630*/  @!P3 IMAD.MOV.U32 R82, RZ, RZ, R248 ;  /* 0x000000ffff52b224 */ /* 0x001fe400078e00f8 */
[----:B------:R-:W-:Y:S01]  /*11640*/  @!P3 IMAD.MOV.U32 R83, RZ, RZ, R247 ;  /* 0x000000ffff53b224 */ /* 0x000fe200078e00f7 */
[----:B-1----:R-:W-:-:S04]  /*11650*/  PRMT R125, RZ, 0x7610, R125 ;  /* 0x00007610ff7d7816 */ /* 0x002fc8000000007d */
[----:B------:R0:W2:Y:S04]  /*11660*/  @!P3 LDG.E.U8 R124, desc[UR24][R82.64] ;  /* 0x00000018527cb981 */ /* 0x0000a8000c1e1100 */
[----:B------:R1:W-:Y:S01]  /*11670*/  STS.U8 [R51+UR11+0x6500], R169 ;  /* 0x006500a933007988 */ /* 0x0003e2000800000b */
[----:B0-----:R-:W-:Y:S02]  /*11680*/  @!P3 IMAD.MOV.U32 R82, RZ, RZ, R252 ;  /* 0x000000ffff52b224 */ /* 0x001fe400078e00fc */
[----:B------:R-:W-:Y:S01]  /*11690*/  @!P3 IMAD.MOV.U32 R83, RZ, RZ, R251 ;  /* 0x000000ffff53b224 */ /* 0x000fe200078e00fb */
[----:B-1----:R-:W2:Y:S04]  /*116a0*/  LDL.LU R169, [R1+0x3c] ;  /* 0x00003c0001a97983 */ /* 0x002ea80000300800 */
        /* <DEDUP_REMOVED lines=37> */
[----:B------:R-:W2:Y:S01]  /*11900*/  LDL.LU R83, [R1+0x38] ;  /* 0x0000380001537983 */ /* 0x000ea20000300800 */
[----:B------:R-:W-:-:S03]  /*11910*/  IADD3 R169, P2, PT, R112, R169, RZ ;  /* 0x000000a970a97210 */ /* 0x000fc60007f5e0ff */
[----:B------:R1:W-:Y:S02]  /*11920*/  STS.U8 [R51+UR11+0x6b00], R121 ;  /* 0x006b007933007988 */ /* 0x0003e4000800000b */
[----:B0-----:R-:W-:Y:S02]  /*11930*/  @!P3 IMAD.MOV.U32 R82, RZ, RZ, R169 ;  /* 0x000000ffff52b224 */ /* 0x001fe400078e00a9 */
[----:B------:R0:W-:Y:S01]  /*11940*/  STL [R1+0x3c], R169 ;  /* 0x00003ca901007387 */ /* 0x0001e20000100800 */
[----:B-1----:R-:W-:Y:S01]  /*11950*/  PRMT R121, RZ, 0x7610, R121 ;  /* 0x00007610ff797816 */ /* 0x002fe20000000079 */
[----:B--2---:R-:W-:-:S05]  /*11960*/  IMAD.X R83, R113, 0x1, R83, P2 ;  /* 0x0000000171537824 */ /* 0x004fca00010e0653 */
[----:B------:R1:W-:Y:S04]  /*11970*/  STL [R1+0x38], R83 ;  /* 0x0000385301007387 */ /* 0x0003e80000100800 */
[----:B0-----:R-:W2:Y:S04]  /*11980*/  LDL.LU R169, [R1+0x7c] ;  /* 0x00007c0001a97983 */ /* 0x001ea80000300800 */
[----:B------:R0:W2:Y:S04]  /*11990*/  @!P3 LDG.E.U8 R121, desc[UR24][R82.64] ;  /* 0x000000185279b981 */ /* 0x0000a8000c1e1100 */
[----:B------:R-:W2:Y:S04]  /*119a0*/  LDL.LU R82, [R1+0x48] ;  /* 0x0000480001527983 */ /* 0x000ea80000300800 */
[----:B-1----:R-:W0:Y:S04]  /*119b0*/  LDL.LU R83, [R1+0x4c] ;  /* 0x00004c0001537983 */ /* 0x002e280000300800 */
        /* <DEDUP_REMOVED lines=58> */
[----:B------:R1:W-:Y:S04]  /*11d60*/  STS.U8 [R51+UR11+0x7100], R170 ;  /* 0x007100aa33007988 */ /* 0x0003e8000800000b */
[----:B-1----:R-:W3:Y:S04]  /*11d70*/  LDL.LU R170, [R1+0xcc] ;  /* 0x0000cc0001aa7983 */ /* 0x002ee80000300800 */
        /* <DEDUP_REMOVED lines=24> */
[----:B----4-:R1:W-:Y:S02]  /*11f00*/  STS.U8 [R51+UR11+0x7300], R114 ;  /* 0x0073007233007988 */ /* 0x0103e4000800000b */
[----:B0-----:R-:W-:Y:S02]  /*11f10*/  @!P3 IMAD.MOV.U32 R82, RZ, RZ, R169 ;  /* 0x000000ffff52b224 */ /* 0x001fe400078e00a9 */
[----:B------:R0:W-:Y:S01]  /*11f20*/  STL [R1+0xbc], R169 ;  /* 0x0000bca901007387 */ /* 0x0001e20000100800 */
[----:B-1----:R-:W-:Y:S01]  /*11f30*/  PRMT R114, RZ, 0x7610, R114 ;  /* 0x00007610ff727816 */ /* 0x002fe20000000072 */
[----:B--2---:R-:W-:-:S05]  /*11f40*/  IMAD.X R83, R113, 0x1, R83, P2 ;  /* 0x0000000171537824 */ /* 0x004fca00010e0653 */
[----:B------:R1:W-:Y:S04]  /*11f50*/  STL [R1+0xb8], R83 ;  /* 0x0000b85301007387 */ /* 0x0003e80000100800 */
[----:B0-----:R-:W2:Y:S04]  /*11f60*/  LDL.LU R169, [R1+0xfc] ;  /* 0x0000fc0001a97983 */ /* 0x001ea80000300800 */
[----:B------:R0:W4:Y:S04]  /*11f70*/  @!P3 LDG.E.U8 R114, desc[UR24][R82.64] ;  /* 0x000000185272b981 */ /* 0x000128000c1e1100 */
[----:B-1----:R-:W2:Y:S01]  /*11f80*/  LDL.LU R83, [R1+0xc8] ;  /* 0x0000c80001537983 */ /* 0x002ea20000300800 */
[----:B---3--:R-:W-:-:S03]  /*11f90*/  IADD3 R170, P2, PT, R112, R170, RZ ;  /* 0x000000aa70aa7210 */ /* 0x008fc60007f5e0ff */
[----:B------:R1:W-:Y:S02]  /*11fa0*/  STS.U8 [R51+UR11+0x7400], R84 ;  /* 0x0074005433007988 */ /* 0x0003e4000800000b */
[----:B0-----:R-:W-:Y:S02]  /*11fb0*/  @!P3 IMAD.MOV.U32 R82, RZ, RZ, R170 ;  /* 0x000000ffff52b224 */ /* 0x001fe400078e00aa */
[----:B------:R0:W-:Y:S01]  /*11fc0*/  STL [R1+0xcc], R170 ;  /* 0x0000ccaa01007387 */ /* 0x0001e20000100800 */
[----:B-1----:R-:W-:Y:S01]  /*11fd0*/  PRMT R84, RZ, 0x7610, R84 ;  /* 0x00007610ff547816 */ /* 0x002fe20000000054 */
[----:B--2---:R-:W-:-:S05]  /*11fe0*/  IMAD.X R83, R113, 0x1, R83, P2 ;  /* 0x0000000171537824 */ /* 0x004fca00010e0653 */
[----:B------:R1:W-:Y:S04]  /*11ff0*/  STL [R1+0xc8], R83 ;  /* 0x0000c85301007387 */ /* 0x0003e80000100800 */
[----:B0-----:R-:W2:Y:S04]  /*12000*/  LDL.LU R170, [R1+0x10c] ;  /* 0x00010c0001aa7983 */ /* 0x001ea80000300800 */
[----:B------:R0:W3:Y:S04]  /*12010*/  @!P3 LDG.E.U8 R84, desc[UR24][R82.64] ;  /* 0x000000185254b981 */ /* 0x0000e8000c1e1100 */
        /* <DEDUP_REMOVED lines=34> */
[----:B-1----:R-:W2:Y:S01]  /*12240*/  LDL.LU R83, [R1+0x108] ;  /* 0x0001080001537983 */ /* 0x002ea20000300800 */
        /* <DEDUP_REMOVED lines=24> */
[----:B------:R3:W-:Y:S01]  /*123d0*/  STS.U8 [R51+UR11+0x7b00], R89 ;  /* 0x007b005933007988 */ /* 0x0007e2000800000b */
[----:B-1----:R-:W-:-:S02]  /*123e0*/  PRMT R133, RZ, 0x7610, R133 ;  /* 0x00007610ff857816 */ /* 0x002fc40000000085 */
[----:B---3--:R-:W-:Y:S02]  /*123f0*/  PRMT R89, RZ, 0x7610, R89 ;  /* 0x00007610ff597816 */ /* 0x008fe40000000059 */
[----:B0-----:R-:W-:-:S05]  /*12400*/  IADD3 R83, P2, PT, R112, R83, RZ ;  /* 0x0000005370537210 */ /* 0x001fca0007f5e0ff */
[----:B--2---:R-:W-:Y:S01]  /*12410*/  IMAD.X R82, R113, 0x1, R82, P2 ;  /* 0x0000000171527824 */ /* 0x004fe200010e0652 */
[----:B------:R0:W-:Y:S01]  /*12420*/  STL [R1+0x134], R83 ;  /* 0x0001345301007387 */ /* 0x0001e20000100800 */
[----:B------:R-:W-:-:S03]  /*12430*/  IADD3 R169, P2, PT, R112, R169, RZ ;  /* 0x000000a970a97210 */ /* 0x000fc60007f5e0ff */
[----:B------:R1:W-:Y:S01]  /*12440*/  STL [R1+0x130], R82 ;  /* 0x0001305201007387 */ /* 0x0003e20000100800 */
[----:B0-----:R-:W-:-:S04]  /*12450*/  @!P3 LOP3.LUT R83, R83, R82, RZ, 0x3c, !PT ;  /* 0x000000525353b212 */ /* 0x001fc800078e3cff */
[----:B-1----:R-:W-:Y:S01]  /*12460*/  @!P3 LOP3.LUT R82, R83, R82, RZ, 0x3c, !PT ;  /* 0x000000525352b212 */ /* 0x002fe200078e3cff */
[----:B------:R-:W-:-:S03]  /*12470*/  IMAD.X R170, R113, 0x1, R170, P2 ;  /* 0x0000000171aa7824 */ /* 0x000fc600010e06aa */
[----:B------:R-:W-:-:S05]  /*12480*/  @!P3 LOP3.LUT R83, R83, R82, RZ, 0x3c, !PT ;  /* 0x000000525353b212 */ /* 0x000fca00078e3cff */
[----:B------:R0:W2:Y:S02]  /*12490*/  @!P3 LDG.E.U8 R133, desc[UR24][R82.64] ;  /* 0x000000185285b981 */ /* 0x0000a4000c1e1100 */
[----:B0-----:R-:W-:Y:S02]  /*124a0*/  @!P3 IMAD.MOV.U32 R82, RZ, RZ, R169 ;  /* 0x000000ffff52b224 */ /* 0x001fe400078e00a9 */
[----:B------:R-:W-:-:S05]  /*124b0*/  @!P3 IMAD.MOV.U32 R83, RZ, RZ, R170 ;  /* 0x000000ffff53b224 */ /* 0x000fca00078e00aa */
[----:B------:R-:W3:Y:S04]  /*124c0*/  @!P3 LDG.E.U8 R89, desc[UR24][R82.64] ;  /* 0x000000185259b981 */ /* 0x000ee8000c1e1100 */
[----:B------:R0:W-:Y:S04]  /*124d0*/  STS.U8 [R51+UR11+0x7c00], R90 ;  /* 0x007c005a33007988 */ /* 0x0001e8000800000b */
[----:B-----5:R0:W-:Y:S04]  /*124e0*/  STS.U8 [R51+UR11+0x7d00], R91 ;  /* 0x007d005b33007988 */ /* 0x0201e8000800000b */
        /* <DEDUP_REMOVED lines=57> */
[----:B----4-:R0:W-:Y:S04]  /*12880*/  STS.U8 [R93+UR11+0x7680], R114 ;  /* 0x007680725d007988 */ /* 0x0101e8000800000b */
[----:B------:R0:W-:Y:S04]  /*12890*/  STS.U8 [R93+UR11+0x7780], R84 ;  /* 0x007780545d007988 */ /* 0x0001e8000800000b */
[----:B------:R0:W-:Y:S04]  /*128a0*/  STS.U8 [R93+UR11+0x7880], R85 ;  /* 0x007880555d007988 */ /* 0x0001e8000800000b */
[----:B------:R0:W-:Y:S04]  /*128b0*/  STS.U8 [R93+UR11+0x7980], R115 ;  /* 0x007980735d007988 */ /* 0x0001e8000800000b */
[----:B------:R0:W-:Y:S04]  /*128c0*/  STS.U8 [R93+UR11+0x7a80], R86 ;  /* 0x007a80565d007988 */ /* 0x0001e8000800000b */
[----:B------:R0:W-:Y:S04]  /*128d0*/  STS.U8 [R93+UR11+0x7b80], R87 ;  /* 0x007b80575d007988 */ /* 0x0001e8000800000b */
[----:B------:R0:W-:Y:S04]  /*128e0*/  STS.U8 [R93+UR11+0x7c80], R88 ;  /* 0x007c80585d007988 */ /* 0x0001e8000800000b */
[----:B------:R0:W-:Y:S04]  /*128f0*/  STL [R1+0x124], R169 ;  /* 0x000124a901007387 */ /* 0x0001e80000100800 */
[----:B------:R0:W-:Y:S04]  /*12900*/  STL [R1+0x120], R170 ;  /* 0x000120aa01007387 */ /* 0x0001e80000100800 */
[----:B--2---:R0:W-:Y:S04]  /*12910*/  STS.U8 [R93+UR11+0x7d80], R133 ;  /* 0x007d80855d007988 */ /* 0x0041e8000800000b */
[----:B---3--:R0:W-:Y:S01]  /*12920*/  STS.U8 [R93+UR11+0x7e80], R89 ;  /* 0x007e80595d007988 */ /* 0x0081e2000800000b */
[----:B------:R1:W-:Y:S06]  /*12930*/  MEMBAR.ALL.CTA ;  /* 0x0000000000007992 */ /* 0x0003ec0000008000 */
[----:B-1----:R-:W1:Y:S01]  /*12940*/  FENCE.VIEW.ASYNC.S ;  /* 0x00000000000073c6 */ /* 0x002e620000000000 */
[----:B------:R-:W-:Y:S01]  /*12950*/  ULEA UR8, UR13, UR11, 0x3 ;  /* 0x0000000b0d087291 */ /* 0x000fe2000f8e18ff */
[----:B------:R-:W-:-:S03]  /*12960*/  UMOV UR4, UR5 ;  /* 0x0000000500047c82 */ /* 0x000fc60008000000 */
[----:B------:R-:W-:Y:S01]  /*12970*/  UIADD3 UR8, UPT, UPT, UR8, 0xa000, URZ ;  /* 0x0000a00008087890 */ /* 0x000fe2000fffe0ff */
[----:B-1----:R-:W-:Y:S06]  /*12980*/  BAR.SYNC.DEFER_BLOCKING 0x0 ;  /* 0x0000000000007b1d */ /* 0x002fec0000010000 */
[----:B0-----:R-:W-:Y:S05]  /*12990*/  @P0 BRA `(.L_x_9) ;  /* 0x0000000000340947 */ /* 0x001fea0003800000 */
[----:B------:R-:W-:Y:S01]  /*129a0*/  UIADD3 UR23, UPT, UPT, UR10, 0x100, URZ ;  /* 0x000001000a177890 */ /* 0x000fe2000fffe0ff */
[----:B------:R-:W-:Y:S01]  /*129b0*/  UMOV UR18, UR6 ;  /* 0x0000000600127c82 */ /* 0x000fe20008000000 */
[----:B------:R-:W-:Y:S01]  /*129c0*/  UMOV UR19, 0xc0004010 ;  /* 0xc000401000137882 */ /* 0x000fe20000000000 */
[----:B------:R-:W-:Y:S01]  /*129d0*/  UMOV UR20, 0x0 ;  /* 0x0000000000147882 */ /* 0x000fe20000000000 */
[----:B------:R-:W-:Y:S01]  /*129e0*/  UMOV UR21, 0x8408010 ;  /* 0x0840801000157882 */ /* 0x000fe20000000000 */
[----:B------:R-:W-:Y:S01]  /*129f0*/  UMOV UR9, URZ ;  /* 0x000000ff00097c82 */ /* 0x000fe20008000000 */
[----:B------:R-:W-:Y:S01]  /*12a00*/  UMOV UR26, 0x0 ;  /* 0x00000000001a7882 */ /* 0x000fe20000000000 */
[----:B------:R-:W-:Y:S01]  /*12a10*/  UMOV UR27, 0x8408010 ;  /* 0x08408010001b7882 */ /* 0x000fe20000000000 */
[----:B------:R0:W-:Y:S01]  /*12a20*/  UTCQMMA gdesc[UR14], gdesc[UR18], tmem[UR10], tmem[UR20], idesc[UR21], UPT ;  /* 0x00ff14120e0075ea */ /* 0x0001e2000b80030a */
[----:B------:R-:W-:Y:S01]  /*12a30*/  UMOV UR5, UR8 ;  /* 0x0000000800057c82 */ /* 0x000fe20008000000 */
[----:B------:R0:W-:Y:S01]  /*12a40*/  UTCQMMA gdesc[UR14], gdesc[UR16], tmem[UR23], tmem[UR26], idesc[UR27], UPT ;  /* 0x00ff1a100e0075ea */ /* 0x0001e2000b800317 */
[----:B------:R0:W-:Y:S01]  /*12a50*/  UTCBAR [UR5], URZ ;  /* 0x000000ff050073e9 */ /* 0x0001e200080000ff */
[----:B------:R-:W-:-:S02]  /*12a60*/  NOP ;  /* 0x0000000000007918 */ /* 0x000fc40000000000 */
.L_x_9:
[----:B------:R-:W2:Y:S04]  /*12a70*/  LDL R83, [R1+0x154] ;  /* 0x0001540001537983 */ /* 0x000ea80000100800 */
[----:B------:R-:W3:Y:S04]  /*12a80*/  LDL.LU R82, [R1+0x150] ;  /* 0x0001500001527983 */ /* 0x000ee80000300800 */
[----:B------:R-:W4:Y:S01]  /*12a90*/  LDL R81, [R1+0x1ec] ;  /* 0x0001ec0001517983 */ /* 0x000f220000100800 */
[----:B------:R-:W-:Y:S01]  /*12aa0*/  UIADD3 UR13, UPT, UPT, UR13, 0x1, URZ ;  /* 0x000000010d0d7890 */ /* 0x000fe2000fffe0ff */
[----:B------:R-:W-:-:S03]  /*12ab0*/  VIADD R52, R52, 0xffffffe0 ;  /* 0xffffffe034347836 */ /* 0x000fc60000000000 */
[----:B------:R-:W-:-:S04]  /*12ac0*/  UISETP.GT.AND UP1, UPT, UR13, 0x1, UPT ;  /* 0x000000010d00788c */ /* 0x000fc8000bf24270 */
[----:B0-----:R-:W-:Y:S02]  /*12ad0*/  USEL UR5, URZ, 0x1, !UP1 ;  /* 0x00000001ff057887 */ /* 0x001fe4000c800000 */
[----:B------:R-:W-:Y:S02]  /*12ae0*/  USEL UR13, UR13, URZ, !UP1 ;  /* 0x000000ff0d0d7287 */ /* 0x000fe4000c800000 */
[----:B------:R-:W-:Y:S01]  /*12af0*/  ULOP3.LUT UR5, UR4, UR5, URZ, 0x3c, !UPT ;  /* 0x0000000504057292 */ /* 0x000fe2000f8e3cff */
[----:B--2---:R-:W-:Y:S01]  /*12b00*/  IADD3 R110, P3, PT, R83, R110, RZ ;  /* 0x0000006e536e7210 */ /* 0x004fe20007f7e0ff */
[----:B---3--:R-:W-:-:S04]  /*12b10*/  VIADD R82, R82, 0xffffffff ;  /* 0xffffffff52527836 */ /* 0x008fc80000000000 */
[----:B----4-:R-:W-:Y:S01]  /*12b20*/  IMAD.X R111, R81, 0x1, R111, P3 ;  /* 0x00000001516f7824 */ /* 0x010fe200018e066f */
[----:B------:R2:W-:Y:S01]  /*12b30*/  STL [R1+0x150], R82 ;  /* 0x0001505201007387 */ /* 0x0005e20000100800 */
[----:B------:R-:W-:Y:S01]  /*12b40*/  ISETP.NE.U32.AND P2, PT, R82, RZ, PT ;  /* 0x000000ff5200720c */ /* 0x000fe20003f45070 */
[----:B------:R-:W-:-:S12]  /*12b50*/  IMAD.U32 R81, RZ, RZ, UR4 ;  /* 0x00000004ff517e24 */ /* 0x000fd8000f8e00ff */
[----:B--2---:R-:W-:Y:S05]  /*12b60*/  @P2 BRA `(.L_x_10) ;  /* 0xffffffa800282947 */ /* 0x004fea000383ffff */
.L_x_7:
[----:B------:R-:W2:Y:S01]  /*12b70*/  LDL.LU R82, [R1+0x1f0] ;  /* 0x0001f00001527983 */ /* 0x000ea20000300800 */
[----:B------:R-:W0:Y:S01]  /*12b80*/  LDCU UR5, c[0x0][0x3b8] ;  /* 0x00007700ff0577ac */ /* 0x000e220008000800 */
[----:B------:R-:W3:Y:S01]  /*12b90*/  LDC R83, c[0x0][0x3a0] ;  /* 0x0000e800ff537b82 */ /* 0x000ee20000000800 */
[C---:B------:R-:W-:Y:S01]  /*12ba0*/  VIADD R29, R0.reuse, 0x1 ;  /* 0x00000001001d7836 */ /* 0x040fe20000000000 */
[----:B------:R-:W2:Y:S01]  /*12bb0*/  LDCU.64 UR6, c[0x0][0x398] ;  /* 0x00007300ff0677ac */ /* 0x000ea20008000a00 */
[C---:B------:R-:W-:Y:S02]  /*12bc0*/  VIADD R3, R0.reuse, 0x3 ;  /* 0x0000000300037836 */ /* 0x040fe40000000000 */
[C---:B------:R-:W-:Y:S01]  /*12bd0*/  VIADD R19, R0.reuse, 0x2 ;  /* 0x0000000200137836 */ /* 0x040fe20000000000 */
[----:B------:R-:W4:Y:S01]  /*12be0*/  LDCU UR9, c[0x0][0x3b4] ;  /* 0x00007680ff0977ac */ /* 0x000f220008000800 */
[----:B------:R-:W5:Y:S01]  /*12bf0*/  LDCU UR16, c[0x0][0x39c] ;  /* 0x00007380ff1077ac */ /* 0x000f620008000800 */
[----:B------:R-:W1:Y:S01]  /*12c00*/  LDCU UR18, c[0x0][0x39c] ;  /* 0x00007380ff1277ac */ /* 0x000e620008000800 */
[----:B0-----:R-:W-:Y:S01]  /*12c10*/  IMAD R4, R0, UR5, RZ ;  /* 0x0000000500047c24 */ /* 0x001fe2000f8e02ff */
[----:B------:R-:W0:Y:S03]  /*12c20*/  LDCU.64 UR14, c[0x0][0x390] ;  /* 0x00007200ff0e77ac */ /* 0x000e260008000a00 */
[----:B------:R-:W-:Y:S01]  /*12c30*/  VIADD R5, R4, UR5 ;  /* 0x0000000504057c36 */ /* 0x000fe20008000000 */
[----:B------:R-:W0:Y:S01]  /*12c40*/  LDCU UR17, c[0x0][0x39c] ;  /* 0x00007380ff1177ac */ /* 0x000e220008000800 */
[----:B---3--:R-:W-:-:S02]  /*12c50*/  VIADD R83, R83, 0x1f ;  /* 0x0000001f53537836 */ /* 0x008fc40000000000 */
[----:B------:R-:W-:Y:S01]  /*12c60*/  VIADD R6, R5, UR5 ;  /* 0x0000000505067c36 */ /* 0x000fe20008000000 */
[----:B------:R-:W3:Y:S02]  /*12c70*/  LDCU UR13, c[0x0][0x39c] ;  /* 0x00007380ff0d77ac */ /* 0x000ee40008000800 */
[----:B------:R-:W-:Y:S01]  /*12c80*/  ISETP.GE.AND P6, PT, R83, 0x20, PT ;  /* 0x000000205300780c */ /* 0x000fe20003fc6270 */
[----:B------:R-:W-:Y:S01]  /*12c90*/  VIADD R7, R6, UR5 ;  /* 0x0000000506077c36 */ /* 0x000fe20008000000 */
[----:B------:R-:W0:Y:S03]  /*12ca0*/  LDCU UR19, c[0x0][0x39c] ;  /* 0x00007380ff1377ac */ /* 0x000e260008000800 */
[----:B------:R-:W-:Y:S01]  /*12cb0*/  VIADD R8, R7, UR5 ;  /* 0x0000000507087c36 */ /* 0x000fe20008000000 */
[----:B------:R-:W0:Y:S03]  /*12cc0*/  LDCU UR20, c[0x0][0x39c] ;  /* 0x00007380ff1477ac */ /* 0x000e260008000800 */
[----:B------:R-:W-:-:S04]  /*12cd0*/  VIADD R9, R8, UR5 ;  /* 0x0000000508097c36 */ /* 0x000fc80008000000 */
        /* <DEDUP_REMOVED lines=17> */
[----:B------:R-:W-:Y:S01]  /*12df0*/  VIADD R28, R27, UR5 ;  /* 0x000000051b1c7c36 */ /* 0x000fe20008000000 */
[C---:B--2---:R-:W-:Y:S01]  /*12e00*/  ISETP.GE.AND P0, PT, R82.reuse, UR6, PT ;  /* 0x0000000652007c0c */ /* 0x044fe2000bf06270 */
[----:B----4-:R-:W-:-:S03]  /*12e10*/  IMAD R2, R82, UR9, RZ ;  /* 0x0000000952027c24 */ /* 0x010fc6000f8e02ff */
[----:B-----5:R-:W-:Y:S01]  /*12e20*/  ISETP.LT.AND P2, PT, R29, UR16, !P0 ;  /* 0x000000101d007c0c */ /* 0x020fe2000c741270 */
[----:B------:R-:W-:Y:S01]  /*12e30*/  VIADD R29, R28, UR5 ;  /* 0x000000051c1d7c36 */ /* 0x000fe20008000000 */
[----:B-1----:R-:W-:Y:S02]  /*12e40*/  ISETP.LT.AND P4, PT, R3, UR18, !P0 ;  /* 0x0000001203007c0c */ /* 0x002fe4000c781270 */
[----:B0-----:R-:W-:Y:S01]  /*12e50*/  IADD3 R3, P5, PT, R2, UR14, RZ ;  /* 0x0000000e02037c10 */ /* 0x001fe2000ffbe0ff */
[----:B------:R-:W-:Y:S01]  /*12e60*/  VIADD R30, R29, UR5 ;  /* 0x000000051d1e7c36 */ /* 0x000fe20008000000 */
[----:B------:R-:W-:Y:S01]  /*12e70*/  ISETP.LT.AND P3, PT, R19, UR17, !P0 ;  /* 0x0000001113007c0c */ /* 0x000fe2000c761270 */
[----:B------:R-:W-:Y:S01]  /*12e80*/  VIADD R19, R0, 0x4 ;  /* 0x0000000400137836 */ /* 0x000fe20000000000 */
[----:B------:R-:W-:Y:S01]  /*12e90*/  LEA.HI.X.SX32 R2, R2, UR15, 0x1, P5 ;  /* 0x0000000f02027c11 */ /* 0x000fe2000a8f0eff */
[----:B------:R-:W-:Y:S01]  /*12ea0*/  VIADD R31, R30, UR5 ;  /* 0x000000051e1f7c36 */ /* 0x000fe20008000000 */
[----:B---3--:R-:W-:Y:S09]  /*12eb0*/  @!P6 BRA `(.L_x_11) ;  /* 0x000000000010e947 */ /* 0x008ff20003800000 */
[----:B------:R-:W-:-:S06]  /*12ec0*/  USHF.L.U32 UR4, UR4, 0x1f, URZ ;  /* 0x0000001f04047899 */ /* 0x000fcc00080006ff */
[----:B------:R-:W-:-:S04]  /*12ed0*/  IMAD.U32 R32, RZ, RZ, UR4 ;  /* 0x00000004ff207e24 */ /* 0x000fc8000f8e00ff */
[----:B------:R-:W0:Y:S02]  /*12ee0*/  SYNCS.PHASECHK.TRANS64.TRYWAIT P5, [UR8], R32 ;  /* 0x00000020ff0075a7 */ /* 0x000e2400080a1108 */
[----:B0-----:R-:W-:Y:S05]  /*12ef0*/  @!P5 BRA `(.L_x_12) ;  /* 0x0000016c006cd947 */ /* 0x001fea0003800000 */
.L_x_11:
[----:B------:R-:W-:Y:S01]  /*12f00*/  BAR.SYNC.DEFER_BLOCKING 0x0 ;  /* 0x0000000000007b1d */ /* 0x000fe20000010000 */
[-C--:B------:R-:W-:Y:S01]  /*12f10*/  IADD3 R36, P6, PT, R5, R3.reuse, RZ ;  /* 0x0000000305247210 */ /* 0x080fe20007fde0ff */
[----:B------:R-:W-:Y:S01]  /*12f20*/  VIADD R32, R31, UR5 ;  /* 0x000000051f207c36 */ /* 0x000fe20008000000 */
[-C--:B------:R-:W-:Y:S02]  /*12f30*/  IADD3 R34, P5, PT, R4, R3.reuse, RZ ;  /* 0x0000000304227210 */ /* 0x080fe40007fbe0ff */
[-C--:B------:R-:W-:Y:S01]  /*12f40*/  LEA.HI.X.SX32 R37, R5, R2.reuse, 0x1, P6 ;  /* 0x0000000205257211 */ /* 0x080fe200030f0eff */
[----:B------:R-:W-:Y:S01]  /*12f50*/  VIADD R33, R32, UR5 ;  /* 0x0000000520217c36 */ /* 0x000fe20008000000 */
[-C--:B------:R-:W-:Y:S01]  /*12f60*/  LEA.HI.X.SX32 R35, R4, R2.reuse, 0x1, P5 ;  /* 0x0000000204237211 */ /* 0x080fe200028f0eff */
[----:B------:R-:W0:Y:S01]  /*12f70*/  LDCU UR4, c[0x0][0x39c] ;  /* 0x00007380ff0477ac */ /* 0x000e220008000800 */
[C---:B------:R-:W-:Y:S01]  /*12f80*/  IADD3 R38, P5, PT, R6.reuse, R3, RZ ;  /* 0x0000000306267210 */ /* 0x040fe20007fbe0ff */
[----:B------:R1:W-:Y:S01]  /*12f90*/  STL.64 [R1+0x680], R36 ;  /* 0x0006802401007387 */ /* 0x0003e20000100a00 */
[----:B------:R-:W-:Y:S01]  /*12fa0*/  VIADD R4, R33, UR5 ;  /* 0x0000000521047c36 */ /* 0x000fe20008000000 */
[----:B------:R-:W2:Y:S01]  /*12fb0*/  LDCU UR6, c[0x0][0x39c] ;  /* 0x00007380ff0677ac */ /* 0x000ea20008000800 */
[----:B------:R-:W-:-:S02]  /*12fc0*/  LEA.HI.X.SX32 R39, R6, R2, 0x1, P5 ;  /* 0x0000000206277211 */ /* 0x000fc400028f0eff */
[----:B------:R-:W-:Y:S01]  /*12fd0*/  VIADD R5, R4, UR5 ;  /* 0x0000000504057c36 */ /* 0x000fe20008000000 */
[----:B------:R-:W3:Y:S02]  /*12fe0*/  LDCU UR8, c[0x0][0x39c] ;  /* 0x00007380ff0877ac */ /* 0x000ee40008000800 */
[----:B------:R-:W-:Y:S01]  /*12ff0*/  STL.64 [R1+0x678], R38 ;  /* 0x0006782601007387 */ /* 0x000fe20000100a00 */
[----:B------:R-:W-:Y:S01]  /*13000*/  VIADD R6, R5, UR5 ;  /* 0x0000000505067c36 */ /* 0x000fe20008000000 */
[----:B------:R-:W4:Y:S01]  /*13010*/  LDCU UR9, c[0x0][0x39c] ;  /* 0x00007380ff0977ac */ /* 0x000f220008000800 */
[C---:B-1----:R-:W-:Y:S01]  /*13020*/  IADD3 R36, P6, PT, R7.reuse, R3, RZ ;  /* 0x0000000307247210 */ /* 0x042fe20007fde0ff */
[----:B------:R-:W1:Y:S02]  /*13030*/  @!P1 SYNCS.CCTL.IV [UR11+0xa000] ;  /* 0x00a00000ff0099b1 */ /* 0x000e64000800000b */
[----:B-1----:R-:W-:Y:S01]  /*13040*/  BAR.SYNC.DEFER_BLOCKING 0x0 ;  /* 0x0000000000007b1d */ /* 0x002fe20000010000 */
[----:B------:R-:W-:Y:S01]  /*13050*/  LEA.HI.X.SX32 R37, R7, R2, 0x1, P6 ;  /* 0x0000000207257211 */ /* 0x000fe200030f0eff */
[----:B------:R-:W-:-:S04]  /*13060*/  VIADD R7, R6, UR5 ;  /* 0x0000000506077c36 */ /* 0x000fc80008000000 */
[----:B------:R-:W1:Y:S01]  /*13070*/  LDCU UR14, c[0x0][0x39c] ;  /* 0x00007380ff0e77ac */ /* 0x000e620008000800 */
[----:B------:R-:W5:Y:S01]  /*13080*/  LDTM.x64 R40, tmem[UR12] ;  /* 0x0000000c002879ee */ /* 0x000f620008340000 */
[----:B------:R0:W-:Y:S01]  /*13090*/  STL.64 [R1+0x670], R36 ;  /* 0x0006702401007387 */ /* 0x0001e20000100a00 */
[----:B------:R-:W1:Y:S01]  /*130a0*/  LDCU UR15, c[0x0][0x39c] ;  /* 0x00007380ff0f77ac */ /* 0x000e620008000800 */
[----:B------:R-:W1:Y:S01]  /*130b0*/  LDCU UR17, c[0x0][0x39c] ;  /* 0x00007380ff1177ac */ /* 0x000e620008000800 */
[----:B------:R-:W1:Y:S01]  /*130c0*/  LDCU UR18, c[0x0][0x39c] ;  /* 0x00007380ff1277ac */ /* 0x000e620008000800 */
[CC--:B0-----:R-:W-:Y:S01]  /*130d0*/  IADD3 R36, P5, PT, R8.reuse, R3.reuse, RZ ;  /* 0x0000000308247210 */ /* 0x0c1fe20007fbe0ff */
[----:B------:R-:W0:Y:S01]  /*130e0*/  LDCU UR16, c[0x0][0x39c] ;  /* 0x00007380ff1077ac */ /* 0x000e220008000800 */
[----:B------:R-:W0:Y:S02]  /*130f0*/  @!P1 SYNCS.CCTL.IV [UR11+0xa008] ;  /* 0x00a00800ff0099b1 */ /* 0x000e24000800000b */
[-C--:B------:R-:W-:Y:S01]  /*13100*/  LEA.HI.X.SX32 R37, R8, R2.reuse, 0x1, P5 ;  /* 0x0000000208257211 */ /* 0x080fe200028f0eff */
[----:B------:R-:W-:Y:S01]  /*13110*/  VIADD R8, R7, UR5 ;  /* 0x0000000507087c36 */ /* 0x000fe20008000000 */
[CC--:B------:R-:W-:Y:S01]  /*13120*/  IADD3 R38, P1, PT, R9.reuse, R3.reuse, RZ ;  /* 0x0000000309267210 */ /* 0x0c0fe20007f3e0ff */
[----:B------:R-:W0:Y:S02]  /*13130*/  LDCU UR11, c[0x0][0x39c] ;  /* 0x00007380ff0b77ac */ /* 0x000e240008000800 */
[----:B------:R1:W-:Y:S01]  /*13140*/  STL.64 [R1+0x668], R36 ;  /* 0x0006682401007387 */ /* 0x0003e20000100a00 */
[-C--:B------:R-:W-:Y:S01]  /*13150*/  LEA.HI.X.SX32 R39, R9, R2.reuse, 0x1, P1 ;  /* 0x0000000209277211 */ /* 0x080fe200008f0eff */
[----:B------:R-:W-:Y:S01]  /*13160*/  VIADD R9, R8, UR5 ;  /* 0x0000000508097c36 */ /* 0x000fe20008000000 */
[----:B------:R-:W0:Y:S01]  /*13170*/  LDCU UR21, c[0x0][0x39c] ;  /* 0x00007380ff1577ac */ /* 0x000e220008000800 */
[----:B-----5:R5:W-:Y:S01]  /*13180*/  STL.64 [R1+0x3d8], R42 ;  /* 0x0003d82a01007387 */ /* 0x020be20000100a00 */
[----:B------:R-:W0:Y:S03]  /*13190*/  LDCU UR22, c[0x0][0x39c] ;  /* 0x00007380ff1677ac */ /* 0x000e260008000800 */
[----:B------:R-:W-:Y:S01]  /*131a0*/  STL.64 [R1+0x3e0], R44 ;  /* 0x0003e02c01007387 */ /* 0x000fe20000100a00 */
[----:B------:R-:W0:Y:S03]  /*131b0*/  LDCU UR23, c[0x0][0x39c] ;  /* 0x00007380ff1777ac */ /* 0x000e260008000800 */
[----:B------:R-:W-:Y:S01]  /*131c0*/  STL.64 [R1+0x3e8], R46 ;  /* 0x0003e82e01007387 */ /* 0x000fe20000100a00 */
[----:B-1----:R-:W-:Y:S01]  /*131d0*/  IMAD.MOV.U32 R37, RZ, RZ, R40 ;  /* 0x000000ffff257224 */ /* 0x002fe200078e0028 */
[CC--:B------:R-:W-:Y:S01]  /*131e0*/  IADD3 R40, P5, PT, R11.reuse, R3.reuse, RZ ;  /* 0x000000030b287210 */ /* 0x0c0fe20007fbe0ff */
[----:B------:R-:W-:Y:S01]  /*131f0*/  IMAD.MOV.U32 R36, RZ, RZ, R41 ;  /* 0x000000ffff247224 */ /* 0x000fe200078e0029 */
[----:B------:R-:W-:Y:S01]  /*13200*/  STL.64 [R1+0x3f0], R48 ;  /* 0x0003f03001007387 */ /* 0x000fe20000100a00 */
[CC--:B-----5:R-:W-:Y:S01]  /*13210*/  IADD3 R42, P1, PT, R10.reuse, R3.reuse, RZ ;  /* 0x000000030a2a7210 */ /* 0x0e0fe20007f3e0ff */
[----:B------:R-:W1:Y:S01]  /*13220*/  LDCU UR26, c[0x0][0x39c] ;  /* 0x00007380ff1a77ac */ /* 0x000e620008000800 */
[-C--:B------:R-:W-:Y:S01]  /*13230*/  LEA.HI.X.SX32 R41, R11, R2.reuse, 0x1, P5 ;  /* 0x000000020b297211 */ /* 0x080fe200028f0eff */
[----:B------:R-:W-:Y:S01]  /*13240*/  STL.64 [R1+0x3f8], R50 ;  /* 0x0003f83201007387 */ /* 0x000fe20000100a00 */
[----:B------:R-:W-:Y:S01]  /*13250*/  LEA.HI.X.SX32 R43, R10, R2, 0x1, P1 ;  /* 0x000000020a2b7211 */ /* 0x000fe200008f0eff */
[----:B------:R-:W-:Y:S01]  /*13260*/  VIADD R10, R9, UR5 ;  /* 0x00000005090a7c36 */ /* 0x000fe20008000000 */
[----:B------:R-:W5:Y:S01]  /*13270*/  LDCU UR27, c[0x0][0x39c] ;  /* 0x00007380ff1b77ac */ /* 0x000f620008000800 */
[----:B------:R-:W-:Y:S02]  /*13280*/  STL.64 [R1+0x400], R52 ;  /* 0x0004003401007387 */ /* 0x000fe40000100a00 */
[----:B------:R-:W-:Y:S01]  /*13290*/  VIADD R11, R10, UR5 ;  /* 0x000000050a0b7c36 */ /* 0x000fe20008000000 */
[----:B------:R-:W0:Y:S01]  /*132a0*/  LDCU UR28, c[0x0][0x39c] ;  /* 0x00007380ff1c77ac */ /* 0x000e220008000800 */
[----:B------:R-:W-:Y:S01]  /*132b0*/  STL.64 [R1+0x408], R54 ;  /* 0x0004083601007387 */ /* 0x000fe20000100a00 */
[----:B------:R-:W0:Y:S03]  /*132c0*/  LDCU UR33, c[0x0][0x39c] ;  /* 0x00007380ff2177ac */ /* 0x000e260008000800 */
        /* <DEDUP_REMOVED lines=48> */
[----:B------:R1:W-:Y:S01]  /*135d0*/  STL.64 [R1+0x660], R38 ;  /* 0x0006602601007387 */ /* 0x0003e20000100a00 */
[----:B------:R-:W0:Y:S03]  /*135e0*/  LDCU UR70, c[0x0][0x3b8] ;  /* 0x00007700ff4677ac */ /* 0x000e260008000800 */
[----:B------:R2:W-:Y:S01]  /*135f0*/  STL.64 [R1+0x658], R42 ;  /* 0x0006582a01007387 */ /* 0x0005e20000100a00 */
[----:B------:R-:W0:Y:S03]  /*13600*/  LDCU UR45, c[0x0][0x3b8] ;  /* 0x00007700ff2d77ac */ /* 0x000e260008000800 */
[----:B------:R3:W-:Y:S01]  /*13610*/  STL.64 [R1+0x650], R40 ;  /* 0x0006502801007387 */ /* 0x0007e20000100a00 */
[----:B------:R-:W0:Y:S01]  /*13620*/  LDCU UR69, c[0x0][0x3b8] ;  /* 0x00007700ff4577ac */ /* 0x000e220008000800 */
[-C--:B-1----:R-:W-:Y:S01]  /*13630*/  IADD3 R38, P6, PT, R12, R3.reuse, RZ ;  /* 0x000000030c267210 */ /* 0x082fe20007fde0ff */
[----:B------:R-:W1:Y:S01]  /*13640*/  LDCU UR29, c[0x0][0x3b8] ;  /* 0x00007700ff1d77ac */ /* 0x000e620008000800 */
[----:B--2---:R-:W-:-:S02]  /*13650*/  IADD3 R42, P1, PT, R13, R3, RZ ;  /* 0x000000030d2a7210 */ /* 0x004fc40007f3e0ff */
[-C--:B------:R-:W-:Y:S01]  /*13660*/  LEA.HI.X.SX32 R39, R12, R2.reuse, 0x1, P6 ;  /* 0x000000020c277211 */ /* 0x080fe200030f0eff */
[----:B------:R-:W-:Y:S01]  /*13670*/  VIADD R12, R11, UR5 ;  /* 0x000000050b0c7c36 */ /* 0x000fe20008000000 */
[CC--:B---3--:R-:W-:Y:S01]  /*13680*/  IADD3 R40, P5, PT, R14.reuse, R3.reuse, RZ ;  /* 0x000000030e287210 */ /* 0x0c8fe20007fbe0ff */
[----:B------:R-:W2:Y:S01]  /*13690*/  LDCU UR68, c[0x0][0x3b8] ;  /* 0x00007700ff4477ac */ /* 0x000ea20008000800 */
[-C--:B------:R-:W-:Y:S01]  /*136a0*/  LEA.HI.X.SX32 R43, R13, R2.reuse, 0x1, P1 ;  /* 0x000000020d2b7211 */ /* 0x080fe200008f0eff */
[----:B------:R3:W-:Y:S01]  /*136b0*/  STL.64 [R1+0x648], R38 ;  /* 0x0006482601007387 */ /* 0x0007e20000100a00 */
[----:B------:R-:W-:Y:S01]  /*136c0*/  LEA.HI.X.SX32 R41, R14, R2, 0x1, P5 ;  /* 0x000000020e297211 */ /* 0x000fe200028f0eff */
[----:B------:R-:W-:Y:S01]  /*136d0*/  VIADD R13, R12, UR5 ;  /* 0x000000050c0d7c36 */ /* 0x000fe20008000000 */
[----:B------:R-:W0:Y:S01]  /*136e0*/  LDCU UR44, c[0x0][0x3b8] ;  /* 0x00007700ff2c77ac */ /* 0x000e220008000800 */
[----:B------:R1:W-:Y:S02]  /*136f0*/  STL.64 [R1+0x640], R42 ;  /* 0x0006402a01007387 */ /* 0x0003e40000100a00 */
[----:B------:R-:W-:Y:S01]  /*13700*/  VIADD R14, R13, UR5 ;  /* 0x000000050d0e7c36 */ /* 0x000fe20008000000 */
[----:B------:R-:W0:Y:S01]  /*13710*/  LDCU UR67, c[0x0][0x3b8] ;  /* 0x00007700ff4377ac */ /* 0x000e220008000800 */
[----:B------:R2:W-:Y:S01]  /*13720*/  STL.64 [R1+0x638], R40 ;  /* 0x0006382801007387 */ /* 0x0005e20000100a00 */
[----:B------:R-:W0:Y:S01]  /*13730*/  LDCU UR43, c[0x0][0x3b8] ;  /* 0x00007700ff2b77ac */ /* 0x000e220008000800 */
[-C--:B---3--:R-:W-:Y:S01]  /*13740*/  IADD3 R38, P6, PT, R15, R3.reuse, RZ ;  /* 0x000000030f267210 */ /* 0x088fe20007fde0ff */
[----:B------:R-:W3:Y:S01]  /*13750*/  LDCU UR66, c[0x0][0x3b8] ;  /* 0x00007700ff4277ac */ /* 0x000ee20008000800 */
[----:B-1----:R-:W-:-:S02]  /*13760*/  IADD3 R42, P1, PT, R16, R3, RZ ;  /* 0x00000003102a7210 */ /* 0x002fc40007f3e0ff */
[-C--:B------:R-:W-:Y:S01]  /*13770*/  LEA.HI.X.SX32 R39, R15, R2.reuse, 0x1, P6 ;  /* 0x000000020f277211 */ /* 0x080fe200030f0eff */
[----:B------:R-:W-:Y:S01]  /*13780*/  VIADD R15, R14, UR5 ;  /* 0x000000050e0f7c36 */ /* 0x000fe20008000000 */
[CC--:B--2---:R-:W-:Y:S01]  /*13790*/  IADD3 R40, P5, PT, R17.reuse, R3.reuse, RZ ;  /* 0x0000000311287210 */ /* 0x0c4fe20007fbe0ff */
[----:B------:R-:W1:Y:S01]  /*137a0*/  LDCU UR65, c[0x0][0x3b8] ;  /* 0x00007700ff4177ac */ /* 0x000e620008000800 */
[-C--:B------:R-:W-:Y:S01]  /*137b0*/  LEA.HI.X.SX32 R43, R16, R2.reuse, 0x1, P1 ;  /* 0x00000002102b7211 */ /* 0x080fe200008f0eff */
[----:B------:R2:W-:Y:S01]  /*137c0*/  STL.64 [R1+0x630], R38 ;  /* 0x0006302601007387 */ /* 0x0005e20000100a00 */
[-C--:B------:R-:W-:Y:S01]  /*137d0*/  LEA.HI.X.SX32 R41, R17, R2.reuse, 0x1, P5 ;  /* 0x0000000211297211 */ /* 0x080fe200028f0eff */
[----:B------:R-:W0:Y:S02]  /*137e0*/  LDCU UR42, c[0x0][0x3b8] ;  /* 0x00007700ff2a77ac */ /* 0x000e240008000800 */
[----:B------:R-:W-:Y:S01]  /*137f0*/  STL.64 [R1+0x628], R42 ;  /* 0x0006282a01007387 */ /* 0x000fe20000100a00 */
[----:B------:R-:W0:Y:S03]  /*13800*/  LDCU UR64, c[0x0][0x3b8] ;  /* 0x00007700ff4077ac */ /* 0x000e260008000800 */
[----:B------:R1:W-:Y:S01]  /*13810*/  STL.64 [R1+0x620], R40 ;  /* 0x0006202801007387 */ /* 0x0003e20000100a00 */
[----:B------:R-:W0:Y:S01]  /*13820*/  LDCU UR41, c[0x0][0x3b8] ;  /* 0x00007700ff2977ac */ /* 0x000e220008000800 */
[C---:B--2---:R-:W-:Y:S01]  /*13830*/  IADD3 R38, P6, PT, R18.reuse, R3, RZ ;  /* 0x0000000312267210 */ /* 0x044fe20007fde0ff */
[----:B------:R-:W2:Y:S03]  /*13840*/  LDCU UR63, c[0x0][0x3b8] ;  /* 0x00007700ff3f77ac */ /* 0x000ea60008000800 */
[----:B------:R-:W-:-:S02]  /*13850*/  LEA.HI.X.SX32 R39, R18, R2, 0x1, P6 ;  /* 0x0000000212277211 */ /* 0x000fc400030f0eff */
[-C--:B------:R-:W-:Y:S01]  /*13860*/  IADD3 R16, P6, PT, R22, R3.reuse, RZ ;  /* 0x0000000316107210 */ /* 0x080fe20007fde0ff */
[----:B------:R-:W0:Y:S01]  /*13870*/  LDCU UR62, c[0x0][0x3b8] ;  /* 0x00007700ff3e77ac */ /* 0x000e220008000800 */
[-C--:B-1----:R-:W-:Y:S01]  /*13880*/  IADD3 R40, P1, PT, R20, R3.reuse, RZ ;  /* 0x0000000314287210 */ /* 0x082fe20007f3e0ff */
[----:B------:R1:W-:Y:S01]  /*13890*/  STL.64 [R1+0x618], R38 ;  /* 0x0006182601007387 */ /* 0x0003e20000100a00 */
[-C--:B------:R-:W-:Y:S01]  /*138a0*/  LEA.HI.X.SX32 R17, R22, R2.reuse, 0x1, P6 ;  /* 0x0000000216117211 */ /* 0x080fe200030f0eff */
[----:B------:R-:W0:Y:S01]  /*138b0*/  LDCU UR61, c[0x0][0x3b8] ;  /* 0x00007700ff3d77ac */ /* 0x000e220008000800 */
[----:B------:R-:W-:Y:S02]  /*138c0*/  LEA.HI.X.SX32 R41, R20, R2, 0x1, P1 ;  /* 0x0000000214297211 */ /* 0x000fe400008f0eff */
[-C--:B------:R-:W-:Y:S01]  /*138d0*/  IADD3 R20, P6, PT, R25, R3.reuse, RZ ;  /* 0x0000000319147210 */ /* 0x080fe20007fde0ff */
[----:B------:R-:W0:Y:S02]  /*138e0*/  LDCU UR60, c[0x0][0x3b8] ;  /* 0x00007700ff3c77ac */ /* 0x000e240008000800 */
[----:B------:R2:W-:Y:S01]  /*138f0*/  STL.64 [R1+0x610], R40 ;  /* 0x0006102801007387 */ /* 0x0005e20000100a00 */
[----:B------:R-:W0:Y:S01]  /*13900*/  LDCU UR59, c[0x0][0x3b8] ;  /* 0x00007700ff3b77ac */ /* 0x000e220008000800 */
[----:B-1----:R-:W-:-:S02]  /*13910*/  IADD3 R38, P5, PT, R21, R3, RZ ;  /* 0x0000000315267210 */ /* 0x002fc40007fbe0ff */
[----:B------:R1:W-:Y:S01]  /*13920*/  STL.64 [R1+0x600], R16 ;  /* 0x0006001001007387 */ /* 0x0003e20000100a00 */
[----:B------:R-:W0:Y:S01]  /*13930*/  LDCU UR58, c[0x0][0x3b8] ;  /* 0x00007700ff3a77ac */ /* 0x000e220008000800 */
[-C--:B------:R-:W-:Y:S02]  /*13940*/  LEA.HI.X.SX32 R39, R21, R2.reuse, 0x1, P5 ;  /* 0x0000000215277211 */ /* 0x080fe400028f0eff */
[-C--:B------:R-:W-:Y:S01]  /*13950*/  LEA.HI.X.SX32 R21, R25, R2.reuse, 0x1, P6 ;  /* 0x0000000219157211 */ /* 0x080fe200030f0eff */
[----:B------:R-:W0:Y:S01]  /*13960*/  LDCU UR57, c[0x0][0x3b8] ;  /* 0x00007700ff3977ac */ /* 0x000e220008000800 */
[CC--:B--2---:R-:W-:Y:S01]  /*13970*/  IADD3 R40, P1, PT, R23.reuse, R3.reuse, RZ ;  /* 0x0000000317287210 */ /* 0x0c4fe20007f3e0ff */
[----:B------:R2:W-:Y:S01]  /*13980*/  STL.64 [R1+0x608], R38 ;  /* 0x0006082601007387 */ /* 0x0005e20000100a00 */
[CC--:B------:R-:W-:Y:S01]  /*13990*/  IADD3 R22, P6, PT, R28.reuse, R3.reuse, RZ ;  /* 0x000000031c167210 */ /* 0x0c0fe20007fde0ff */
[----:B------:R-:W0:Y:S01]  /*139a0*/  LDCU UR56, c[0x0][0x3b8] ;  /* 0x00007700ff3877ac */ /* 0x000e220008000800 */
[-C--:B------:R-:W-:Y:S01]  /*139b0*/  LEA.HI.X.SX32 R41, R23, R2.reuse, 0x1, P1 ;  /* 0x0000000217297211 */ /* 0x080fe200008f0eff */
[----:B-1----:R-:W-:Y:S01]  /*139c0*/  VIADD R16, R15, UR5 ;  /* 0x000000050f107c36 */ /* 0x002fe20008000000 */
[-C--:B------:R-:W-:Y:S01]  /*139d0*/  LEA.HI.X.SX32 R23, R28, R2.reuse, 0x1, P6 ;  /* 0x000000021c177211 */ /* 0x080fe200030f0eff */
[----:B------:R-:W1:Y:S02]  /*139e0*/  LDCU UR55, c[0x0][0x3b8] ;  /* 0x00007700ff3777ac */ /* 0x000e640008000800 */
[----:B------:R-:W-:Y:S01]  /*139f0*/  STL.64 [R1+0x5f8], R40 ;  /* 0x0005f82801007387 */ /* 0x000fe20000100a00 */
[----:B------:R-:W-:Y:S01]  /*13a00*/  VIADD R17, R16, UR5 ;  /* 0x0000000510117c36 */ /* 0x000fe20008000000 */
[----:B------:R-:W0:Y:S01]  /*13a10*/  LDCU UR54, c[0x0][0x3b8] ;  /* 0x00007700ff3677ac */ /* 0x000e220008000800 */
[C---:B--2---:R-:W-:Y:S01]  /*13a20*/  IADD3 R38, P5, PT, R24.reuse, R3, RZ ;  /* 0x0000000318267210 */ /* 0x044fe20007fbe0ff */
[----:B------:R2:W-:Y:S01]  /*13a30*/  STL.64 [R1+0x5e8], R20 ;  /* 0x0005e81401007387 */ /* 0x0005e20000100a00 */
[----:B------:R-:W-:Y:S01]  /*13a40*/  VIADD R18, R17, UR5 ;  /* 0x0000000511127c36 */ /* 0x000fe20008000000 */
[----:B------:R-:W0:Y:S01]  /*13a50*/  LDCU UR53, c[0x0][0x3b8] ;  /* 0x00007700ff3577ac */ /* 0x000e220008000800 */
[----:B------:R-:W-:-:S02]  /*13a60*/  LEA.HI.X.SX32 R39, R24, R2, 0x1, P5 ;  /* 0x0000000218277211 */ /* 0x000fc400028f0eff */
[----:B------:R-:W-:-:S03]  /*13a70*/  IADD3 R24, P6, PT, R31, R3, RZ ;  /* 0x000000031f187210 */ /* 0x000fc60007fde0ff */
[----:B------:R0:W-:Y:S01]  /*13a80*/  STL.64 [R1+0x5f0], R38 ;  /* 0x0005f02601007387 */ /* 0x0001e20000100a00 */
[----:B------:R-:W-:Y:S02]  /*13a90*/  LEA.HI.X.SX32 R25, R31, R2, 0x1, P6 ;  /* 0x000000021f197211 */ /* 0x000fe400030f0eff */
[----:B--2---:R-:W-:-:S04]  /*13aa0*/  IADD3 R20, P1, PT, R26, R3, RZ ;  /* 0x000000031a147210 */ /* 0x004fc80007f3e0ff */
[----:B------:R-:W-:Y:S02]  /*13ab0*/  LEA.HI.X.SX32 R21, R26, R2, 0x1, P1 ;  /* 0x000000021a157211 */ /* 0x000fe400008f0eff */
[----:B0-----:R-:W-:-:S03]  /*13ac0*/  IADD3 R38, P5, PT, R27, R3, RZ ;  /* 0x000000031b267210 */ /* 0x001fc60007fbe0ff */
[----:B------:R0:W-:Y:S01]  /*13ad0*/  STL.64 [R1+0x5e0], R20 ;  /* 0x0005e01401007387 */ /* 0x0001e20000100a00 */
[----:B------:R-:W-:-:S03]  /*13ae0*/  LEA.HI.X.SX32 R39, R27, R2, 0x1, P5 ;  /* 0x000000021b277211 */ /* 0x000fc600028f0eff */
[----:B------:R2:W-:Y:S01]  /*13af0*/  STL.64 [R1+0x5d0], R22 ;  /* 0x0005d01601007387 */ /* 0x0005e20000100a00 */
[----:B------:R-:W-:-:S03]  /*13b00*/  IADD3 R26, P5, PT, R30, R3, RZ ;  /* 0x000000031e1a7210 */ /* 0x000fc60007fbe0ff */
[----:B------:R-:W-:Y:S01]  /*13b10*/  STL.64 [R1+0x5d8], R38 ;  /* 0x0005d82601007387 */ /* 0x000fe20000100a00 */
[----:B------:R-:W-:Y:S02]  /*13b20*/  LEA.HI.X.SX32 R27, R30, R2, 0x1, P5 ;  /* 0x000000021e1b7211 */ /* 0x000fe400028f0eff */
[-C--:B------:R-:W-:Y:S01]  /*13b30*/  IADD3 R28, P5, PT, R33, R3.reuse, RZ ;  /* 0x00000003211c7210 */ /* 0x080fe20007fbe0ff */
[----:B0-----:R-:W-:Y:S01]  /*13b40*/  VIADD R20, R18, UR5 ;  /* 0x0000000512147c36 */ /* 0x001fe20008000000 */
[----:B--2---:R-:W-:-:S03]  /*13b50*/  IADD3 R22, P1, PT, R29, R3, RZ ;  /* 0x000000031d167210 */ /* 0x004fc60007f3e0ff */
[----:B------:R-:W-:Y:S01]  /*13b60*/  VIADD R21, R20, UR5 ;  /* 0x0000000514157c36 */ /* 0x000fe20008000000 */
[-C--:B------:R-:W-:Y:S02]  /*13b70*/  LEA.HI.X.SX32 R23, R29, R2.reuse, 0x1, P1 ;  /* 0x000000021d177211 */ /* 0x080fe400008f0eff */
[----:B------:R-:W-:-:S03]  /*13b80*/  LEA.HI.X.SX32 R29, R33, R2, 0x1, P5 ;  /* 0x00000002211d7211 */ /* 0x000fc600028f0eff */
[----:B------:R0:W-:Y:S04]  /*13b90*/  STL.64 [R1+0x5c8], R22 ;  /* 0x0005c81601007387 */ /* 0x0001e80000100a00 */
[----:B------:R2:W-:Y:S04]  /*13ba0*/  STL.64 [R1+0x5b8], R24 ;  /* 0x0005b81801007387 */ /* 0x0005e80000100a00 */
[----:B------:R1:W-:Y:S01]  /*13bb0*/  STL.64 [R1+0x5c0], R26 ;  /* 0x0005c01a01007387 */ /* 0x0003e20000100a00 */
[----:B0-----:R-:W-:Y:S01]  /*13bc0*/  VIADD R22, R21, UR5 ;  /* 0x0000000515167c36 */ /* 0x001fe20008000000 */
[----:B--2---:R-:W-:-:S03]  /*13bd0*/  IADD3 R24, P1, PT, R32, R3, RZ ;  /* 0x0000000320187210 */ /* 0x004fc60007f3e0ff */
[----:B------:R-:W-:Y:S01]  /*13be0*/  VIADD R23, R22, UR5 ;  /* 0x0000000516177c36 */ /* 0x000fe20008000000 */
[-C--:B------:R-:W-:Y:S02]  /*13bf0*/  LEA.HI.X.SX32 R25, R32, R2.reuse, 0x1, P1 ;  /* 0x0000000220197211 */ /* 0x080fe400008f0eff */
[CC--:B-1----:R-:W-:Y:S02]  /*13c00*/  IADD3 R26, P6, PT, R4.reuse, R3.reuse, RZ ;  /* 0x00000003041a7210 */ /* 0x0c2fe40007fde0ff */
[CC--:B------:R-:W-:Y:S01]  /*13c10*/  IADD3 R30, P1, PT, R5.reuse, R3.reuse, RZ ;  /* 0x00000003051e7210 */ /* 0x0c0fe20007f3e0ff */
[----:B------:R0:W-:Y:S01]  /*13c20*/  STL.64 [R1+0x5b0], R24 ;  /* 0x0005b01801007387 */ /* 0x0001e20000100a00 */
[-C--:B------:R-:W-:Y:S02]  /*13c30*/  LEA.HI.X.SX32 R27, R4, R2.reuse, 0x1, P6 ;  /* 0x00000002041b7211 */ /* 0x080fe400030f0eff */
[----:B------:R-:W-:Y:S01]  /*13c40*/  LEA.HI.X.SX32 R31, R5, R2, 0x1, P1 ;  /* 0x00000002051f7211 */ /* 0x000fe200008f0eff */
[----:B------:R1:W-:Y:S04]  /*13c50*/  STL.64 [R1+0x5a8], R28 ;  /* 0x0005a81c01007387 */ /* 0x0003e80000100a00 */
[----:B------:R2:W-:Y:S04]  /*13c60*/  STL.64 [R1+0x5a0], R26 ;  /* 0x0005a01a01007387 */ /* 0x0005e80000100a00 */
[----:B------:R3:W-:Y:S01]  /*13c70*/  STL.64 [R1+0x598], R30 ;  /* 0x0005981e01007387 */ /* 0x0007e20000100a00 */
[----:B0-----:R-:W-:Y:S01]  /*13c80*/  VIADD R24, R23, UR5 ;  /* 0x0000000517187c36 */ /* 0x001fe20008000000 */
[----:B-1----:R-:W-:-:S03]  /*13c90*/  IADD3 R28, P5, PT, R6, R3, RZ ;  /* 0x00000003061c7210 */ /* 0x002fc60007fbe0ff */
[----:B------:R-:W-:Y:S01]  /*13ca0*/  VIADD R4, R24, UR5 ;  /* 0x0000000518047c36 */ /* 0x000fe20008000000 */
[----:B--2---:R-:W-:-:S03]  /*13cb0*/  IADD3 R26, P6, PT, R7, R3, RZ ;  /* 0x00000003071a7210 */ /* 0x004fc60007fde0ff */
[----:B------:R-:W-:Y:S01]  /*13cc0*/  VIADD R5, R4, UR5 ;  /* 0x0000000504057c36 */ /* 0x000fe20008000000 */
[-C--:B------:R-:W-:Y:S02]  /*13cd0*/  LEA.HI.X.SX32 R29, R6, R2.reuse, 0x1, P5 ;  /* 0x00000002061d7211 */ /* 0x080fe400028f0eff */
[-C--:B------:R-:W-:Y:S01]  /*13ce0*/  LEA.HI.X.SX32 R27, R7, R2.reuse, 0x1, P6 ;  /* 0x00000002071b7211 */ /* 0x080fe200030f0eff */
[----:B------:R-:W-:Y:S01]  /*13cf0*/  VIADD R6, R5, UR5 ;  /* 0x0000000505067c36 */ /* 0x000fe20008000000 */
[----:B---3--:R-:W-:Y:S01]  /*13d00*/  IADD3 R30, P1, PT, R8, R3, RZ ;  /* 0x00000003081e7210 */ /* 0x008fe20007f3e0ff */
[----:B------:R0:W-:Y:S02]  /*13d10*/  STL.64 [R1+0x590], R28 ;  /* 0x0005901c01007387 */ /* 0x0001e40000100a00 */
[----:B------:R-:W-:Y:S01]  /*13d20*/  VIADD R7, R6, UR5 ;  /* 0x0000000506077c36 */ /* 0x000fe20008000000 */
[----:B------:R-:W-:Y:S01]  /*13d30*/  LEA.HI.X.SX32 R31, R8, R2, 0x1, P1 ;  /* 0x00000002081f7211 */ /* 0x000fe200008f0eff */
[----:B------:R1:W-:Y:S02]  /*13d40*/  STL.64 [R1+0x588], R26 ;  /* 0x0005881a01007387 */ /* 0x0003e40000100a00 */
[----:B------:R-:W-:-:S02]  /*13d50*/  VIADD R8, R7, UR5 ;  /* 0x0000000507087c36 */ /* 0x000fc40008000000 */
[----:B------:R2:W-:Y:S01]  /*13d60*/  STL.64 [R1+0x580], R30 ;  /* 0x0005801e01007387 */ /* 0x0005e20000100a00 */
[CC--:B0-----:R-:W-:Y:S02]  /*13d70*/  IADD3 R28, P5, PT, R9.reuse, R3.reuse, RZ ;  /* 0x00000003091c7210 */ /* 0x0c1fe40007fbe0ff */
[-C--:B-1----:R-:W-:Y:S02]  /*13d80*/  IADD3 R26, P6, PT, R10, R3.reuse, RZ ;  /* 0x000000030a1a7210 */ /* 0x082fe40007fde0ff */
[-C--:B------:R-:W-:Y:S01]  /*13d90*/  LEA.HI.X.SX32 R29, R9, R2.reuse, 0x1, P5 ;  /* 0x00000002091d7211 */ /* 0x080fe200028f0eff */
[----:B------:R-:W-:Y:S01]  /*13da0*/  VIADD R9, R8, UR5 ;  /* 0x0000000508097c36 */ /* 0x000fe20008000000 */
[----:B------:R-:W-:Y:S02]  /*13db0*/  LEA.HI.X.SX32 R27, R10, R2, 0x1, P6 ;  /* 0x000000020a1b7211 */ /* 0x000fe400030f0eff */
[----:B--2---:R-:W-:Y:S01]  /*13dc0*/  IADD3 R30, P1, PT, R11, R3, RZ ;  /* 0x000000030b1e7210 */ /* 0x004fe20007f3e0ff */
[----:B------:R0:W-:Y:S01]  /*13dd0*/  STL.64 [R1+0x578], R28 ;  /* 0x0005781c01007387 */ /* 0x0001e20000100a00 */
[----:B------:R-:W-:-:S02]  /*13de0*/  VIADD R10, R9, UR5 ;  /* 0x00000005090a7c36 */ /* 0x000fc40008000000 */
[----:B------:R-:W-:Y:S01]  /*13df0*/  LEA.HI.X.SX32 R31, R11, R2, 0x1, P1 ;  /* 0x000000020b1f7211 */ /* 0x000fe200008f0eff */
[----:B------:R1:W-:Y:S01]  /*13e00*/  STL.64 [R1+0x570], R26 ;  /* 0x0005701a01007387 */ /* 0x0003e20000100a00 */
[----:B------:R-:W-:-:S03]  /*13e10*/  VIADD R11, R10, UR5 ;  /* 0x000000050a0b7c36 */ /* 0x000fc60008000000 */
        /* <DEDUP_REMOVED lines=9> */
[-C--:B------:R-:W-:Y:S01]  /*13eb0*/  LEA.HI.X.SX32 R31, R14, R2.reuse, 0x1, P1 ;  /* 0x000000020e1f7211 */ /* 0x080fe200008f0eff */
[----:B------:R1:W-:Y:S04]  /*13ec0*/  STL.64 [R1+0x558], R26 ;  /* 0x0005581a01007387 */ /* 0x0003e80000100a00 */
[----:B------:R-:W-:Y:S01]  /*13ed0*/  STL.64 [R1+0x550], R30 ;  /* 0x0005501e01007387 */ /* 0x000fe20000100a00 */
[CC--:B0-----:R-:W-:Y:S02]  /*13ee0*/  IADD3 R28, P5, PT, R15.reuse, R3.reuse, RZ ;  /* 0x000000030f1c7210 */ /* 0x0c1fe40007fbe0ff */
[----:B-1----:R-:W-:Y:S02]  /*13ef0*/  IADD3 R26, P6, PT, R16, R3, RZ ;  /* 0x00000003101a7210 */ /* 0x002fe40007fde0ff */
[----:B------:R-:W-:-:S02]  /*13f00*/  LEA.HI.X.SX32 R29, R15, R2, 0x1, P5 ;  /* 0x000000020f1d7211 */ /* 0x000fc400028f0eff */
[-C--:B------:R-:W-:Y:S02]  /*13f10*/  LEA.HI.X.SX32 R27, R16, R2.reuse, 0x1, P6 ;  /* 0x00000002101b7211 */ /* 0x080fe400030f0eff */
[CC--:B------:R-:W-:Y:S01]  /*13f20*/  IADD3 R14, P6, PT, R20.reuse, R3.reuse, RZ ;  /* 0x00000003140e7210 */ /* 0x0c0fe20007fde0ff */
[----:B------:R0:W-:Y:S03]  /*13f30*/  STL.64 [R1+0x548], R28 ;  /* 0x0005481c01007387 */ /* 0x0001e60000100a00 */
[----:B------:R-:W-:Y:S01]  /*13f40*/  LEA.HI.X.SX32 R15, R20, R2, 0x1, P6 ;  /* 0x00000002140f7211 */ /* 0x000fe200030f0eff */
[----:B------:R1:W-:Y:S01]  /*13f50*/  STL.64 [R1+0x540], R26 ;  /* 0x0005401a01007387 */ /* 0x0003e20000100a00 */
[-C--:B------:R-:W-:Y:S02]  /*13f60*/  IADD3 R16, P6, PT, R23, R3.reuse, RZ ;  /* 0x0000000317107210 */ /* 0x080fe40007fde0ff */
[----:B0-----:R-:W-:-:S02]  /*13f70*/  IADD3 R28, P1, PT, R17, R3, RZ ;  /* 0x00000003111c7210 */ /* 0x001fc40007f3e0ff */
[CC--:B-1----:R-:W-:Y:S02]  /*13f80*/  IADD3 R26, P5, PT, R18.reuse, R3.reuse, RZ ;  /* 0x00000003121a7210 */ /* 0x0c2fe40007fbe0ff */
[-C--:B------:R-:W-:Y:S02]  /*13f90*/  LEA.HI.X.SX32 R29, R17, R2.reuse, 0x1, P1 ;  /* 0x00000002111d7211 */ /* 0x080fe400008f0eff */
[-C--:B------:R-:W-:Y:S02]  /*13fa0*/  LEA.HI.X.SX32 R27, R18, R2.reuse, 0x1, P5 ;  /* 0x00000002121b7211 */ /* 0x080fe400028f0eff */
[----:B------:R-:W-:Y:S01]  /*13fb0*/  LEA.HI.X.SX32 R17, R23, R2, 0x1, P6 ;  /* 0x0000000217117211 */ /* 0x000fe200030f0eff */
[----:B------:R0:W-:Y:S01]  /*13fc0*/  STL.64 [R1+0x538], R28 ;  /* 0x0005381c01007387 */ /* 0x0001e20000100a00 */
[----:B------:R-:W-:Y:S02]  /*13fd0*/  IADD3 R20, P6, PT, R5, R3, RZ ;  /* 0x0000000305147210 */ /* 0x000fe40007fde0ff */
[----:B------:R-:W-:Y:S01]  /*13fe0*/  F2FP.SATFINITE.E4M3.F32.PACK_AB_MERGE_C R18, R36, R37, RZ ;  /* 0x000000252412723e */ /* 0x000fe200048070ff */
[----:B------:R1:W-:Y:S04]  /*13ff0*/  STL.64 [R1+0x528], R14 ;  /* 0x0005280e01007387 */ /* 0x0003e80000100a00 */
[----:B------:R2:W-:Y:S01]  /*14000*/  STL.64 [R1+0x530], R26 ;  /* 0x0005301a01007387 */ /* 0x0005e20000100a00 */
[----:B0-----:R-:W-:Y:S01]  /*14010*/  IADD3 R28, P1, PT, R21, R3, RZ ;  /* 0x00000003151c7210 */ /* 0x001fe20007f3e0ff */
[----:B------:R-:W0:Y:S01]  /*14020*/  LDTM.x64 R36, tmem[UR12+0x40] ;  /* 0x0000400c002479ee */ /* 0x000e220008340000 */
[----:B-1----:R-:W-:-:S02]  /*14030*/  VIADD R14, R13, UR5 ;  /* 0x000000050d0e7c36 */ /* 0x002fc40008000000 */
[-C--:B------:R-:W-:Y:S02]  /*14040*/  LEA.HI.X.SX32 R29, R21, R2.reuse, 0x1, P1 ;  /* 0x00000002151d7211 */ /* 0x080fe400008f0eff */
[-C--:B------:R-:W-:Y:S01]  /*14050*/  LEA.HI.X.SX32 R21, R5, R2.reuse, 0x1, P6 ;  /* 0x0000000205157211 */ /* 0x080fe200030f0eff */
[----:B------:R-:W-:Y:S01]  /*14060*/  VIADD R15, R14, UR5 ;  /* 0x000000050e0f7c36 */ /* 0x000fe20008000000 */
[CC--:B--2---:R-:W-:Y:S01]  /*14070*/  IADD3 R26, P5, PT, R22.reuse, R3.reuse, RZ ;  /* 0x00000003161a7210 */ /* 0x0c4fe20007fbe0ff */
[----:B------:R1:W-:Y:S03]  /*14080*/  STL.64 [R1+0x520], R28 ;  /* 0x0005201c01007387 */ /* 0x0003e60000100a00 */
[----:B------:R-:W-:Y:S01]  /*14090*/  LEA.HI.X.SX32 R27, R22, R2, 0x1, P5 ;  /* 0x00000002161b7211 */ /* 0x000fe200028f0eff */
[----:B------:R2:W-:Y:S04]  /*140a0*/  STL.64 [R1+0x510], R16 ;  /* 0x0005101001007387 */ /* 0x0005e80000100a00 */
[----:B------:R3:W-:Y:S01]  /*140b0*/  STL.64 [R1+0x518], R26 ;  /* 0x0005181a01007387 */ /* 0x0007e20000100a00 */
[----:B-1----:R-:W-:Y:S01]  /*140c0*/  IADD3 R28, P1, PT, R24, R3, RZ ;  /* 0x00000003181c7210 */ /* 0x002fe20007f3e0ff */
[----:B--2---:R-:W-:-:S03]  /*140d0*/  VIADD R16, R15, UR5 ;  /* 0x000000050f107c36 */ /* 0x004fc60008000000 */
[-C--:B------:R-:W-:Y:S02]  /*140e0*/  LEA.HI.X.SX32 R29, R24, R2.reuse, 0x1, P1 ;  /* 0x00000002181d7211 */ /* 0x080fe400008f0eff */
[-C--:B------:R-:W-:Y:S01]  /*140f0*/  IADD3 R24, P1, PT, R6, R3.reuse, RZ ;  /* 0x0000000306187210 */ /* 0x080fe20007f3e0ff */
[----:B------:R-:W-:Y:S01]  /*14100*/  VIADD R17, R16, UR5 ;  /* 0x0000000510117c36 */ /* 0x000fe20008000000 */
[-C--:B---3--:R-:W-:Y:S01]  /*14110*/  IADD3 R26, P5, PT, R4, R3.reuse, RZ ;  /* 0x00000003041a7210 */ /* 0x088fe20007fbe0ff */
[----:B------:R-:W-:Y:S01]  /*14120*/  STL.64 [R1+0x508], R28 ;  /* 0x0005081c01007387 */ /* 0x000fe20000100a00 */
[-C--:B------:R-:W-:Y:S02]  /*14130*/  LEA.HI.X.SX32 R25, R6, R2.reuse, 0x1, P1 ;  /* 0x0000000206197211 */ /* 0x080fe400008f0eff */
[----:B------:R-:W-:Y:S01]  /*14140*/  LEA.HI.X.SX32 R27, R4, R2, 0x1, P5 ;  /* 0x00000002041b7211 */ /* 0x000fe200028f0eff */
[----:B------:R-:W-:Y:S01]  /*14150*/  VIADD R4, R17, UR5 ;  /* 0x0000000511047c36 */ /* 0x000fe20008000000 */
[----:B------:R-:W-:-:S03]  /*14160*/  IADD3 R22, P5, PT, R7, R3, RZ ;  /* 0x0000000307167210 */ /* 0x000fc60007fbe0ff */
[----:B------:R-:W-:Y:S01]  /*14170*/  VIADD R5, R4, UR5 ;  /* 0x0000000504057c36 */ /* 0x000fe20008000000 */
[----:B------:R-:W-:Y:S01]  /*14180*/  STL.64 [R1+0x500], R26 ;  /* 0x0005001a01007387 */ /* 0x000fe20000100a00 */
[----:B------:R-:W-:Y:S02]  /*14190*/  LEA.HI.X.SX32 R23, R7, R2, 0x1, P5 ;  /* 0x0000000207177211 */ /* 0x000fe400028f0eff */
[----:B------:R-:W-:Y:S01]  /*141a0*/  VIADD R6, R5, UR5 ;  /* 0x0000000505067c36 */ /* 0x000fe20008000000 */
[----:B------:R1:W-:Y:S03]  /*141b0*/  STL.64 [R1+0x4f8], R20 ;  /* 0x0004f81401007387 */ /* 0x0003e60000100a00 */
[----:B------:R-:W-:Y:S01]  /*141c0*/  VIADD R7, R6, UR5 ;  /* 0x0000000506077c36 */ /* 0x000fe20008000000 */
[----:B------:R-:W-:Y:S04]  /*141d0*/  STL.64 [R1+0x4f0], R24 ;  /* 0x0004f01801007387 */ /* 0x000fe80000100a00 */
[----:B------:R2:W-:Y:S01]  /*141e0*/  STL.64 [R1+0x4e8], R22 ;  /* 0x0004e81601007387 */ /* 0x0005e20000100a00 */
[----:B-1----:R-:W-:-:S04]  /*141f0*/  IADD3 R20, P6, PT, R8, R3, RZ ;  /* 0x0000000308147210 */ /* 0x002fc80007fde0ff */
[-C--:B------:R-:W-:Y:S01]  /*14200*/  LEA.HI.X.SX32 R21, R8, R2.reuse, 0x1, P6 ;  /* 0x0000000208157211 */ /* 0x080fe200030f0eff */
[----:B------:R-:W-:Y:S01]  /*14210*/  VIADD R8, R7, UR5 ;  /* 0x0000000507087c36 */ /* 0x000fe20008000000 */
[-C--:B------:R-:W-:Y:S02]  /*14220*/  IADD3 R250, P6, PT, R11, R3.reuse, RZ ;  /* 0x000000030bfa7210 */ /* 0x080fe40007fde0ff */
[-C--:B--2---:R-:W-:Y:S01]  /*14230*/  IADD3 R22, P1, PT, R9, R3.reuse, RZ ;  /* 0x0000000309167210 */ /* 0x084fe20007f3e0ff */
[----:B------:R1:W-:Y:S01]  /*14240*/  STL.64 [R1+0x4e0], R20 ;  /* 0x0004e01401007387 */ /* 0x0003e20000100a00 */
[-C--:B------:R-:W-:Y:S02]  /*14250*/  LEA.HI.X.SX32 R251, R11, R2.reuse, 0x1, P6 ;  /* 0x000000020bfb7211 */ /* 0x080fe400030f0eff */
[----:B------:R-:W-:Y:S01]  /*14260*/  LEA.HI.X.SX32 R23, R9, R2, 0x1, P1 ;  /* 0x0000000209177211 */ /* 0x000fe200008f0eff */
[----:B------:R-:W-:Y:S01]  /*14270*/  VIADD R9, R8, UR5 ;  /* 0x0000000508097c36 */ /* 0x000fe20008000000 */
[----:B------:R-:W-:-:S02]  /*14280*/  IADD3 R248, P1, PT, R12, R3, RZ ;  /* 0x000000030cf87210 */ /* 0x000fc40007f3e0ff */
[-C--:B------:R-:W-:Y:S01]  /*14290*/  IADD3 R244, P6, PT, R14, R3.reuse, RZ ;  /* 0x000000030ef47210 */ /* 0x080fe20007fde0ff */
[----:B------:R-:W-:Y:S01]  /*142a0*/  STL.64 [R1+0x4d8], R22 ;  /* 0x0004d81601007387 */ /* 0x000fe20000100a00 */
[-C--:B------:R-:W-:Y:S02]  /*142b0*/  LEA.HI.X.SX32 R249, R12, R2.reuse, 0x1, P1 ;  /* 0x000000020cf97211 */ /* 0x080fe400008f0eff */
[CC--:B------:R-:W-:Y:S01]  /*142c0*/  IADD3 R242, P1, PT, R15.reuse, R3.reuse, RZ ;  /* 0x000000030ff27210 */ /* 0x0c0fe20007f3e0ff */
[----:B------:R-:W-:Y:S01]  /*142d0*/  STL [R1+0xdac], R251 ;  /* 0x000dacfb01007387 */ /* 0x000fe20000100800 */
[CC--:B-1----:R-:W-:Y:S02]  /*142e0*/  IADD3 R20, P5, PT, R10.reuse, R3.reuse, RZ ;  /* 0x000000030a147210 */ /* 0x0c2fe40007fbe0ff */
[-C--:B------:R-:W-:Y:S02]  /*142f0*/  LEA.HI.X.SX32 R243, R15, R2.reuse, 0x1, P1 ;  /* 0x000000020ff37211 */ /* 0x080fe400008f0eff */
[----:B------:R-:W-:Y:S01]  /*14300*/  LEA.HI.X.SX32 R21, R10, R2, 0x1, P5 ;  /* 0x000000020a157211 */ /* 0x000fe200028f0eff */
[----:B------:R-:W-:Y:S01]  /*14310*/  VIADD R10, R9, UR5 ;  /* 0x00000005090a7c36 */ /* 0x000fe20008000000 */
[----:B------:R-:W-:-:S02]  /*14320*/  IADD3 R246, P5, PT, R13, R3, RZ ;  /* 0x000000030df67210 */ /* 0x000fc40007fbe0ff */
[-C--:B------:R-:W-:Y:S01]  /*14330*/  IADD3 R236, P1, PT, R4, R3.reuse, RZ ;  /* 0x0000000304ec7210 */ /* 0x080fe20007f3e0ff */
[----:B------:R-:W-:Y:S01]  /*14340*/  VIADD R11, R10, UR5 ;  /* 0x000000050a0b7c36 */ /* 0x000fe20008000000 */
[-C--:B------:R-:W-:Y:S01]  /*14350*/  LEA.HI.X.SX32 R247, R13, R2.reuse, 0x1, P5 ;  /* 0x000000020df77211 */ /* 0x080fe200028f0eff */
[----:B------:R-:W-:Y:S01]  /*14360*/  STL.64 [R1+0x4d0], R20 ;  /* 0x0004d01401007387 */ /* 0x000fe20000100a00 */
[-C--:B------:R-:W-:Y:S01]  /*14370*/  IADD3 R240, P5, PT, R16, R3.reuse, RZ ;  /* 0x0000000310f07210 */ /* 0x080fe20007fbe0ff */
[----:B------:R-:W-:Y:S01]  /*14380*/  VIADD R12, R11, UR5 ;  /* 0x000000050b0c7c36 */ /* 0x000fe20008000000 */
[-C--:B------:R-:W-:Y:S02]  /*14390*/  LEA.HI.X.SX32 R245, R14, R2.reuse, 0x1, P6 ;  /* 0x000000020ef57211 */ /* 0x080fe400030f0eff */
[----:B------:R-:W-:Y:S02]  /*143a0*/  IADD3 R238, P6, PT, R17, R3, RZ ;  /* 0x0000000311ee7210 */ /* 0x000fe40007fde0ff */
[----:B------:R-:W-:-:S02]  /*143b0*/  LEA.HI.X.SX32 R241, R16, R2, 0x1, P5 ;  /* 0x0000000210f17211 */ /* 0x000fc400028f0eff */
[-C--:B------:R-:W-:Y:S02]  /*143c0*/  IADD3 R234, P5, PT, R5, R3.reuse, RZ ;  /* 0x0000000305ea7210 */ /* 0x080fe40007fbe0ff */
[-C--:B------:R-:W-:Y:S01]  /*143d0*/  LEA.HI.X.SX32 R237, R4, R2.reuse, 0x1, P1 ;  /* 0x0000000204ed7211 */ /* 0x080fe200008f0eff */
[----:B------:R-:W-:Y:S01]  /*143e0*/  VIADD R4, R12, UR5 ;  /* 0x000000050c047c36 */ /* 0x000fe20008000000 */
[-C--:B------:R-:W-:Y:S02]  /*143f0*/  LEA.HI.X.SX32 R239, R17, R2.reuse, 0x1, P6 ;  /* 0x0000000211ef7211 */ /* 0x080fe400030f0eff */
[-C--:B------:R-:W-:Y:S02]  /*14400*/  IADD3 R232, P6, PT, R6, R3.reuse, RZ ;  /* 0x0000000306e87210 */ /* 0x080fe40007fde0ff */
[-C--:B------:R-:W-:Y:S01]  /*14410*/  LEA.HI.X.SX32 R235, R5, R2.reuse, 0x1, P5 ;  /* 0x0000000205eb7211 */ /* 0x080fe200028f0eff */
[----:B------:R-:W-:Y:S01]  /*14420*/  VIADD R5, R4, UR5 ;  /* 0x0000000504057c36 */ /* 0x000fe20008000000 */
[-C--:B------:R-:W-:Y:S01]  /*14430*/  LEA.HI.X.SX32 R233, R6, R2.reuse, 0x1, P6 ;  /* 0x0000000206e97211 */ /* 0x080fe200030f0eff */
[----:B------:R0:W-:Y:S01]  /*14440*/  STL [R1+0xda8], R232 ;  /* 0x000da8e801007387 */ /* 0x0001e20000100800 */
[-C--:B------:R-:W-:Y:S01]  /*14450*/  IADD3 R230, P1, PT, R7, R3.reuse, RZ ;  /* 0x0000000307e67210 */ /* 0x080fe20007f3e0ff */
[----:B------:R-:W-:Y:S01]  /*14460*/  VIADD R6, R5, UR5 ;  /* 0x0000000505067c36 */ /* 0x000fe20008000000 */
[-C--:B------:R-:W-:Y:S01]  /*14470*/  IADD3 R228, P5, PT, R8, R3.reuse, RZ ;  /* 0x0000000308e47210 */ /* 0x080fe20007fbe0ff */
[----:B------:R1:W-:Y:S01]  /*14480*/  STL [R1+0xda4], R233 ;  /* 0x000da4e901007387 */ /* 0x0003e20000100800 */
[-C--:B------:R-:W-:Y:S01]  /*14490*/  LEA.HI.X.SX32 R231, R7, R2.reuse, 0x1, P1 ;  /* 0x0000000207e77211 */ /* 0x080fe200008f0eff */
[----:B------:R-:W-:Y:S01]  /*144a0*/  VIADD R7, R6, UR5 ;  /* 0x0000000506077c36 */ /* 0x000fe20008000000 */
[-C--:B------:R-:W-:Y:S01]  /*144b0*/  IADD3 R224, P1, PT, R10, R3.reuse, RZ ;  /* 0x000000030ae07210 */ /* 0x080fe20007f3e0ff */
[----:B------:R2:W-:Y:S01]  /*144c0*/  STL [R1+0xda0], R228 ;  /* 0x000da0e401007387 */ /* 0x0005e20000100800 */
[-C--:B------:R-:W-:Y:S01]  /*144d0*/  IADD3 R226, P6, PT, R9, R3.reuse, RZ ;  /* 0x0000000309e27210 */ /* 0x080fe20007fde0ff */
[----:B0-----:R-:W-:Y:S01]  /*144e0*/  IMAD.MOV.U32 R232, RZ, RZ, R36 ;  /* 0x000000ffffe87224 */ /* 0x001fe200078e0024 */
[-C--:B------:R-:W-:Y:S01]  /*144f0*/  LEA.HI.X.SX32 R229, R8, R2.reuse, 0x1, P5 ;  /* 0x0000000208e57211 */ /* 0x080fe200028f0eff */
[----:B------:R-:W-:Y:S01]  /*14500*/  VIADD R8, R7, UR5 ;  /* 0x0000000507087c36 */ /* 0x000fe20008000000 */
[-C--:B------:R-:W-:Y:S01]  /*14510*/  IADD3 R222, P5, PT, R11, R3.reuse, RZ ;  /* 0x000000030bde7210 */ /* 0x080fe20007fbe0ff */
[----:B-1----:R-:W-:Y:S01]  /*14520*/  IMAD.MOV.U32 R233, RZ, RZ, R37 ;  /* 0x000000ffffe97224 */ /* 0x002fe200078e0025 */
[-C--:B------:R-:W-:Y:S01]  /*14530*/  LEA.HI.X.SX32 R225, R10, R2.reuse, 0x1, P1 ;  /* 0x000000020ae17211 */ /* 0x080fe200008f0eff */
[----:B------:R0:W-:Y:S01]  /*14540*/  STL [R1+0xd9c], R229 ;  /* 0x000d9ce501007387 */ /* 0x0001e20000100800 */
[-C--:B------:R-:W-:Y:S01]  /*14550*/  LEA.HI.X.SX32 R227, R9, R2.reuse, 0x1, P6 ;  /* 0x0000000209e37211 */ /* 0x080fe200030f0eff */
[----:B------:R-:W-:Y:S01]  /*14560*/  VIADD R9, R8, UR5 ;  /* 0x0000000508097c36 */ /* 0x000fe20008000000 */
[-C--:B------:R-:W-:Y:S01]  /*14570*/  IADD3 R218, P1, PT, R4, R3.reuse, RZ ;  /* 0x0000000304da7210 */ /* 0x080fe20007f3e0ff */
[----:B------:R1:W-:Y:S01]  /*14580*/  STL [R1+0xd98], R224 ;  /* 0x000d98e001007387 */ /* 0x0003e20000100800 */
[-C--:B------:R-:W-:Y:S01]  /*14590*/  IADD3 R220, P6, PT, R12, R3.reuse, RZ ;  /* 0x000000030cdc7210 */ /* 0x080fe20007fde0ff */
[----:B--2---:R-:W-:Y:S01]  /*145a0*/  IMAD.MOV.U32 R228, RZ, RZ, R38 ;  /* 0x000000ffffe47224 */ /* 0x004fe200078e0026 */
[-C--:B------:R-:W-:Y:S01]  /*145b0*/  LEA.HI.X.SX32 R223, R11, R2.reuse, 0x1, P5 ;  /* 0x000000020bdf7211 */ /* 0x080fe200028f0eff */
[----:B------:R2:W-:Y:S01]  /*145c0*/  STL [R1+0xd94], R225 ;  /* 0x000d94e101007387 */ /* 0x0005e20000100800 */
[-C--:B------:R-:W-:Y:S01]  /*145d0*/  IADD3 R216, P5, PT, R5, R3.reuse, RZ ;  /* 0x0000000305d87210 */ /* 0x080fe20007fbe0ff */
[----:B0-----:R-:W-:Y:S01]  /*145e0*/  IMAD.MOV.U32 R229, RZ, RZ, R39 ;  /* 0x000000ffffe57224 */ /* 0x001fe200078e0027 */
[-C--:B------:R-:W-:Y:S01]  /*145f0*/  LEA.HI.X.SX32 R219, R4, R2.reuse, 0x1, P1 ;  /* 0x0000000204db7211 */ /* 0x080fe200008f0eff */
[----:B------:R-:W-:Y:S01]  /*14600*/  VIADD R4, R9, UR5 ;  /* 0x0000000509047c36 */ /* 0x000fe20008000000 */
[-C--:B------:R-:W-:Y:S01]  /*14610*/  LEA.HI.X.SX32 R221, R12, R2.reuse, 0x1, P6 ;  /* 0x000000020cdd7211 */ /* 0x080fe200030f0eff */
[----:B------:R0:W-:Y:S01]  /*14620*/  STL [R1+0xd90], R220 ;  /* 0x000d90dc01007387 */ /* 0x0001e20000100800 */
[-C--:B------:R-:W-:Y:S01]  /*14630*/  IADD3 R214, P6, PT, R6, R3.reuse, RZ ;  /* 0x0000000306d67210 */ /* 0x080fe20007fde0ff */
[----:B-1----:R-:W-:Y:S01]  /*14640*/  IMAD.MOV.U32 R224, RZ, RZ, R40 ;  /* 0x000000ffffe07224 */ /* 0x002fe200078e0028 */
[-C--:B------:R-:W-:Y:S01]  /*14650*/  LEA.HI.X.SX32 R217, R5, R2.reuse, 0x1, P5 ;  /* 0x0000000205d97211 */ /* 0x080fe200028f0eff */
[----:B------:R-:W-:Y:S01]  /*14660*/  VIADD R5, R4, UR5 ;  /* 0x0000000504057c36 */ /* 0x000fe20008000000 */
[-C--:B------:R-:W-:Y:S01]  /*14670*/  IADD3 R212, P1, PT, R7, R3.reuse, RZ ;  /* 0x0000000307d47210 */ /* 0x080fe20007f3e0ff */
[----:B------:R1:W-:Y:S01]  /*14680*/  STL [R1+0xd8c], R221 ;  /* 0x000d8cdd01007387 */ /* 0x0003e20000100800 */
        /* <DEDUP_REMOVED lines=9> */
[----:B--2---:R-:W-:Y:S01]  /*14720*/  IMAD.MOV.U32 R225, RZ, RZ, R41 ;  /* 0x000000ffffe17224 */ /* 0x004fe200078e0029 */
        /* <DEDUP_REMOVED lines=12> */
[CC--:B------:R-:W-:Y:S01]  /*147f0*/  IADD3 R202, P6, PT, R6.reuse, R3.reuse, RZ ;  /* 0x0000000306ca7210 */ /* 0x0c0fe20007fde0ff */
[----:B0-----:R-:W-:Y:S01]  /*14800*/  IMAD.MOV.U32 R220, RZ, RZ, R42 ;  /* 0x000000ffffdc7224 */ /* 0x001fe200078e002a */
[-C--:B------:R-:W-:Y:S01]  /*14810*/  LEA.HI.X.SX32 R201, R7, R2.reuse, 0x1, P5 ;  /* 0x0000000207c97211 */ /* 0x080fe200028f0eff */
[----:B------:R0:W-:Y:S01]  /*14820*/  STL [R1+0xd74], R209 ;  /* 0x000d74d101007387 */ /* 0x0001e20000100800 */
[CC--:B------:R-:W-:Y:S01]  /*14830*/  IADD3 R196, P5, PT, R5.reuse, R3.reuse, RZ ;  /* 0x0000000305c47210 */ /* 0x0c0fe20007fbe0ff */
[----:B-1----:R-:W-:Y:S01]  /*14840*/  IMAD.MOV.U32 R221, RZ, RZ, R43 ;  /* 0x000000ffffdd7224 */ /* 0x002fe200078e002b */
[-C--:B------:R-:W-:Y:S01]  /*14850*/  LEA.HI.X.SX32 R203, R6, R2.reuse, 0x1, P6 ;  /* 0x0000000206cb7211 */ /* 0x080fe200030f0eff */
[----:B------:R1:W-:Y:S01]  /*14860*/  STL [R1+0xd70], R204 ;  /* 0x000d70cc01007387 */ /* 0x0003e20000100800 */
[-C--:B------:R-:W-:Y:S01]  /*14870*/  IADD3 R198, P6, PT, R4, R3.reuse, RZ ;  /* 0x0000000304c67210 */ /* 0x080fe20007fde0ff */
[----:B---3--:R-:W-:Y:S01]  /*14880*/  IMAD.MOV.U32 R216, RZ, RZ, R44 ;  /* 0x000000ffffd87224 */ /* 0x008fe200078e002c */
[-C--:B------:R-:W-:Y:S01]  /*14890*/  LEA.HI.X.SX32 R197, R5, R2.reuse, 0x1, P5 ;  /* 0x0000000205c57211 */ /* 0x080fe200028f0eff */
[----:B------:R3:W-:Y:S01]  /*148a0*/  STL [R1+0xd6c], R205 ;  /* 0x000d6ccd01007387 */ /* 0x0007e20000100800 */
[----:B------:R-:W-:Y:S01]  /*148b0*/  IADD3 R20, P5, PT, R252, R3, RZ ;  /* 0x00000003fc147210 */ /* 0x000fe20007fbe0ff */
[----:B------:R-:W-:Y:S01]  /*148c0*/  IMAD.MOV.U32 R217, RZ, RZ, R45 ;  /* 0x000000ffffd97224 */ /* 0x000fe200078e002d */
[-C--:B------:R-:W-:Y:S01]  /*148d0*/  LEA.HI.X.SX32 R199, R4, R2.reuse, 0x1, P6 ;  /* 0x0000000204c77211 */ /* 0x080fe200030f0eff */
[----:B------:R1:W-:Y:S01]  /*148e0*/  STL [R1+0xd68], R202 ;  /* 0x000d68ca01007387 */ /* 0x0003e20000100800 */
[----:B------:R-:W-:Y:S01]  /*148f0*/  LEA.HI.X.SX32 R21, R252, R2, 0x1, P5 ;  /* 0x00000002fc157211 */ /* 0x000fe200028f0eff */
[----:B--2---:R-:W-:Y:S01]  /*14900*/  IMAD.MOV.U32 R212, RZ, RZ, R46 ;  /* 0x000000ffffd47224 */ /* 0x004fe200078e002e */
[----:B------:R-:W-:Y:S01]  /*14910*/  ISETP.LT.AND P6, PT, R19, UR19, !P0 ;  /* 0x0000001313007c0c */ /* 0x000fe2000c7c1270 */
[----:B------:R2:W-:Y:S01]  /*14920*/  STL [R1+0xd64], R203 ;  /* 0x000d64cb01007387 */ /* 0x0005e20000100800 */
[----:B------:R-:W-:Y:S01]  /*14930*/  IMAD.MOV.U32 R213, RZ, RZ, R47 ;  /* 0x000000ffffd57224 */ /* 0x000fe200078e002f */
[----:B------:R-:W-:Y:S01]  /*14940*/  ISETP.LT.AND P1, PT, R0, UR13, !P0 ;  /* 0x0000000d00007c0c */ /* 0x000fe2000c721270 */
[----:B------:R-:W-:Y:S01]  /*14950*/  IMAD.MOV.U32 R208, RZ, RZ, R48 ;  /* 0x000000ffffd07224 */ /* 0x000fe200078e0030 */
[----:B------:R4:W-:Y:S01]  /*14960*/  STL [R1+0xd60], R198 ;  /* 0x000d60c601007387 */ /* 0x0009e20000100800 */
[----:B0-----:R-:W-:Y:S01]  /*14970*/  IMAD.MOV.U32 R209, RZ, RZ, R49 ;  /* 0x000000ffffd17224 */ /* 0x001fe200078e0031 */
[----:B------:R-:W0:Y:S01]  /*14980*/  LDCU UR13, c[0x0][0x39c] ;  /* 0x00007380ff0d77ac */ /* 0x000e220008000800 */
[----:B-1----:R-:W-:Y:S01]  /*14990*/  IMAD.MOV.U32 R204, RZ, RZ, R50 ;  /* 0x000000ffffcc7224 */ /* 0x002fe200078e0032 */
[----:B------:R1:W-:Y:S01]  /*149a0*/  STL [R1+0xd5c], R199 ;  /* 0x000d5cc701007387 */ /* 0x0003e20000100800 */
[----:B---3--:R-:W-:Y:S01]  /*149b0*/  IMAD.MOV.U32 R205, RZ, RZ, R51 ;  /* 0x000000ffffcd7224 */ /* 0x008fe200078e0033 */
[----:B------:R-:W3:Y:S01]  /*149c0*/  LDCU UR19, c[0x0][0x39c] ;  /* 0x00007380ff1377ac */ /* 0x000ee20008000800 */
[----:B------:R-:W-:Y:S01]  /*149d0*/  IMAD.MOV.U32 R202, RZ, RZ, R52 ;  /* 0x000000ffffca7224 */ /* 0x000fe200078e0034 */
[----:B------:R5:W-:Y:S01]  /*149e0*/  STL [R1+0xd58], R2 ;  /* 0x000d580201007387 */ /* 0x000be20000100800 */
[----:B--2---:R-:W-:-:S02]  /*149f0*/  IMAD.MOV.U32 R203, RZ, RZ, R53 ;  /* 0x000000ffffcb7224 */ /* 0x004fc400078e0035 */
[----:B----4-:R-:W-:Y:S01]  /*14a00*/  IMAD.MOV.U32 R198, RZ, RZ, R54 ;  /* 0x000000ffffc67224 */ /* 0x010fe200078e0036 */
[----:B------:R-:W-:Y:S01]  /*14a10*/  STL.64 [R1+0x690], R20 ;  /* 0x0006901401007387 */ /* 0x000fe20000100a00 */
[----:B------:R-:W-:Y:S02]  /*14a20*/  VIADD R4, R0, 0x5 ;  /* 0x0000000500047836 */ /* 0x000fe40000000000 */
[----:B-1----:R-:W-:Y:S01]  /*14a30*/  IMAD.MOV.U32 R199, RZ, RZ, R55 ;  /* 0x000000ffffc77224 */ /* 0x002fe200078e0037 */
[----:B------:R-:W-:Y:S01]  /*14a40*/  STL [R1+0x320], R56 ;  /* 0x0003203801007387 */ /* 0x000fe20000100800 */
[----:B-----5:R-:W-:Y:S01]  /*14a50*/  IMAD.MOV.U32 R2, RZ, RZ, R57 ;  /* 0x000000ffff027224 */ /* 0x020fe200078e0039 */
[----:B------:R-:W-:Y:S02]  /*14a60*/  ISETP.LT.AND P5, PT, R4, UR20, !P0 ;  /* 0x0000001404007c0c */ /* 0x000fe4000c7a1270 */
[----:B------:R-:W-:Y:S01]  /*14a70*/  STL.64 [R1+0x328], R58 ;  /* 0x0003283a01007387 */ /* 0x000fe20000100a00 */
[----:B------:R-:W-:Y:S01]  /*14a80*/  PRMT R4, R18, 0x9910, RZ ;  /* 0x0000991012047816 */ /* 0x000fe200000000ff */
[----:B------:R-:W1:Y:S02]  /*14a90*/  LDCU UR20, c[0x0][0x3b8] ;  /* 0x00007700ff1477ac */ /* 0x000e640008000800 */
[----:B------:R-:W-:Y:S02]  /*14aa0*/  STL.64 [R1+0x330], R60 ;  /* 0x0003303c01007387 */ /* 0x000fe40000100a00 */
[----:B------:R-:W-:-:S02]  /*14ab0*/  IMAD.MOV.U32 R251, RZ, RZ, R4 ;  /* 0x000000fffffb7224 */ /* 0x000fc400078e0004 */
[----:B------:R-:W-:Y:S04]  /*14ac0*/  STL.64 [R1+0x338], R62 ;  /* 0x0003383e01007387 */ /* 0x000fe80000100a00 */
        /* <DEDUP_REMOVED lines=17> */
[----:B------:R2:W-:Y:S02]  /*14be0*/  STL.64 [R1+0x3c8], R98 ;  /* 0x0003c86201007387 */ /* 0x0005e40000100a00 */
[----:B--2---:R-:W2:Y:S01]  /*14bf0*/  LDTM.x64 R36, tmem[UR12+0x80] ;  /* 0x0000800c002479ee */ /* 0x004ea20008340000 */
[----:B------:R-:W4:Y:S01]  /*14c00*/  LDTM.x64 R100, tmem[UR12+0xc0] ;  /* 0x0000c00c006479ee */ /* 0x000f220008340000 */
[----:B--2---:R-:W-:Y:S04]  /*14c10*/  STL.64 [R1+0x200], R36 ;  /* 0x0002002401007387 */ /* 0x004fe80000100a00 */
        /* <DEDUP_REMOVED lines=30> */
[----:B------:R2:W-:Y:S04]  /*14e00*/  STL.64 [R1+0x2f8], R98 ;  /* 0x0002f86201007387 */ /* 0x0005e80000100a00 */
[----:B----4-:R-:W-:Y:S04]  /*14e10*/  STL.64 [R1+0x100], R100 ;  /* 0x0001006401007387 */ /* 0x010fe80000100a00 */
        /* <DEDUP_REMOVED lines=29> */
[----:B------:R-:W-:Y:S01]  /*14ff0*/  STL.64 [R1+0x1f0], R160 ;  /* 0x0001f0a001007387 */ /* 0x000fe20000100a00 */
[----:B--2---:R-:W-:Y:S03]  /*15000*/  LDTM.x64 R36, tmem[UR12+0x100] ;  /* 0x0001000c002479ee */ /* 0x004fe60008340000 */
[----:B------:R2:W-:Y:S02]  /*15010*/  STL.64 [R1+0x1f8], R162 ;  /* 0x0001f8a201007387 */ /* 0x0005e40000100a00 */
[----:B--2---:R-:W2:Y:S02]  /*15020*/  LDTM.x64 R132, tmem[UR12+0x140] ;  /* 0x0001400c008479ee */ /* 0x004ea40008340000 */
[----:B--2---:R2:W-:Y:S04]  /*15030*/  STL.64 [R1+0xd28], R132 ;  /* 0x000d288401007387 */ /* 0x0045e80000100a00 */
[----:B------:R-:W-:Y:S04]  /*15040*/  STL.64 [R1], R36 ;  /* 0x0000002401007387 */ /* 0x000fe80000100a00 */
        /* <DEDUP_REMOVED lines=31> */
[----:B--2---:R-:W2:Y:S04]  /*15240*/  LDL.LU.64 R132, [R1+0x678] ;  /* 0x0006780001847983 */ /* 0x004ea80000300a00 */
[----:B------:R5:W-:Y:S04]  /*15250*/  STL.64 [R1+0xd18], R134 ;  /* 0x000d188601007387 */ /* 0x000be80000100a00 */
[----:B------:R0:W-:Y:S01]  /*15260*/  STL.64 [R1+0xd10], R136 ;  /* 0x000d108801007387 */ /* 0x0001e20000100a00 */
[----:B----4-:R-:W4:Y:S01]  /*15270*/  LDTM.x64 R68, tmem[UR12+0x180] ;  /* 0x0001800c004479ee */ /* 0x010f220008340000 */
[----:B-----5:R-:W-:-:S02]  /*15280*/  IMAD.MOV.U32 R135, RZ, RZ, R18 ;  /* 0x000000ffff877224 */ /* 0x020fc400078e0012 */
[----:B0-----:R-:W5:Y:S04]  /*15290*/  LDL.LU.64 R136, [R1+0x670] ;  /* 0x0006700001887983 */ /* 0x001f680000300a00 */
[----:B------:R0:W-:Y:S04]  /*152a0*/  STL.64 [R1+0xd08], R138 ;  /* 0x000d088a01007387 */ /* 0x0001e80000100a00 */
[----:B0-----:R-:W2:Y:S04]  /*152b0*/  LDL.LU.64 R138, [R1+0x680] ;  /* 0x00068000018a7983 */ /* 0x001ea80000300a00 */
[----:B------:R0:W-:Y:S04]  /*152c0*/  STL.64 [R1+0xd00], R140 ;  /* 0x000d008c01007387 */ /* 0x0001e80000100a00 */
[----:B0-----:R-:W2:Y:S04]  /*152d0*/  LDL.LU R140, [R1+0x3d8] ;  /* 0x0003d800018c7983 */ /* 0x001ea80000300800 */
[----:B------:R-:W2:Y:S04]  /*152e0*/  LDL.LU R141, [R1+0x3dc] ;  /* 0x0003dc00018d7983 */ /* 0x000ea80000300800 */
[----:B------:R-:W-:Y:S04]  /*152f0*/  STL.64 [R1+0xcf8], R142 ;  /* 0x000cf88e01007387 */ /* 0x000fe80000100a00 */
[----:B------:R0:W-:Y:S04]  /*15300*/  STL.64 [R1+0xcf0], R144 ;  /* 0x000cf09001007387 */ /* 0x0001e80000100a00 */
[----:B0-----:R-:W2:Y:S04]  /*15310*/  LDL.LU R144, [R1+0x3e0] ;  /* 0x0003e00001907983 */ /* 0x001ea80000300800 */
[----:B------:R-:W2:Y:S01]  /*15320*/  LDL.LU R145, [R1+0x3e4] ;  /* 0x0003e40001917983 */ /* 0x000ea20000300800 */
[----:B------:R-:W-:-:S03]  /*15330*/  VIADD R143, R0, 0x6 ;  /* 0x00000006008f7836 */ /* 0x000fc60000000000 */
[----:B------:R0:W-:Y:S04]  /*15340*/  STL.64 [R1+0xce8], R146 ;  /* 0x000ce89201007387 */ /* 0x0001e80000100a00 */
[----:B------:R-:W-:Y:S04]  /*15350*/  STL.64 [R1+0xce0], R148 ;  /* 0x000ce09401007387 */ /* 0x000fe80000100a00 */
[----:B------:R-:W-:Y:S04]  /*15360*/  STL.64 [R1+0xcd8], R150 ;  /* 0x000cd89601007387 */ /* 0x000fe80000100a00 */
[----:B------:R-:W-:Y:S01]  /*15370*/  STL.64 [R1+0xcd0], R152 ;  /* 0x000cd09801007387 */ /* 0x000fe20000100a00 */
[----:B0-----:R-:W-:-:S02]  /*15380*/  IMAD.MOV.U32 R146, RZ, RZ, R34 ;  /* 0x000000ffff927224 */ /* 0x001fc400078e0022 */
[----:B------:R-:W-:Y:S01]  /*15390*/  IMAD.MOV.U32 R147, RZ, RZ, R35 ;  /* 0x000000ffff937224 */ /* 0x000fe200078e0023 */
        /* <DEDUP_REMOVED lines=30> */
[----:B------:R-:W0:Y:S03]  /*15580*/  LDTM.x64 R4, tmem[UR12+0x1c0] ;  /* 0x0001c00c000479ee */ /* 0x000e260008340000 */
[----:B------:R-:W-:Y:S01]  /*15590*/  STL.64 [R1+0xbd8], R86 ;  /* 0x000bd85601007387 */ /* 0x000fe20000100a00 */
[----:B------:R-:W-:Y:S01]  /*155a0*/  NOP ;  /* 0x0000000000007918 */ /* 0x000fe20000000000 */
[----:B------:R-:W4:Y:S02]  /*155b0*/  LDCU UR12, c[0x0][0x39c] ;  /* 0x00007380ff0c77ac */ /* 0x000f240008000800 */
        /* <DEDUP_REMOVED lines=22> */
[----:B0-----:R0:W-:Y:S04]  /*15720*/  STL.64 [R1+0xb20], R4 ;  /* 0x000b200401007387 */ /* 0x0011e80000100a00 */
[----:B------:R2:W-:Y:S04]  /*15730*/  STL.64 [R1+0xb18], R6 ;  /* 0x000b180601007387 */ /* 0x0005e80000100a00 */
        /* <DEDUP_REMOVED lines=29> */
[----:B0-----:R-:W-:-:S03]  /*15910*/  SHF.R.S32.HI R4, RZ, 0x8, R251 ;  /* 0x00000008ff047819 */ /* 0x001fc600000114fb */
[----:B------:R-:W-:Y:S04]  /*15920*/  STL.64 [R1+0xa28], R66 ;  /* 0x000a284201007387 */ /* 0x000fe80000100a00 */
[----:B------:R0:W-:Y:S01]  /*15930*/  @P1 STG.E.U8 desc[UR24][R146.64], R135 ;  /* 0x0000008792001986 */ /* 0x0001e2000c101118 */
[----:B------:R-:W-:Y:S01]  /*15940*/  ISETP.LT.AND P1, PT, R143, UR4, !P0 ;  /* 0x000000048f007c0c */ /* 0x000fe2000c721270 */
[----:B------:R-:W-:Y:S01]  /*15950*/  VIADD R5, R0, 0x7 ;  /* 0x0000000700057836 */ /* 0x000fe20000000000 */
[----:B--2---:R-:W-:Y:S01]  /*15960*/  F2FP.SATFINITE.E4M3.F32.PACK_AB_MERGE_C R6, R141, R140, RZ ;  /* 0x0000008c8d06723e */ /* 0x004fe200048070ff */
[----:B------:R2:W-:Y:S01]  /*15970*/  @P2 STG.E.U8 desc[UR24][R138.64], R4 ;  /* 0x000000048a002986 */ /* 0x0005e2000c101118 */
[----:B------:R-:W1:Y:S03]  /*15980*/  LDCU UR4, c[0x0][0x39c] ;  /* 0x00007380ff0477ac */ /* 0x000e660008000800 */
[----:B0-----:R-:W3:Y:S04]  /*15990*/  LDL.LU.64 R134, [R1+0x668] ;  /* 0x0006680001867983 */ /* 0x001ee80000300a00 */
[----:B------:R-:W4:Y:S04]  /*159a0*/  LDL.LU R251, [R1+0xdac] ;  /* 0x000dac0001fb7983 */ /* 0x000f280000300800 */
[----:B------:R-:W4:Y:S04]  /*159b0*/  LDL.LU R142, [R1+0x3e8] ;  /* 0x0003e800018e7983 */ /* 0x000f280000300800 */
[----:B------:R-:W4:Y:S04]  /*159c0*/  LDL.LU R143, [R1+0x3ec] ;  /* 0x0003ec00018f7983 */ /* 0x000f280000300800 */
[----:B--2---:R-:W2:Y:S01]  /*159d0*/  LDL.LU.64 R138, [R1+0x660] ;  /* 0x00066000018a7983 */ /* 0x004ea20000300a00 */
[----:B------:R-:W-:-:S02]  /*159e0*/  PRMT R4, R6, 0x9910, RZ ;  /* 0x0000991006047816 */ /* 0x000fc400000000ff */
[----:B------:R-:W-:Y:S01]  /*159f0*/  ISETP.LT.AND P2, PT, R5, UR6, !P0 ;  /* 0x0000000605007c0c */ /* 0x000fe2000c741270 */
[----:B------:R0:W-:Y:S01]  /*15a00*/  @P3 STG.E.U8 desc[UR24][R132.64], R6 ;  /* 0x0000000684003986 */ /* 0x0001e2000c101118 */
[----:B------:R-:W-:Y:S01]  /*15a10*/  SHF.R.S32.HI R4, RZ, 0x8, R4 ;  /* 0x00000008ff047819 */ /* 0x000fe20000011404 */
[----:B------:R-:W1:Y:S01]  /*15a20*/  LDCU UR6, c[0x0][0x39c] ;  /* 0x00007380ff0677ac */ /* 0x000e620008000800 */
[----:B------:R-:W-:Y:S01]  /*15a30*/  VIADD R5, R0, 0x8 ;  /* 0x0000000800057836 */ /* 0x000fe20000000000 */
[----:B0-----:R-:W2:Y:S01]  /*15a40*/  LDL.LU.64 R132, [R1+0x658] ;  /* 0x0006580001847983 */ /* 0x001ea20000300a00 */
[----:B------:R-:W-:-:S03]  /*15a50*/  F2FP.SATFINITE.E4M3.F32.PACK_AB_MERGE_C R6, R145, R144, RZ ;  /* 0x000000909106723e */ /* 0x000fc600048070ff */
[----:B------:R-:W-:Y:S01]  /*15a60*/  ISETP.LT.AND P3, PT, R5, UR8, !P0 ;  /* 0x0000000805007c0c */ /* 0x000fe2000c761270 */
[----:B------:R-:W2:Y:S04]  /*15a70*/  LDL.LU R140, [R1+0x3f0] ;  /* 0x0003f000018c7983 */ /* 0x000ea80000300800 */
[----:B-----5:R0:W-:Y:S01]  /*15a80*/  @P4 STG.E.U8 desc[UR24][R136.64], R4 ;  /* 0x0000000488004986 */ /* 0x0201e2000c101118 */
[----:B------:R-:W-:Y:S01]  /*15a90*/  VIADD R5, R0, 0x9 ;  /* 0x0000000900057836 */ /* 0x000fe20000000000 */
[----:B------:R-:W5:Y:S02]  /*15aa0*/  LDCU UR8, c[0x0][0x39c] ;  /* 0x00007380ff0877ac */ /* 0x000f640008000800 */
[----:B------:R-:W2:Y:S04]  /*15ab0*/  LDL.LU R141, [R1+0x3f4] ;  /* 0x0003f400018d7983 */ /* 0x000ea80000300800 */
[----:B0-----:R-:W2:Y:S01]  /*15ac0*/  LDL.LU.64 R136, [R1+0x650] ;  /* 0x0006500001887983 */ /* 0x001ea20000300a00 */
[----:B------:R-:W-:-:S02]  /*15ad0*/  PRMT R4, R6, 0x9910, RZ ;  /* 0x0000991006047816 */ /* 0x000fc400000000ff */
[----:B-1----:R-:W-:Y:S01]  /*15ae0*/  ISETP.LT.AND P4, PT, R5, UR4, !P0 ;  /* 0x0000000405007c0c */ /* 0x002fe2000c781270 */
[C---:B------:R-:W-:Y:S01]  /*15af0*/  VIADD R5, R0.reuse, 0xa ;  /* 0x0000000a00057836 */ /* 0x040fe20000000000 */
[----:B------:R-:W-:Y:S01]  /*15b00*/  SHF.R.S32.HI R4, RZ, 0x8, R4 ;  /* 0x00000008ff047819 */ /* 0x000fe20000011404 */
[----:B------:R-:W0:Y:S01]  /*15b10*/  LDCU UR4, c[0x0][0x39c] ;  /* 0x00007380ff0477ac */ /* 0x000e220008000800 */
[----:B---3--:R1:W-:Y:S04]  /*15b20*/  @P6 STG.E.U8 desc[UR24][R134.64], R6 ;  /* 0x0000000686006986 */ /* 0x0083e8000c101118 */
[----:B-1----:R-:W3:Y:S01]  /*15b30*/  LDL.LU.64 R134, [R1+0x648] ;  /* 0x0006480001867983 */ /* 0x002ee20000300a00 */
[----:B----4-:R-:W-:Y:S02]  /*15b40*/  F2FP.SATFINITE.E4M3.F32.PACK_AB_MERGE_C R6, R143, R142, RZ ;  /* 0x0000008e8f06723e */ /* 0x010fe400048070ff */
[----:B------:R-:W-:Y:S01]  /*15b50*/  ISETP.LT.AND P6, PT, R5, UR6, !P0 ;  /* 0x0000000605007c0c */ /* 0x000fe2000c7c1270 */
[----:B------:R-:W4:Y:S04]  /*15b60*/  LDL.LU R144, [R1+0x3f8] ;  /* 0x0003f80001907983 */ /* 0x000f280000300800 */
[----:B--2---:R1:W-:Y:S01]  /*15b70*/  @P5 STG.E.U8 desc[UR24][R138.64], R4 ;  /* 0x000000048a005986 */ /* 0x0043e2000c101118 */
[----:B------:R-:W-:Y:S01]  /*15b80*/  VIADD R5, R0, 0xb ;  /* 0x0000000b00057836 */ /* 0x000fe20000000000 */
[----:B------:R-:W2:Y:S02]  /*15b90*/  LDCU UR6, c[0x0][0x39c] ;  /* 0x00007380ff0677ac */ /* 0x000ea40008000800 */
[----:B------:R-:W4:Y:S04]  /*15ba0*/  LDL.LU R145, [R1+0x3fc] ;  /* 0x0003fc0001917983 */ /* 0x000f280000300800 */
[----:B-1----:R-:W4:Y:S01]  /*15bb0*/  LDL.LU.64 R138, [R1+0x640] ;  /* 0x00064000018a7983 */ /* 0x002f220000300a00 */
[----:B------:R-:W-:-:S02]  /*15bc0*/  PRMT R4, R6, 0x9910, RZ ;  /* 0x0000991006047816 */ /* 0x000fc400000000ff */
[----:B-----5:R-:W-:Y:S01]  /*15bd0*/  ISETP.LT.AND P5, PT, R5, UR8, !P0 ;  /* 0x0000000805007c0c */ /* 0x020fe2000c7a1270 */
[----:B------:R1:W-:Y:S01]  /*15be0*/  @P1 STG.E.U8 desc[UR24][R132.64], R6 ;  /* 0x0000000684001986 */ /* 0x0003e2000c101118 */
[----:B------:R-:W-:Y:S01]  /*15bf0*/  SHF.R.S32.HI R4, RZ, 0x8, R4 ;  /* 0x00000008ff047819 */ /* 0x000fe20000011404 */
[----:B------:R-:W5:Y:S01]  /*15c00*/  LDCU UR8, c[0x0][0x39c] ;  /* 0x00007380ff0877ac */ /* 0x000f620008000800 */
[----:B------:R-:W-:Y:S01]  /*15c10*/  VIADD R5, R0, 0xc ;  /* 0x0000000c00057836 */ /* 0x000fe20000000000 */
[----:B-1----:R-:W4:Y:S01]  /*15c20*/  LDL.LU.64 R132, [R1+0x638] ;  /* 0x0006380001847983 */ /* 0x002f220000300a00 */
[----:B------:R-:W-:-:S03]  /*15c30*/  F2FP.SATFINITE.E4M3.F32.PACK_AB_MERGE_C R6, R141, R140, RZ ;  /* 0x0000008c8d06723e */ /* 0x000fc600048070ff */
[----:B0-----:R-:W-:Y:S01]  /*15c40*/  ISETP.LT.AND P1, PT, R5, UR4, !P0 ;  /* 0x0000000405007c0c */ /* 0x001fe2000c721270 */
[----:B------:R-:W4:Y:S04]  /*15c50*/  LDL.LU R142, [R1+0x400] ;  /* 0x00040000018e7983 */ /* 0x000f280000300800 */
[----:B------:R0:W-:Y:S01]  /*15c60*/  @P2 STG.E.U8 desc[UR24][R136.64], R4 ;  /* 0x0000000488002986 */ /* 0x0001e2000c101118 */
[----:B------:R-:W-:Y:S01]  /*15c70*/  VIADD R5, R0, 0xd ;  /* 0x0000000d00057836 */ /* 0x000fe20000000000 */
[----:B------:R-:W1:Y:S02]  /*15c80*/  LDCU UR4, c[0x0][0x39c] ;  /* 0x00007380ff0477ac */ /* 0x000e640008000800 */
[----:B------:R-:W4:Y:S04]  /*15c90*/  LDL.LU R143, [R1+0x404] ;  /* 0x00040400018f7983 */ /* 0x000f280000300800 */
[----:B0-----:R-:W4:Y:S01]  /*15ca0*/  LDL.LU.64 R136, [R1+0x630] ;  /* 0x0006300001887983 */ /* 0x001f220000300a00 */
[----:B------:R-:W-:-:S02]  /*15cb0*/  PRMT R4, R6, 0x9910, RZ ;  /* 0x0000991006047816 */ /* 0x000fc400000000ff */
[----:B--2---:R-:W-:Y:S01]  /*15cc0*/  ISETP.LT.AND P2, PT, R5, UR6, !P0 ;  /* 0x0000000605007c0c */ /* 0x004fe2000c741270 */
[C---:B------:R-:W-:Y:S01]  /*15cd0*/  VIADD R5, R0.reuse, 0xe ;  /* 0x0000000e00057836 */ /* 0x040fe20000000000 */
[----:B------:R-:W-:Y:S01]  /*15ce0*/  SHF.R.S32.HI R4, RZ, 0x8, R4 ;  /* 0x00000008ff047819 */ /* 0x000fe20000011404 */
[----:B------:R-:W0:Y:S01]  /*15cf0*/  LDCU UR6, c[0x0][0x39c] ;  /* 0x00007380ff0677ac */ /* 0x000e220008000800 */
[----:B---3--:R2:W-:Y:S04]  /*15d00*/  @P3 STG.E.U8 desc[UR24][R134.64], R6 ;  /* 0x0000000686003986 */ /* 0x0085e8000c101118 */
[----:B--2---:R-:W2:Y:S01]  /*15d10*/  LDL.LU.64 R134, [R1+0x628] ;  /* 0x0006280001867983 */ /* 0x004ea20000300a00 */
[----:B----4-:R-:W-:Y:S02]  /*15d20*/  F2FP.SATFINITE.E4M3.F32.PACK_AB_MERGE_C R6, R145, R144, RZ ;  /* 0x000000909106723e */ /* 0x010fe400048070ff */
[----:B-----5:R-:W-:Y:S01]  /*15d30*/  ISETP.LT.AND P3, PT, R5, UR8, !P0 ;  /* 0x0000000805007c0c */ /* 0x020fe2000c761270 */
[----:B------:R-:W3:Y:S04]  /*15d40*/  LDL.LU R140, [R1+0x408] ;  /* 0x00040800018c7983 */ /* 0x000ee80000300800 */
[----:B------:R4:W-:Y:S01]  /*15d50*/  @P4 STG.E.U8 desc[UR24][R138.64], R4 ;  /* 0x000000048a004986 */ /* 0x0009e2000c101118 */
[----:B------:R-:W-:Y:S01]  /*15d60*/  VIADD R5, R0, 0xf ;  /* 0x0000000f00057836 */ /* 0x000fe20000000000 */
[----:B------:R-:W5:Y:S02]  /*15d70*/  LDCU UR8, c[0x0][0x39c] ;  /* 0x00007380ff0877ac */ /* 0x000f640008000800 */
[----:B------:R-:W3:Y:S04]  /*15d80*/  LDL.LU R141, [R1+0x40c] ;  /* 0x00040c00018d7983 */ /* 0x000ee80000300800 */
[----:B----4-:R-:W4:Y:S01]  /*15d90*/  LDL.LU.64 R138, [R1+0x620] ;  /* 0x00062000018a7983 */ /* 0x010f220000300a00 */
[----:B------:R-:W-:-:S02]  /*15da0*/  PRMT R4, R6, 0x9910, RZ ;  /* 0x0000991006047816 */ /* 0x000fc400000000ff */
[----:B-1----:R-:W-:Y:S01]  /*15db0*/  ISETP.LT.AND P4, PT, R5, UR4, !P0 ;  /* 0x0000000405007c0c */ /* 0x002fe2000c781270 */
[----:B------:R1:W-:Y:S01]  /*15dc0*/  @P6 STG.E.U8 desc[UR24][R132.64], R6 ;  /* 0x0000000684006986 */ /* 0x0003e2000c101118 */
[----:B------:R-:W-:Y:S01]  /*15dd0*/  SHF.R.S32.HI R4, RZ, 0x8, R4 ;  /* 0x00000008ff047819 */ /* 0x000fe20000011404 */
[----:B------:R-:W2:Y:S01]  /*15de0*/  LDCU UR4, c[0x0][0x39c] ;  /* 0x00007380ff0477ac */ /* 0x000ea20008000800 */
        /* <DEDUP_REMOVED lines=11> */
[----:B-----5:R-:W-:Y:S01]  /*15ea0*/  ISETP.LT.AND P5, PT, R5, UR8, !P0 ;  /* 0x0000000805007c0c */ /* 0x020fe2000c7a1270 */
[C---:B------:R-:W-:Y:S01]  /*15eb0*/  VIADD R5, R0.reuse, 0x12 ;  /* 0x0000001200057836 */ /* 0x040fe20000000000 */
[----:B------:R-:W-:Y:S01]  /*15ec0*/  SHF.R.S32.HI R4, RZ, 0x8, R4 ;  /* 0x00000008ff047819 */ /* 0x000fe20000011404 */
[----:B------:R-:W0:Y:S01]  /*15ed0*/  LDCU UR8, c[0x0][0x39c] ;  /* 0x00007380ff0877ac */ /* 0x000e220008000800 */
[----:B--2---:R2:W-:Y:S04]  /*15ee0*/  @P1 STG.E.U8 desc[UR24][R134.64], R6 ;  /* 0x0000000686001986 */ /* 0x0045e8000c101118 */
[----:B--2---:R-:W2:Y:S01]  /*15ef0*/  LDL.LU.64 R134, [R1+0x608] ;  /* 0x0006080001867983 */ /* 0x004ea20000300a00 */
[----:B---3--:R-:W-:Y:S02]  /*15f00*/  F2FP.SATFINITE.E4M3.F32.PACK_AB_MERGE_C R6, R141, R140, RZ ;  /* 0x0000008c8d06723e */ /* 0x008fe400048070ff */
[----:B------:R-:W-:Y:S01]  /*15f10*/  ISETP.LT.AND P1, PT, R5, UR4, !P0 ;  /* 0x0000000405007c0c */ /* 0x000fe2000c721270 */
[----:B------:R-:W3:Y:S04]  /*15f20*/  LDL.LU R142, [R1+0x418] ;  /* 0x00041800018e7983 */ /* 0x000ee80000300800 */
[----:B----4-:R4:W-:Y:S01]  /*15f30*/  @P2 STG.E.U8 desc[UR24][R138.64], R4 ;  /* 0x000000048a002986 */ /* 0x0109e2000c101118 */
        /* <DEDUP_REMOVED lines=248> */
[C---:B------:R-:W-:Y:S01]  /*16ec0*/  VIADD R5, R0.reuse, 0x34 ;  /* 0x0000003400057836 */ /* 0x040fe20000000000 */
[----:B------:R-:W2:Y:S01]  /*16ed0*/  LDCU UR4, c[0x0][0x39c] ;  /* 0x00007380ff0477ac */ /* 0x000ea20008000800 */
[----:B-1----:R-:W4:Y:S01]  /*16ee0*/  LDL.LU.64 R132, [R1+0x4f8] ;  /* 0x0004f80001847983 */ /* 0x002f220000300a00 */
[----:B------:R-:W-:Y:S02]  /*16ef0*/  F2FP.SATFINITE.E4M3.F32.PACK_AB_MERGE_C R6, R143, R142, RZ ;  /* 0x0000008e8f06723e */ /* 0x000fe400048070ff */
[----:B0-----:R-:W-:Y:S01]  /*16f00*/  ISETP.LT.AND P6, PT, R5, UR6, !P0 ;  /* 0x0000000605007c0c */ /* 0x001fe2000c7c1270 */
[----:B------:R-:W4:Y:S01]  /*16f10*/  LDL.LU R146, [R1+0x4a0] ;  /* 0x0004a00001927983 */ /* 0x000f220000300800 */
[----:B------:R-:W0:Y:S03]  /*16f20*/  LDCU UR6, c[0x0][0x39c] ;  /* 0x00007380ff0677ac */ /* 0x000e260008000800 */
[----:B------:R-:W4:Y:S01]  /*16f30*/  LDL.LU R147, [R1+0x4a4] ;  /* 0x0004a40001937983 */ /* 0x000f220000300800 */
[----:B------:R-:W-:-:S03]  /*16f40*/  VIADD R5, R0, 0x35 ;  /* 0x0000003500057836 */ /* 0x000fc60000000000 */
[----:B------:R1:W-:Y:S04]  /*16f50*/  @P5 STG.E.U8 desc[UR24][R136.64], R4 ;  /* 0x0000000488005986 */ /* 0x0003e8000c101118 */
[----:B------:R-:W4:Y:S01]  /*16f60*/  LDL.LU.64 R144, [R1+0x4f0] ;  /* 0x0004f00001907983 */ /* 0x000f220000300a00 */
[----:B-----5:R-:W-:Y:S01]  /*16f70*/  ISETP.LT.AND P5, PT, R5, UR8, !P0 ;  /* 0x0000000805007c0c */ /* 0x020fe2000c7a1270 */
[----:B------:R-:W-:Y:S01]  /*16f80*/  VIADD R5, R0, 0x36 ;  /* 0x0000003600057836 */ /* 0x000fe20000000000 */
[----:B------:R-:W5:Y:S01]  /*16f90*/  LDCU UR8, c[0x0][0x39c] ;  /* 0x00007380ff0877ac */ /* 0x000f620008000800 */
[----:B-1----:R-:W5:Y:S01]  /*16fa0*/  LDL.LU.64 R136, [R1+0x4e8] ;  /* 0x0004e80001887983 */ /* 0x002f620000300a00 */
[----:B------:R-:W-:-:S03]  /*16fb0*/  PRMT R4, R6, 0x9910, RZ ;  /* 0x0000991006047816 */ /* 0x000fc600000000ff */
[----:B------:R-:W5:Y:S04]  /*16fc0*/  LDL.LU R142, [R1+0x4a8] ;  /* 0x0004a800018e7983 */ /* 0x000f680000300800 */
[----:B------:R-:W5:Y:S01]  /*16fd0*/  LDL.LU R143, [R1+0x4ac] ;  /* 0x0004ac00018f7983 */ /* 0x000f620000300800 */
[----:B------:R-:W-:-:S03]  /*16fe0*/  SHF.R.S32.HI R4, RZ, 0x8, R4 ;  /* 0x00000008ff047819 */ /* 0x000fc60000011404 */
[----:B--2---:R1:W-:Y:S04]  /*16ff0*/  @P1 STG.E.U8 desc[UR24][R134.64], R6 ;  /* 0x0000000686001986 */ /* 0x0043e8000c101118 */
[----:B-1----:R-:W2:Y:S01]  /*17000*/  LDL.LU.64 R134, [R1+0x4e0] ;  /* 0x0004e00001867983 */ /* 0x002ea20000300a00 */
[----:B---3--:R-:W-:-:S03]  /*17010*/  F2FP.SATFINITE.E4M3.F32.PACK_AB_MERGE_C R6, R141, R140, RZ ;  /* 0x0000008c8d06723e */ /* 0x008fc600048070ff */
[----:B------:R-:W3:Y:S04]  /*17020*/  LDL.LU.64 R140, [R1+0x4d8] ;  /* 0x0004d800018c7983 */ /* 0x000ee80000300a00 */
[----:B----4-:R1:W-:Y:S04]  /*17030*/  @P2 STG.E.U8 desc[UR24][R138.64], R4 ;  /* 0x000000048a002986 */ /* 0x0103e8000c101118 */
[----:B-1----:R-:W4:Y:S04]  /*17040*/  LDL.LU R138, [R1+0x4b0] ;  /* 0x0004b000018a7983 */ /* 0x002f280000300800 */
[----:B------:R1:W-:Y:S04]  /*17050*/  @P3 STG.E.U8 desc[UR24][R132.64], R6 ;  /* 0x0000000684003986 */ /* 0x0003e8000c101118 */
[----:B------:R-:W4:Y:S04]  /*17060*/  LDL.LU R139, [R1+0x4b4] ;  /* 0x0004b400018b7983 */ /* 0x000f280000300800 */
[----:B-1----:R-:W4:Y:S01]  /*17070*/  LDL.LU.64 R132, [R1+0x4d0] ;  /* 0x0004d00001847983 */ /* 0x002f220000300a00 */
[----:B------:R-:W-:-:S02]  /*17080*/  PRMT R4, R6, 0x9910, RZ ;  /* 0x0000991006047816 */ /* 0x000fc400000000ff */
[----:B------:R-:W-:Y:S02]  /*17090*/  F2FP.SATFINITE.E4M3.F32.PACK_AB_MERGE_C R6, R147, R146, RZ ;  /* 0x000000929306723e */ /* 0x000fe400048070ff */
[----:B------:R-:W-:-:S05]  /*170a0*/  SHF.R.S32.HI R4, RZ, 0x8, R4 ;  /* 0x00000008ff047819 */ /* 0x000fca0000011404 */
[----:B------:R1:W-:Y:S04]  /*170b0*/  @P4 STG.E.U8 desc[UR24][R144.64], R4 ;  /* 0x0000000490004986 */ /* 0x0003e8000c101118 */
[----:B-----5:R5:W-:Y:S01]  /*170c0*/  @P6 STG.E.U8 desc[UR24][R136.64], R6 ;  /* 0x0000000688006986 */ /* 0x020be2000c101118 */
[----:B------:R-:W-:Y:S01]  /*170d0*/  ISETP.LT.AND P1, PT, R5, UR4, !P0 ;  /* 0x0000000405007c0c */ /* 0x000fe2000c721270 */
[----:B------:R-:W-:Y:S01]  /*170e0*/  VIADD R5, R0, 0x37 ;  /* 0x0000003700057836 */ /* 0x000fe20000000000 */
[----:B------:R-:W2:Y:S01]  /*170f0*/  LDCU UR4, c[0x0][0x39c] ;  /* 0x00007380ff0477ac */ /* 0x000ea20008000800 */
[----:B-1----:R-:W-:Y:S01]  /*17100*/  PRMT R4, R6, 0x9910, RZ ;  /* 0x0000991006047816 */ /* 0x002fe200000000ff */
[----:B-----5:R-:W5:Y:S04]  /*17110*/  LDL.LU R136, [R1+0x4b8] ;  /* 0x0004b80001887983 */ /* 0x020f680000300800 */
[----:B------:R-:W5:Y:S01]  /*17120*/  LDL.LU R137, [R1+0x4bc] ;  /* 0x0004bc0001897983 */ /* 0x000f620000300800 */
[----:B------:R-:W-:-:S02]  /*17130*/  SHF.R.S32.HI R4, RZ, 0x8, R4 ;  /* 0x00000008ff047819 */ /* 0x000fc40000011404 */
[----:B0-----:R-:W-:Y:S01]  /*17140*/  ISETP.LT.AND P2, PT, R5, UR6, !P0 ;  /* 0x0000000605007c0c */ /* 0x001fe2000c741270 */
[----:B------:R-:W0:Y:S01]  /*17150*/  LDCU UR6, c[0x0][0x39c] ;  /* 0x00007380ff0677ac */ /* 0x000e220008000800 */
[----:B------:R-:W-:Y:S01]  /*17160*/  F2FP.SATFINITE.E4M3.F32.PACK_AB_MERGE_C R6, R143, R142, RZ ;  /* 0x0000008e8f06723e */ /* 0x000fe200048070ff */
[----:B--2---:R1:W-:Y:S04]  /*17170*/  @P5 STG.E.U8 desc[UR24][R134.64], R4 ;  /* 0x0000000486005986 */ /* 0x0043e8000c101118 */
[----:B---3--:R-:W-:Y:S01]  /*17180*/  @P1 STG.E.U8 desc[UR24][R140.64], R6 ;  /* 0x000000068c001986 */ /* 0x008fe2000c101118 */
[----:B-1----:R-:W-:-:S03]  /*17190*/  PRMT R4, R6, 0x9910, RZ ;  /* 0x0000991006047816 */ /* 0x002fc600000000ff */
[----:B------:R-:W2:Y:S04]  /*171a0*/  LDL.LU R134, [R1+0x4c0] ;  /* 0x0004c00001867983 */ /* 0x000ea80000300800 */
[----:B------:R-:W2:Y:S01]  /*171b0*/  LDL.LU R135, [R1+0x4c4] ;  /* 0x0004c40001877983 */ /* 0x000ea20000300800 */
[----:B------:R-:W-:-:S05]  /*171c0*/  SHF.R.S32.HI R4, RZ, 0x8, R4 ;  /* 0x00000008ff047819 */ /* 0x000fca0000011404 */
[----:B----4-:R1:W-:Y:S04]  /*171d0*/  @P2 STG.E.U8 desc[UR24][R132.64], R4 ;  /* 0x0000000484002986 */ /* 0x0103e8000c101118 */
[----:B-1----:R-:W3:Y:S04]  /*171e0*/  LDL.LU R132, [R1+0x4c8] ;  /* 0x0004c80001847983 */ /* 0x002ee80000300800 */
[----:B------:R-:W3:Y:S01]  /*171f0*/  LDL.LU R133, [R1+0x4cc] ;  /* 0x0004cc0001857983 */ /* 0x000ee20000300800 */
[----:B------:R-:W-:-:S05]  /*17200*/  VIADD R5, R0, 0x38 ;  /* 0x0000003800057836 */ /* 0x000fca0000000000 */
[----:B------:R-:W-:Y:S01]  /*17210*/  ISETP.LT.AND P3, PT, R5, UR8, !P0 ;  /* 0x0000000805007c0c */ /* 0x000fe2000c761270 */
[----:B------:R-:W1:Y:S01]  /*17220*/  LDCU UR8, c[0x0][0x39c] ;  /* 0x00007380ff0877ac */ /* 0x000e620008000800 */
[----:B------:R-:W-:-:S05]  /*17230*/  VIADD R5, R0, 0x39 ;  /* 0x0000003900057836 */ /* 0x000fca0000000000 */
[----:B------:R-:W-:Y:S01]  /*17240*/  ISETP.LT.AND P4, PT, R5, UR4, !P0 ;  /* 0x0000000405007c0c */ /* 0x000fe2000c781270 */
[----:B------:R-:W4:Y:S01]  /*17250*/  LDCU UR4, c[0x0][0x39c] ;  /* 0x00007380ff0477ac */ /* 0x000f220008000800 */
[----:B------:R-:W-:-:S05]  /*17260*/  VIADD R5, R0, 0x3a ;  /* 0x0000003a00057836 */ /* 0x000fca0000000000 */
[----:B0-----:R-:W-:Y:S01]  /*17270*/  ISETP.LT.AND P6, PT, R5, UR6, !P0 ;  /* 0x0000000605007c0c */ /* 0x001fe2000c7c1270 */
[----:B------:R-:W0:Y:S01]  /*17280*/  LDCU UR6, c[0x0][0x39c] ;  /* 0x00007380ff0677ac */ /* 0x000e220008000800 */
[----:B------:R-:W-:-:S05]  /*17290*/  VIADD R5, R0, 0x3b ;  /* 0x0000003b00057836 */ /* 0x000fca0000000000 */
[----:B-1----:R-:W-:Y:S01]  /*172a0*/  ISETP.LT.AND P5, PT, R5, UR8, !P0 ;  /* 0x0000000805007c0c */ /* 0x002fe2000c7a1270 */
[----:B------:R-:W1:Y:S01]  /*172b0*/  LDCU UR8, c[0x0][0x39c] ;  /* 0x00007380ff0877ac */ /* 0x000e620008000800 */
[----:B------:R-:W-:-:S05]  /*172c0*/  VIADD R5, R0, 0x3c ;  /* 0x0000003c00057836 */ /* 0x000fca0000000000 */
[----:B----4-:R-:W-:Y:S01]  /*172d0*/  ISETP.LT.AND P1, PT, R5, UR4, !P0 ;  /* 0x0000000405007c0c */ /* 0x010fe2000c721270 */
[----:B------:R-:W-:Y:S01]  /*172e0*/  VIADD R5, R0, 0x3d ;  /* 0x0000003d00057836 */ /* 0x000fe20000000000 */
[----:B------:R-:W4:Y:S01]  /*172f0*/  LDCU UR4, c[0x0][0x39c] ;  /* 0x00007380ff0477ac */ /* 0x000f220008000800 */
[----:B------:R-:W-:-:S03]  /*17300*/  F2FP.SATFINITE.E4M3.F32.PACK_AB_MERGE_C R6, R139, R138, RZ ;  /* 0x0000008a8b06723e */ /* 0x000fc600048070ff */
[----:B0-----:R-:W-:Y:S01]  /*17310*/  ISETP.LT.AND P2, PT, R5, UR6, !P0 ;  /* 0x0000000605007c0c */ /* 0x001fe2000c741270 */
[----:B------:R-:W0:Y:S01]  /*17320*/  LDCU UR6, c[0x0][0x39c] ;  /* 0x00007380ff0677ac */ /* 0x000e220008000800 */
[----:B------:R-:W-:Y:S01]  /*17330*/  VIADD R5, R0, 0x3e ;  /* 0x0000003e00057836 */ /* 0x000fe20000000000 */
[----:B------:R-:W-:Y:S01]  /*17340*/  PRMT R4, R6, 0x9910, RZ ;  /* 0x0000991006047816 */ /* 0x000fe200000000ff */
[----:B------:R4:W-:Y:S03]  /*17350*/  @P3 STG.E.U8 desc[UR24][R250.64], R6 ;  /* 0x00000006fa003986 */ /* 0x0009e6000c101118 */
[----:B-1----:R-:W-:Y:S01]  /*17360*/  ISETP.LT.AND P3, PT, R5, UR8, !P0 ;  /* 0x0000000805007c0c */ /* 0x002fe2000c761270 */
[----:B------:R-:W1:Y:S01]  /*17370*/  LDCU UR8, c[0x0][0x39c] ;  /* 0x00007380ff0877ac */ /* 0x000e620008000800 */
[----:B------:R-:W-:Y:S01]  /*17380*/  SHF.R.S32.HI R4, RZ, 0x8, R4 ;  /* 0x00000008ff047819 */ /* 0x000fe20000011404 */
[----:B----4-:R-:W-:Y:S01]  /*17390*/  VIADD R250, R0, 0x3f ;  /* 0x0000003f00fa7836 */ /* 0x010fe20000000000 */
[----:B-----5:R-:W-:-:S03]  /*173a0*/  F2FP.SATFINITE.E4M3.F32.PACK_AB_MERGE_C R251, R137, R136, RZ ;  /* 0x0000008889fb723e */ /* 0x020fc600048070ff */
[----:B------:R4:W-:Y:S01]  /*173b0*/  @P4 STG.E.U8 desc[UR24][R248.64], R4 ;  /* 0x00000004f8004986 */ /* 0x0009e2000c101118 */
[----:B------:R-:W-:Y:S01]  /*173c0*/  ISETP.LT.AND P4, PT, R250, UR4, !P0 ;  /* 0x00000004fa007c0c */ /* 0x000fe2000c781270 */
[----:B------:R-:W5:Y:S02]  /*173d0*/  LDCU UR4, c[0x0][0x39c] ;  /* 0x00007380ff0477ac */ /* 0x000f640008000800 */
[----:B------:R1:W-:Y:S01]  /*173e0*/  @P6 STG.E.U8 desc[UR24][R246.64], R251 ;  /* 0x000000fbf6006986 */ /* 0x0003e2000c101118 */
[----:B----4-:R-:W-:Y:S01]  /*173f0*/  VIADD R248, R0, 0x40 ;  /* 0x0000004000f87836 */ /* 0x010fe20000000000 */
[----:B------:R-:W-:-:S04]  /*17400*/  PRMT R249, R251, 0x9910, RZ ;  /* 0x00009910fbf97816 */ /* 0x000fc800000000ff */
[----:B0-----:R-:W-:Y:S01]  /*17410*/  ISETP.LT.AND P6, PT, R248, UR6, !P0 ;  /* 0x00000006f8007c0c */ /* 0x001fe2000c7c1270 */
[----:B-1----:R-:W-:Y:S01]  /*17420*/  VIADD R246, R0, 0x41 ;  /* 0x0000004100f67836 */ /* 0x002fe20000000000 */
[----:B------:R-:W-:Y:S01]  /*17430*/  SHF.R.S32.HI R248, RZ, 0x8, R249 ;  /* 0x00000008fff87819 */ /* 0x000fe200000114f9 */
[----:B------:R-:W0:Y:S04]  /*17440*/  LDCU UR6, c[0x0][0x39c] ;  /* 0x00007380ff0677ac */ /* 0x000e280008000800 */
[----:B------:R1:W-:Y:S01]  /*17450*/  @P5 STG.E.U8 desc[UR24][R244.64], R248 ;  /* 0x000000f8f4005986 */ /* 0x0003e2000c101118 */
[----:B------:R-:W-:Y:S01]  /*17460*/  ISETP.LT.AND P5, PT, R246, UR8, !P0 ;  /* 0x00000008f6007c0c */ /* 0x000fe2000c7a1270 */
[----:B------:R-:W4:Y:S01]  /*17470*/  LDCU UR8, c[0x0][0x39c] ;  /* 0x00007380ff0877ac */ /* 0x000f220008000800 */
[----:B-1----:R-:W-:Y:S01]  /*17480*/  VIADD R244, R0, 0x42 ;  /* 0x0000004200f47836 */ /* 0x002fe20000000000 */
[----:B--2---:R-:W-:-:S02]  /*17490*/  F2FP.SATFINITE.E4M3.F32.PACK_AB_MERGE_C R247, R135, R134, RZ ;  /* 0x0000008687f7723e */ /* 0x004fc400048070ff */
[----:B------:R-:W2:Y:S02]  /*174a0*/  LDL.LU R135, [R1+0x320] ;  /* 0x0003200001877983 */ /* 0x000ea40000300800 */
[----:B------:R-:W-:Y:S02]  /*174b0*/  PRMT R245, R247, 0x9910, RZ ;  /* 0x00009910f7f57816 */ /* 0x000fe400000000ff */
[----:B------:R-:W-:Y:S01]  /*174c0*/  @P1 STG.E.U8 desc[UR24][R242.64], R247 ;  /* 0x000000f7f2001986 */ /* 0x000fe2000c101118 */
[----:B-----5:R-:W-:Y:S01]  /*174d0*/  ISETP.LT.AND P1, PT, R244, UR4, !P0 ;  /* 0x00000004f4007c0c */ /* 0x020fe2000c721270 */
[----:B------:R-:W1:Y:S01]  /*174e0*/  LDCU UR4, c[0x0][0x39c] ;  /* 0x00007380ff0477ac */ /* 0x000e620008000800 */
[----:B------:R-:W-:-:S05]  /*174f0*/  SHF.R.S32.HI R244, RZ, 0x8, R245 ;  /* 0x00000008fff47819 */ /* 0x000fca00000114f5 */
[----:B------:R5:W-:Y:S02]  /*17500*/  @P2 STG.E.U8 desc[UR24][R240.64], R244 ;  /* 0x000000f4f0002986 */ /* 0x000be4000c101118 */
[----:B-----5:R-:W-:Y:S01]  /*17510*/  VIADD R240, R0, 0x44 ;  /* 0x0000004400f07836 */ /* 0x020fe20000000000 */
[----:B---3--:R-:W-:Y:S02]  /*17520*/  F2FP.SATFINITE.E4M3.F32.PACK_AB_MERGE_C R243, R133, R132, RZ ;  /* 0x0000008485f3723e */ /* 0x008fe400048070ff */
[----:B------:R-:W3:Y:S02]  /*17530*/  LDL.LU.64 R132, [R1+0x690] ;  /* 0x0006900001847983 */ /* 0x000ee40000300a00 */
[----:B------:R-:W-:Y:S02]  /*17540*/  PRMT R241, R243, 0x9910, RZ ;  /* 0x00009910f3f17816 */ /* 0x000fe400000000ff */
[----:B------:R5:W-:Y:S01]  /*17550*/  @P3 STG.E.U8 desc[UR24][R238.64], R243 ;  /* 0x000000f3ee003986 */ /* 0x000be2000c101118 */
[----:B----4-:R-:W-:Y:S01]  /*17560*/  ISETP.LT.AND P3, PT, R240, UR8, !P0 ;  /* 0x00000008f0007c0c */ /* 0x010fe2000c761270 */
[----:B------:R-:W-:Y:S01]  /*17570*/  VIADD R242, R0, 0x43 ;  /* 0x0000004300f27836 */ /* 0x000fe20000000000 */
[----:B------:R-:W-:Y:S01]  /*17580*/  SHF.R.S32.HI R240, RZ, 0x8, R241 ;  /* 0x00000008fff07819 */ /* 0x000fe200000114f1 */
[----:B------:R-:W4:Y:S01]  /*17590*/  LDCU UR8, c[0x0][0x39c] ;  /* 0x00007380ff0877ac */ /* 0x000f220008000800 */
[----:B-----5:R-:W-:-:S02]  /*175a0*/  F2FP.SATFINITE.E4M3.F32.PACK_AB_MERGE_C R239, R233, R232, RZ ;  /* 0x000000e8e9ef723e */ /* 0x020fc400048070ff */
[----:B------:R-:W5:Y:S04]  /*175b0*/  LDL.LU R232, [R1+0xda8] ;  /* 0x000da80001e87983 */ /* 0x000f680000300800 */
[----:B------:R-:W5:Y:S04]  /*175c0*/  LDL.LU R233, [R1+0xda4] ;  /* 0x000da40001e97983 */ /* 0x000f680000300800 */
[----:B------:R-:W-:Y:S04]  /*175d0*/  @P4 STG.E.U8 desc[UR24][R236.64], R240 ;  /* 0x000000f0ec004986 */ /* 0x000fe8000c101118 */
[----:B------:R0:W-:Y:S02]  /*175e0*/  @P6 STG.E.U8 desc[UR24][R234.64], R239 ;  /* 0x000000efea006986 */ /* 0x0001e4000c101118 */
[----:B0-----:R-:W-:-:S02]  /*175f0*/  F2FP.SATFINITE.E4M3.F32.PACK_AB_MERGE_C R235, R229, R228, RZ ;  /* 0x000000e4e5eb723e */ /* 0x001fc400048070ff */
[----:B------:R-:W2:Y:S04]  /*17600*/  LDL.LU R228, [R1+0xda0] ;  /* 0x000da00001e47983 */ /* 0x000ea80000300800 */
[----:B------:R-:W2:Y:S01]  /*17610*/  LDL.LU R229, [R1+0xd9c] ;  /* 0x000d9c0001e57983 */ /* 0x000ea20000300800 */
[----:B------:R-:W-:Y:S01]  /*17620*/  ISETP.LT.AND P2, PT, R242, UR6, !P0 ;  /* 0x00000006f2007c0c */ /* 0x000fe2000c741270 */
[----:B------:R-:W0:Y:S01]  /*17630*/  LDCU UR6, c[0x0][0x39c] ;  /* 0x00007380ff0677ac */ /* 0x000e220008000800 */
[C---:B------:R-:W-:Y:S02]  /*17640*/  VIADD R238, R0.reuse, 0x45 ;  /* 0x0000004500ee7836 */ /* 0x040fe40000000000 */
[----:B------:R-:W-:-:S03]  /*17650*/  VIADD R236, R0, 0x46 ;  /* 0x0000004600ec7836 */ /* 0x000fc60000000000 */
[----:B-1----:R-:W-:Y:S01]  /*17660*/  ISETP.LT.AND P4, PT, R238, UR4, !P0 ;  /* 0x00000004ee007c0c */ /* 0x002fe2000c781270 */
[----:B------:R-:W1:Y:S01]  /*17670*/  LDCU UR4, c[0x0][0x39c] ;  /* 0x00007380ff0477ac */ /* 0x000e620008000800 */
[----:B------:R-:W-:Y:S02]  /*17680*/  PRMT R237, R239, 0x9910, RZ ;  /* 0x00009910efed7816 */ /* 0x000fe400000000ff */
[----:B0-----:R-:W-:Y:S01]  /*17690*/  ISETP.LT.AND P6, PT, R236, UR6, !P0 ;  /* 0x00000006ec007c0c */ /* 0x001fe2000c7c1270 */
[----:B------:R-:W0:Y:S01]  /*176a0*/  LDCU UR6, c[0x0][0x39c] ;  /* 0x00007380ff0677ac */ /* 0x000e220008000800 */
[----:B------:R-:W-:-:S05]  /*176b0*/  SHF.R.S32.HI R236, RZ, 0x8, R237 ;  /* 0x00000008ffec7819 */ /* 0x000fca00000114ed */
[----:B-----5:R5:W-:Y:S04]  /*176c0*/  @P5 STG.E.U8 desc[UR24][R232.64], R236 ;  /* 0x000000ece8005986 */ /* 0x020be8000c101118 */
[----:B------:R0:W-:Y:S01]  /*176d0*/  @P1 STG.E.U8 desc[UR24][R230.64], R235 ;  /* 0x000000ebe6001986 */ /* 0x0001e2000c101118 */
[----:B-----5:R-:W-:Y:S01]  /*176e0*/  VIADD R232, R0, 0x48 ;  /* 0x0000004800e87836 */ /* 0x020fe20000000000 */
[----:B------:R-:W-:Y:S02]  /*176f0*/  PRMT R233, R235, 0x9910, RZ ;  /* 0x00009910ebe97816 */ /* 0x000fe400000000ff */
[----:B0-----:R-:W-:Y:S02]  /*17700*/  F2FP.SATFINITE.E4M3.F32.PACK_AB_MERGE_C R231, R225, R224, RZ ;  /* 0x000000e0e1e7723e */ /* 0x001fe400048070ff */
[----:B------:R-:W5:Y:S01]  /*17710*/  LDL.LU R224, [R1+0xd98] ;  /* 0x000d980001e07983 */ /* 0x000f620000300800 */
[----:B-1----:R-:W-:Y:S01]  /*17720*/  ISETP.LT.AND P1, PT, R232, UR4, !P0 ;  /* 0x00000004e8007c0c */ /* 0x002fe2000c721270 */
[----:B------:R-:W-:-:S02]  /*17730*/  VIADD R234, R0, 0x47 ;  /* 0x0000004700ea7836 */ /* 0x000fc40000000000 */
[----:B------:R-:W5:Y:S01]  /*17740*/  LDL.LU R225, [R1+0xd94] ;  /* 0x000d940001e17983 */ /* 0x000f620000300800 */
[----:B------:R-:W-:Y:S01]  /*17750*/  SHF.R.S32.HI R232, RZ, 0x8, R233 ;  /* 0x00000008ffe87819 */ /* 0x000fe200000114e9 */
[----:B------:R-:W-:Y:S01]  /*17760*/  VIADD R230, R0, 0x49 ;  /* 0x0000004900e67836 */ /* 0x000fe20000000000 */
[----:B------:R-:W0:Y:S03]  /*17770*/  LDCU UR4, c[0x0][0x39c] ;  /* 0x00007380ff0477ac */ /* 0x000e260008000800 */
[----:B--2---:R-:W-:Y:S04]  /*17780*/  @P2 STG.E.U8 desc[UR24][R228.64], R232 ;  /* 0x000000e8e4002986 */ /* 0x004fe8000c101118 */
[----:B------:R1:W-:Y:S02]  /*17790*/  @P3 STG.E.U8 desc[UR24][R226.64], R231 ;  /* 0x000000e7e2003986 */ /* 0x0003e4000c101118 */
[----:B-1----:R-:W-:-:S02]  /*177a0*/  F2FP.SATFINITE.E4M3.F32.PACK_AB_MERGE_C R227, R221, R220, RZ ;  /* 0x000000dcdde3723e */ /* 0x002fc400048070ff */
[----:B------:R-:W2:Y:S04]  /*177b0*/  LDL.LU R220, [R1+0xd90] ;  /* 0x000d900001dc7983 */ /* 0x000ea80000300800 */
[----:B------:R-:W2:Y:S01]  /*177c0*/  LDL.LU R221, [R1+0xd8c] ;  /* 0x000d8c0001dd7983 */ /* 0x000ea20000300800 */
[----:B----4-:R-:W-:Y:S01]  /*177d0*/  ISETP.LT.AND P5, PT, R234, UR8, !P0 ;  /* 0x00000008ea007c0c */ /* 0x010fe2000c7a1270 */
[----:B------:R-:W1:Y:S01]  /*177e0*/  LDCU UR8, c[0x0][0x39c] ;  /* 0x00007380ff0877ac */ /* 0x000e620008000800 */
[----:B------:R-:W-:Y:S01]  /*177f0*/  ISETP.LT.AND P2, PT, R230, UR6, !P0 ;  /* 0x00000006e6007c0c */ /* 0x000fe2000c741270 */
[----:B------:R-:W-:Y:S01]  /*17800*/  VIADD R228, R0, 0x4a ;  /* 0x0000004a00e47836 */ /* 0x000fe20000000000 */
[----:B------:R-:W4:Y:S01]  /*17810*/  LDCU UR6, c[0x0][0x39c] ;  /* 0x00007380ff0677ac */ /* 0x000f220008000800 */
[----:B------:R-:W-:-:S03]  /*17820*/  PRMT R229, R231, 0x9910, RZ ;  /* 0x00009910e7e57816 */ /* 0x000fc600000000ff */
[----:B-1----:R-:W-:Y:S01]  /*17830*/  ISETP.LT.AND P3, PT, R228, UR8, !P0 ;  /* 0x00000008e4007c0c */ /* 0x002fe2000c761270 */
[----:B------:R-:W1:Y:S01]  /*17840*/  LDCU UR8, c[0x0][0x39c] ;  /* 0x00007380ff0877ac */ /* 0x000e620008000800 */
[----:B------:R-:W-:-:S05]  /*17850*/  SHF.R.S32.HI R228, RZ, 0x8, R229 ;  /* 0x00000008ffe47819 */ /* 0x000fca00000114e5 */
[----:B-----5:R5:W-:Y:S04]  /*17860*/  @P4 STG.E.U8 desc[UR24][R224.64], R228 ;  /* 0x000000e4e0004986 */ /* 0x020be8000c101118 */
[----:B------:R0:W-:Y:S01]  /*17870*/  @P6 STG.E.U8 desc[UR24][R222.64], R227 ;  /* 0x000000e3de006986 */ /* 0x0001e2000c101118 */
[----:B-----5:R-:W-:Y:S01]  /*17880*/  VIADD R224, R0, 0x4c ;  /* 0x0000004c00e07836 */ /* 0x020fe20000000000 */
[----:B------:R-:W-:Y:S02]  /*17890*/  PRMT R225, R227, 0x9910, RZ ;  /* 0x00009910e3e17816 */ /* 0x000fe400000000ff */
[----:B0-----:R-:W-:Y:S02]  /*178a0*/  F2FP.SATFINITE.E4M3.F32.PACK_AB_MERGE_C R223, R217, R216, RZ ;  /* 0x000000d8d9df723e */ /* 0x001fe400048070ff */
[----:B------:R-:W5:Y:S01]  /*178b0*/  LDL.LU R216, [R1+0xd88] ;  /* 0x000d880001d87983 */ /* 0x000f620000300800 */
[----:B----4-:R-:W-:Y:S01]  /*178c0*/  ISETP.LT.AND P6, PT, R224, UR6, !P0 ;  /* 0x00000006e0007c0c */ /* 0x010fe2000c7c1270 */
[----:B------:R-:W-:-:S02]  /*178d0*/  VIADD R226, R0, 0x4b ;  /* 0x0000004b00e27836 */ /* 0x000fc40000000000 */
[----:B------:R-:W5:Y:S01]  /*178e0*/  LDL.LU R217, [R1+0xd84] ;  /* 0x000d840001d97983 */ /* 0x000f620000300800 */
[----:B------:R-:W-:Y:S01]  /*178f0*/  SHF.R.S32.HI R224, RZ, 0x8, R225 ;  /* 0x00000008ffe07819 */ /* 0x000fe200000114e1 */
[----:B------:R-:W-:Y:S01]  /*17900*/  VIADD R222, R0, 0x4d ;  /* 0x0000004d00de7836 */ /* 0x000fe20000000000 */
[----:B------:R-:W0:Y:S03]  /*17910*/  LDCU UR6, c[0x0][0x39c] ;  /* 0x00007380ff0677ac */ /* 0x000e260008000800 */
[----:B--2---:R-:W-:Y:S04]  /*17920*/  @P5 STG.E.U8 desc[UR24][R220.64], R224 ;  /* 0x000000e0dc005986 */ /* 0x004fe8000c101118 */
[----:B------:R2:W-:Y:S02]  /*17930*/  @P1 STG.E.U8 desc[UR24][R218.64], R223 ;  /* 0x000000dfda001986 */ /* 0x0005e4000c101118 */
[----:B--2---:R-:W-:-:S02]  /*17940*/  F2FP.SATFINITE.E4M3.F32.PACK_AB_MERGE_C R219, R213, R212, RZ ;  /* 0x000000d4d5db723e */ /* 0x004fc400048070ff */
[----:B------:R-:W2:Y:S04]  /*17950*/  LDL.LU R212, [R1+0xd80] ;  /* 0x000d800001d47983 */ /* 0x000ea80000300800 */
[----:B------:R-:W2:Y:S01]  /*17960*/  LDL.LU R213, [R1+0xd7c] ;  /* 0x000d7c0001d57983 */ /* 0x000ea20000300800 */
[----:B------:R-:W-:Y:S01]  /*17970*/  ISETP.LT.AND P4, PT, R226, UR4, !P0 ;  /* 0x00000004e2007c0c */ /* 0x000fe2000c781270 */
[----:B------:R-:W4:Y:S01]  /*17980*/  LDCU UR4, c[0x0][0x39c] ;  /* 0x00007380ff0477ac */ /* 0x000f220008000800 */
[----:B-1----:R-:W-:Y:S01]  /*17990*/  ISETP.LT.AND P5, PT, R222, UR8, !P0 ;  /* 0x00000008de007c0c */ /* 0x002fe2000c7a1270 */
[----:B------:R-:W-:Y:S01]  /*179a0*/  VIADD R220, R0, 0x4e ;  /* 0x0000004e00dc7836 */ /* 0x000fe20000000000 */
[----:B------:R-:W1:Y:S01]  /*179b0*/  LDCU UR8, c[0x0][0x39c] ;  /* 0x00007380ff0877ac */ /* 0x000e620008000800 */
[----:B------:R-:W-:-:S03]  /*179c0*/  PRMT R221, R223, 0x9910, RZ ;  /* 0x00009910dfdd7816 */ /* 0x000fc600000000ff */
[----:B----4-:R-:W-:Y:S01]  /*179d0*/  ISETP.LT.AND P1, PT, R220, UR4, !P0 ;  /* 0x00000004dc007c0c */ /* 0x010fe2000c721270 */
[----:B------:R-:W4:Y:S01]  /*179e0*/  LDCU UR4, c[0x0][0x39c] ;  /* 0x00007380ff0477ac */ /* 0x000f220008000800 */
        /* <DEDUP_REMOVED lines=18> */
[----:B------:R-:W-:Y:S01]  /*17b10*/  ISETP.LT.AND P2, PT, R218, UR6, !P0 ;  /* 0x00000006da007c0c */ /* 0x000fe2000c741270 */
[----:B------:R-:W1:Y:S01]  /*17b20*/  LDCU UR6, c[0x0][0x39c] ;  /* 0x00007380ff0677ac */ /* 0x000e620008000800 */
[----:B----4-:R-:W-:Y:S01]  /*17b30*/  ISETP.LT.AND P4, PT, R214, UR4, !P0 ;  /* 0x00000004d6007c0c */ /* 0x010fe2000c781270 */
        /* <DEDUP_REMOVED lines=16> */
[----:B------:R-:W0:Y:S04]  /*17c40*/  LDCU UR4, c[0x0][0x39c] ;  /* 0x00007380ff0477ac */ /* 0x000e280008000800 */
[----:B--2---:R2:W-:Y:S02]  /*17c50*/  @P2 STG.E.U8 desc[UR24][R204.64], R208 ;  /* 0x000000d0cc002986 */ /* 0x0045e4000c101118 */
[----:B--2---:R-:W-:Y:S02]  /*17c60*/  F2FP.SATFINITE.E4M3.F32.PACK_AB_MERGE_C R205, R199, R198, RZ ;  /* 0x000000c6c7cd723e */ /* 0x004fe400048070ff */
[----:B------:R-:W2:Y:S04]  /*17c70*/  LDL.LU R198, [R1+0xd60] ;  /* 0x000d600001c67983 */ /* 0x000ea80000300800 */
[----:B------:R-:W2:Y:S01]  /*17c80*/  LDL.LU R199, [R1+0xd5c] ;  /* 0x000d5c0001c77983 */ /* 0x000ea20000300800 */
[----:B------:R-:W-:-:S02]  /*17c90*/  PRMT R204, R207, 0x9910, RZ ;  /* 0x00009910cfcc7816 */ /* 0x000fc400000000ff */
[----:B-1----:R-:W-:Y:S01]  /*17ca0*/  ISETP.LT.AND P2, PT, R206, UR6, !P0 ;  /* 0x00000006ce007c0c */ /* 0x002fe2000c741270 */
[----:B------:R-:W-:Y:S01]  /*17cb0*/  VIADD R210, R0, 0x53 ;  /* 0x0000005300d27836 */ /* 0x000fe20000000000 */
[----:B------:R-:W1:Y:S01]  /*17cc0*/  LDCU UR6, c[0x0][0x39c] ;  /* 0x00007380ff0677ac */ /* 0x000e620008000800 */
[----:B------:R-:W-:Y:S01]  /*17cd0*/  IMAD.MOV.U32 R206, RZ, RZ, R204 ;  /* 0x000000ffffce7224 */ /* 0x000fe200078e00cc */
[----:B-----5:R4:W-:Y:S04]  /*17ce0*/  @P3 STG.E.U8 desc[UR24][R202.64], R207 ;  /* 0x000000cfca003986 */ /* 0x0209e8000c101118 */
[----:B----4-:R-:W-:-:S05]  /*17cf0*/  SHF.R.S32.HI R203, RZ, 0x8, R206 ;  /* 0x00000008ffcb7819 */ /* 0x010fca00000114ce */
[----:B------:R4:W-:Y:S04]  /*17d00*/  @P4 STG.E.U8 desc[UR24][R200.64], R203 ;  /* 0x000000cbc8004986 */ /* 0x0009e8000c101118 */
[----:B--2---:R2:W-:Y:S01]  /*17d10*/  @P6 STG.E.U8 desc[UR24][R198.64], R205 ;  /* 0x000000cdc6006986 */ /* 0x0045e2000c101118 */
[----:B----4-:R-:W-:-:S05]  /*17d20*/  VIADD R200, R0, 0x58 ;  /* 0x0000005800c87836 */ /* 0x010fca0000000000 */
[----:B0-----:R-:W-:Y:S02]  /*17d30*/  ISETP.LT.AND P6, PT, R200, UR4, !P0 ;  /* 0x00000004c8007c0c */ /* 0x001fe4000c7c1270 */
[----:B------:R-:W-:Y:S01]  /*17d40*/  ISETP.LT.AND P5, PT, R210, UR8, !P0 ;  /* 0x00000008d2007c0c */ /* 0x000fe2000c7a1270 */
[----:B------:R-:W0:Y:S01]  /*17d50*/  LDCU UR8, c[0x0][0x39c] ;  /* 0x00007380ff0877ac */ /* 0x000e220008000800 */
[----:B------:R-:W-:Y:S02]  /*17d60*/  F2FP.SATFINITE.E4M3.F32.PACK_AB_MERGE_C R200, R2, R135, RZ ;  /* 0x0000008702c8723e */ /* 0x000fe400048070ff */
[----:B------:R-:W4:Y:S01]  /*17d70*/  LDL.LU R2, [R1+0xd58] ;  /* 0x000d580001027983 */ /* 0x000f220000300800 */
[----:B------:R-:W-:Y:S01]  /*17d80*/  VIADD R204, R0, 0x56 ;  /* 0x0000005600cc7836 */ /* 0x000fe20000000000 */
[----:B------:R-:W5:Y:S02]  /*17d90*/  LDCU UR4, c[0x0][0x39c] ;  /* 0x00007380ff0477ac */ /* 0x000f640008000800 */
[----:B------:R-:W5:Y:S04]  /*17da0*/  LDL.LU R168, [R1+0x328] ;  /* 0x0003280001a87983 */ /* 0x000f680000300800 */
        /* <DEDUP_REMOVED lines=10> */
[----:B------:R-:W5:Y:S01]  /*17e50*/  LDL.LU R159, [R1+0x354] ;  /* 0x00035400019f7983 */ /* 0x000f620000300800 */
[----:B0-----:R-:W-:Y:S01]  /*17e60*/  ISETP.LT.AND P3, PT, R204, UR8, !P0 ;  /* 0x00000008cc007c0c */ /* 0x001fe2000c761270 */
[----:B------:R-:W0:Y:S01]  /*17e70*/  LDCU UR8, c[0x0][0x39c] ;  /* 0x00007380ff0877ac */ /* 0x000e220008000800 */
[----:B------:R-:W-:Y:S01]  /*17e80*/  PRMT R204, R205, 0x9910, RZ ;  /* 0x00009910cdcc7816 */ /* 0x000fe200000000ff */
[C---:B--2---:R-:W-:Y:S01]  /*17e90*/  VIADD R199, R0.reuse, 0x59 ;  /* 0x0000005900c77836 */ /* 0x044fe20000000000 */
[----:B------:R-:W2:Y:S03]  /*17ea0*/  LDL.LU R156, [R1+0x360] ;  /* 0x00036000019c7983 */ /* 0x000ea60000300800 */
[----:B------:R-:W-:Y:S01]  /*17eb0*/  IMAD.MOV.U32 R201, RZ, RZ, R204 ;  /* 0x000000ffffc97224 */ /* 0x000fe200078e00cc */
[----:B------:R-:W2:Y:S04]  /*17ec0*/  LDL.LU R157, [R1+0x364] ;  /* 0x00036400019d7983 */ /* 0x000ea80000300800 */
[----:B------:R-:W-:Y:S01]  /*17ed0*/  SHF.R.S32.HI R198, RZ, 0x8, R201 ;  /* 0x00000008ffc67819 */ /* 0x000fe200000114c9 */
[----:B------:R-:W-:Y:S01]  /*17ee0*/  VIADD R202, R0, 0x57 ;  /* 0x0000005700ca7836 */ /* 0x000fe20000000000 */
[----:B------:R-:W2:Y:S04]  /*17ef0*/  LDL.LU R154, [R1+0x368] ;  /* 0x00036800019a7983 */ /* 0x000ea80000300800 */
[----:B------:R0:W-:Y:S01]  /*17f00*/  @P5 STG.E.U8 desc[UR24][R196.64], R198 ;  /* 0x000000c6c4005986 */ /* 0x0001e2000c101118 */
[----:B------:R-:W-:-:S03]  /*17f10*/  PRMT R201, R200, 0x9910, RZ ;  /* 0x00009910c8c97816 */ /* 0x000fc600000000ff */
[----:B---3--:R3:W-:Y:S01]  /*17f20*/  @P1 STG.E.U8 desc[UR24][R132.64], R200 ;  /* 0x000000c884001986 */ /* 0x0087e2000c101118 */
[----:B------:R-:W-:Y:S01]  /*17f30*/  ISETP.LT.AND P4, PT, R202, UR9, !P0 ;  /* 0x00000009ca007c0c */ /* 0x000fe2000c781270 */
[----:B------:R-:W1:Y:S02]  /*17f40*/  LDCU UR9, c[0x0][0x39c] ;  /* 0x00007380ff0977ac */ /* 0x000e640008000800 */
[----:B------:R-:W2:Y:S01]  /*17f50*/  LDL.LU R155, [R1+0x36c] ;  /* 0x00036c00019b7983 */ /* 0x000ea20000300800 */
[----:B0-----:R-:W-:Y:S01]  /*17f60*/  VIADD R198, R252, UR5 ;  /* 0x00000005fcc67c36 */ /* 0x001fe20008000000 */
[----:B------:R-:W-:Y:S02]  /*17f70*/  ISETP.LT.AND P1, PT, R199, UR8, !P0 ;  /* 0x00000008c7007c0c */ /* 0x000fe4000c721270 */
[----:B------:R-:W2:Y:S02]  /*17f80*/  LDL.LU R152, [R1+0x370] ;  /* 0x0003700001987983 */ /* 0x000ea40000300800 */
[-C--:B------:R-:W-:Y:S01]  /*17f90*/  IADD3 R196, P5, PT, R198, R3.reuse, RZ ;  /* 0x00000003c6c47210 */ /* 0x080fe20007fbe0ff */
[C---:B------:R-:W-:Y:S01]  /*17fa0*/  VIADD R199, R0.reuse, 0x5a ;  /* 0x0000005a00c77836 */ /* 0x040fe20000000000 */
[----:B---3--:R-:W-:Y:S01]  /*17fb0*/  SHF.R.S32.HI R200, RZ, 0x8, R201 ;  /* 0x00000008ffc87819 */ /* 0x008fe200000114c9 */
[----:B------:R-:W-:Y:S01]  /*17fc0*/  VIADD R201, R0, 0x5c ;  /* 0x0000005c00c97836 */ /* 0x000fe20000000000 */
[----:B------:R-:W0:Y:S01]  /*17fd0*/  LDCU UR8, c[0x0][0x39c] ;  /* 0x00007380ff0877ac */ /* 0x000e220008000800 */
[----:B------:R-:W3:Y:S04]  /*17fe0*/  LDL.LU R153, [R1+0x374] ;  /* 0x0003740001997983 */ /* 0x000ee80000300800 */
[----:B------:R-:W2:Y:S04]  /*17ff0*/  LDL.LU R150, [R1+0x378] ;  /* 0x0003780001967983 */ /* 0x000ea80000300800 */
        /* <DEDUP_REMOVED lines=18> */
[----:B------:R-:W2:Y:S01]  /*18120*/  LDL.LU R133, [R1+0x3c4] ;  /* 0x0003c40001857983 */ /* 0x000ea20000300800 */
[C---:B----4-:R-:W-:Y:S01]  /*18130*/  LEA.HI.X.SX32 R197, R198.reuse, R2, 0x1, P5 ;  /* 0x00000002c6c57211 */ /* 0x050fe200028f0eff */
[----:B------:R-:W-:Y:S01]  /*18140*/  VIADD R198, R198, UR5 ;  /* 0x00000005c6c67c36 */ /* 0x000fe20008000000 */
[----:B-1----:R-:W-:Y:S01]  /*18150*/  ISETP.LT.AND P5, PT, R199, UR6, !P0 ;  /* 0x00000006c7007c0c */ /* 0x002fe2000c7a1270 */
[----:B------:R-:W-:Y:S01]  /*18160*/  VIADD R199, R0, 0x5b ;  /* 0x0000005b00c77836 */ /* 0x000fe20000000000 */
[----:B------:R-:W1:Y:S01]  /*18170*/  LDCU UR6, c[0x0][0x39c] ;  /* 0x00007380ff0677ac */ /* 0x000e620008000800 */
[----:B------:R4:W-:Y:S02]  /*18180*/  @P2 STG.E.U8 desc[UR24][R196.64], R200 ;  /* 0x000000c8c4002986 */ /* 0x0009e4000c101118 */
[----:B----4-:R-:W-:-:S02]  /*18190*/  IADD3 R196, P2, PT, R198, R3, RZ ;  /* 0x00000003c6c47210 */ /* 0x010fc40007f5e0ff */
[----:B-----5:R-:W-:Y:S02]  /*181a0*/  F2FP.SATFINITE.E4M3.F32.PACK_AB_MERGE_C R200, R169, R168, RZ ;  /* 0x000000a8a9c8723e */ /* 0x020fe400048070ff */
[C---:B------:R-:W-:Y:S02]  /*181b0*/  LEA.HI.X.SX32 R197, R198.reuse, R2, 0x1, P2 ;  /* 0x00000002c6c57211 */ /* 0x040fe400010f0eff */
[----:B------:R-:W-:Y:S01]  /*181c0*/  ISETP.LT.AND P2, PT, R199, UR4, !P0 ;  /* 0x00000004c7007c0c */ /* 0x000fe2000c741270 */
[----:B------:R-:W-:Y:S01]  /*181d0*/  VIADD R199, R198, UR5 ;  /* 0x00000005c6c77c36 */ /* 0x000fe20008000000 */
[----:B------:R-:W-:Y:S01]  /*181e0*/  PRMT R203, R200, 0x9910, RZ ;  /* 0x00009910c8cb7816 */ /* 0x000fe200000000ff */
[----:B------:R4:W-:Y:S01]  /*181f0*/  @P3 STG.E.U8 desc[UR24][R196.64], R200 ;  /* 0x000000c8c4003986 */ /* 0x0009e2000c101118 */
[----:B------:R-:W-:Y:S01]  /*18200*/  F2FP.SATFINITE.E4M3.F32.PACK_AB_MERGE_C R202, R167, R166, RZ ;  /* 0x000000a6a7ca723e */ /* 0x000fe200048070ff */
[----:B------:R-:W5:Y:S01]  /*18210*/  LDCU UR4, c[0x0][0x39c] ;  /* 0x00007380ff0477ac */ /* 0x000f620008000800 */
[----:B------:R-:W-:-:S02]  /*18220*/  IADD3 R198, P3, PT, R199, R3, RZ ;  /* 0x00000003c7c67210 */ /* 0x000fc40007f7e0ff */
[----:B------:R-:W-:Y:S01]  /*18230*/  SHF.R.S32.HI R203, RZ, 0x8, R203 ;  /* 0x00000008ffcb7819 */ /* 0x000fe200000114cb */
[C---:B----4-:R-:W-:Y:S01]  /*18240*/  VIADD R200, R199.reuse, UR5 ;  /* 0x00000005c7c87c36 */ /* 0x050fe20008000000 */
[----:B------:R-:W-:-:S04]  /*18250*/  LEA.HI.X.SX32 R199, R199, R2, 0x1, P3 ;  /* 0x00000002c7c77211 */ /* 0x000fc800018f0eff */
[C---:B------:R-:W-:Y:S01]  /*18260*/  IADD3 R196, P3, PT, R200.reuse, R3, RZ ;  /* 0x00000003c8c47210 */ /* 0x040fe20007f7e0ff */
[----:B------:R4:W-:Y:S03]  /*18270*/  @P4 STG.E.U8 desc[UR24][R198.64], R203 ;  /* 0x000000cbc6004986 */ /* 0x0009e6000c101118 */
[----:B------:R-:W-:Y:S02]  /*18280*/  LEA.HI.X.SX32 R197, R200, R2, 0x1, P3 ;  /* 0x00000002c8c57211 */ /* 0x000fe400018f0eff */
[----:B-1----:R-:W-:Y:S01]  /*18290*/  ISETP.LT.AND P3, PT, R201, UR6, !P0 ;  /* 0x00000006c9007c0c */ /* 0x002fe2000c761270 */
[----:B------:R-:W1:Y:S01]  /*182a0*/  LDCU UR6, c[0x0][0x39c] ;  /* 0x00007380ff0677ac */ /* 0x000e620008000800 */
[----:B----4-:R-:W-:Y:S01]  /*182b0*/  PRMT R198, R202, 0x9910, RZ ;  /* 0x00009910cac67816 */ /* 0x010fe200000000ff */
[----:B------:R-:W-:Y:S01]  /*182c0*/  VIADD R199, R200, UR5 ;  /* 0x00000005c8c77c36 */ /* 0x000fe20008000000 */
[----:B------:R4:W-:Y:S03]  /*182d0*/  @P6 STG.E.U8 desc[UR24][R196.64], R202 ;  /* 0x000000cac4006986 */ /* 0x0009e6000c101118 */
[----:B------:R-:W-:-:S02]  /*182e0*/  IMAD.MOV.U32 R200, RZ, RZ, R198 ;  /* 0x000000ffffc87224 */ /* 0x000fc400078e00c6 */
[----:B------:R-:W-:-:S03]  /*182f0*/  VIADD R198, R0, 0x5d ;  /* 0x0000005d00c67836 */ /* 0x000fc60000000000 */
[----:B------:R-:W-:Y:S02]  /*18300*/  SHF.R.S32.HI R200, RZ, 0x8, R200 ;  /* 0x00000008ffc87819 */ /* 0x000fe400000114c8 */
[----:B----4-:R-:W-:-:S04]  /*18310*/  IADD3 R196, P4, PT, R199, R3, RZ ;  /* 0x00000003c7c47210 */ /* 0x010fc80007f9e0ff */
[C---:B------:R-:W-:Y:S01]  /*18320*/  LEA.HI.X.SX32 R197, R199.reuse, R2, 0x1, P4 ;  /* 0x00000002c7c57211 */ /* 0x040fe200020f0eff */
[----:B------:R-:W-:Y:S01]  /*18330*/  VIADD R199, R199, UR5 ;  /* 0x00000005c7c77c36 */ /* 0x000fe20008000000 */
[----:B-----5:R-:W-:Y:S01]  /*18340*/  ISETP.LT.AND P4, PT, R198, UR4, !P0 ;  /* 0x00000004c6007c0c */ /* 0x020fe2000c781270 */
[----:B------:R-:W4:Y:S02]  /*18350*/  LDCU UR4, c[0x0][0x39c] ;  /* 0x00007380ff0477ac */ /* 0x000f240008000800 */
[----:B------:R5:W-:Y:S01]  /*18360*/  @P1 STG.E.U8 desc[UR24][R196.64], R200 ;  /* 0x000000c8c4001986 */ /* 0x000be2000c101118 */
[----:B------:R-:W-:Y:S02]  /*18370*/  IADD3 R198, P1, PT, R199, R3, RZ ;  /* 0x00000003c7c67210 */ /* 0x000fe40007f3e0ff */
[----:B------:R-:W-:Y:S01]  /*18380*/  F2FP.SATFINITE.E4M3.F32.PACK_AB_MERGE_C R201, R165, R164, RZ ;  /* 0x000000a4a5c9723e */ /* 0x000fe200048070ff */
[C---:B-----5:R-:W-:Y:S02]  /*18390*/  VIADD R196, R0.reuse, 0x5e ;  /* 0x0000005e00c47836 */ /* 0x060fe40000000000 */
[C---:B------:R-:W-:Y:S01]  /*183a0*/  VIADD R200, R199.reuse, UR5 ;  /* 0x00000005c7c87c36 */ /* 0x040fe20008000000 */
[----:B------:R-:W-:Y:S01]  /*183b0*/  LEA.HI.X.SX32 R199, R199, R2, 0x1, P1 ;  /* 0x00000002c7c77211 */ /* 0x000fe200008f0eff */
[----:B------:R-:W-:Y:S01]  /*183c0*/  VIADD R197, R0, 0x5f ;  /* 0x0000005f00c57836 */ /* 0x000fe20000000000 */
[----:B0-----:R-:W-:Y:S01]  /*183d0*/  ISETP.LT.AND P1, PT, R196, UR8, !P0 ;  /* 0x00000008c4007c0c */ /* 0x001fe2000c721270 */
[----:B------:R-:W0:Y:S01]  /*183e0*/  LDCU UR8, c[0x0][0x39c] ;  /* 0x00007380ff0877ac */ /* 0x000e220008000800 */
[----:B------:R-:W-:-:S02]  /*183f0*/  PRMT R202, R201, 0x9910, RZ ;  /* 0x00009910c9ca7816 */ /* 0x000fc400000000ff */
[CC--:B------:R-:W-:Y:S01]  /*18400*/  IADD3 R196, P6, PT, R200.reuse, R3.reuse, RZ ;  /* 0x00000003c8c47210 */ /* 0x0c0fe20007fde0ff */
[----:B------:R5:W-:Y:S01]  /*18410*/  @P5 STG.E.U8 desc[UR24][R198.64], R201 ;  /* 0x000000c9c6005986 */ /* 0x000be2000c101118 */
[----:B-1----:R-:W-:Y:S01]  /*18420*/  ISETP.LT.AND P5, PT, R197, UR6, !P0 ;  /* 0x00000006c5007c0c */ /* 0x002fe2000c7a1270 */
[----:B------:R-:W1:Y:S01]  /*18430*/  LDCU UR6, c[0x0][0x39c] ;  /* 0x00007380ff0677ac */ /* 0x000e620008000800 */
[C---:B------:R-:W-:Y:S02]  /*18440*/  LEA.HI.X.SX32 R197, R200.reuse, R2, 0x1, P6 ;  /* 0x00000002c8c57211 */ /* 0x040fe400030f0eff */
[----:B-----5:R-:W-:Y:S01]  /*18450*/  SHF.R.S32.HI R201, RZ, 0x8, R202 ;  /* 0x00000008ffc97819 */ /* 0x020fe200000114ca */
[----:B------:R-:W-:Y:S02]  /*18460*/  VIADD R199, R200, UR5 ;  /* 0x00000005c8c77c36 */ /* 0x000fe40008000000 */
[----:B------:R-:W-:Y:S02]  /*18470*/  VIADD R198, R0, 0x60 ;  /* 0x0000006000c67836 */ /* 0x000fe40000000000 */
[----:B------:R5:W-:Y:S03]  /*18480*/  @P2 STG.E.U8 desc[UR24][R196.64], R201 ;  /* 0x000000c9c4002986 */ /* 0x000be6000c101118 */
[----:B----4-:R-:W-:Y:S01]  /*18490*/  ISETP.LT.AND P2, PT, R198, UR4, !P0 ;  /* 0x00000004c6007c0c */ /* 0x010fe2000c741270 */
[----:B------:R-:W-:Y:S01]  /*184a0*/  VIADD R200, R0, 0x61 ;  /* 0x0000006100c87836 */ /* 0x000fe20000000000 */
[----:B------:R-:W-:Y:S01]  /*184b0*/  F2FP.SATFINITE.E4M3.F32.PACK_AB_MERGE_C R198, R163, R162, RZ ;  /* 0x000000a2a3c6723e */ /* 0x000fe200048070ff */
[----:B------:R-:W4:Y:S01]  /*184c0*/  LDCU UR4, c[0x0][0x39c] ;  /* 0x00007380ff0477ac */ /* 0x000f220008000800 */
[----:B-----5:R-:W-:-:S04]  /*184d0*/  IADD3 R196, P6, PT, R199, R3, RZ ;  /* 0x00000003c7c47210 */ /* 0x020fc80007fde0ff */
[C---:B------:R-:W-:Y:S01]  /*184e0*/  LEA.HI.X.SX32 R197, R199.reuse, R2, 0x1, P6 ;  /* 0x00000002c7c57211 */ /* 0x040fe200030f0eff */
[----:B------:R-:W-:Y:S01]  /*184f0*/  VIADD R199, R199, UR5 ;  /* 0x00000005c7c77c36 */ /* 0x000fe20008000000 */
[----:B------:R-:W-:-:S03]  /*18500*/  PRMT R202, R198, 0x9910, RZ ;  /* 0x00009910c6ca7816 */ /* 0x000fc600000000ff */
[----:B------:R5:W-:Y:S01]  /*18510*/  @P3 STG.E.U8 desc[UR24][R196.64], R198 ;  /* 0x000000c6c4003986 */ /* 0x000be2000c101118 */
[----:B0-----:R-:W-:Y:S01]  /*18520*/  ISETP.LT.AND P3, PT, R200, UR8, !P0 ;  /* 0x00000008c8007c0c */ /* 0x001fe2000c761270 */
[C---:B------:R-:W-:Y:S01]  /*18530*/  VIADD R200, R199.reuse, UR5 ;  /* 0x00000005c7c87c36 */ /* 0x040fe20008000000 */
[----:B------:R-:W-:Y:S01]  /*18540*/  SHF.R.S32.HI R202, RZ, 0x8, R202 ;  /* 0x00000008ffca7819 */ /* 0x000fe200000114ca */
[----:B------:R-:W-:Y:S01]  /*18550*/  VIADD R201, R0, 0x63 ;  /* 0x0000006300c97836 */ /* 0x000fe20000000000 */
[----:B------:R-:W0:Y:S01]  /*18560*/  LDCU UR8, c[0x0][0x39c] ;  /* 0x00007380ff0877ac */ /* 0x000e220008000800 */
[----:B-----5:R-:W-:-:S04]  /*18570*/  IADD3 R198, P6, PT, R199, R3, RZ ;  /* 0x00000003c7c67210 */ /* 0x020fc80007fde0ff */
[----:B------:R-:W-:-:S05]  /*18580*/  LEA.HI.X.SX32 R199, R199, R2, 0x1, P6 ;  /* 0x00000002c7c77211 */ /* 0x000fca00030f0eff */
[----:B------:R5:W-:Y:S02]  /*18590*/  @P4 STG.E.U8 desc[UR24][R198.64], R202 ;  /* 0x000000cac6004986 */ /* 0x000be4000c101118 */
[----:B-----5:R-:W-:Y:S02]  /*185a0*/  F2FP.SATFINITE.E4M3.F32.PACK_AB_MERGE_C R202, R159, R158, RZ ;  /* 0x0000009e9fca723e */ /* 0x020fe400048070ff */
[----:B------:R-:W5:Y:S04]  /*185b0*/  LDL.LU R158, [R1+0x358] ;  /* 0x00035800019e7983 */ /* 0x000f680000300800 */
[----:B------:R-:W5:Y:S01]  /*185c0*/  LDL.LU R159, [R1+0x35c] ;  /* 0x00035c00019f7983 */ /* 0x000f620000300800 */
[----:B------:R-:W-:Y:S01]  /*185d0*/  VIADD R197, R0, 0x62 ;  /* 0x0000006200c57836 */ /* 0x000fe20000000000 */
[----:B------:R-:W-:-:S02]  /*185e0*/  IADD3 R196, P6, PT, R200, R3, RZ ;  /* 0x00000003c8c47210 */ /* 0x000fc40007fde0ff */
[----:B------:R-:W-:Y:S01]  /*185f0*/  F2FP.SATFINITE.E4M3.F32.PACK_AB_MERGE_C R198, R161, R160, RZ ;  /* 0x000000a0a1c6723e */ /* 0x000fe200048070ff */
[C---:B------:R-:W-:Y:S01]  /*18600*/  VIADD R199, R200.reuse, UR5 ;  /* 0x00000005c8c77c36 */ /* 0x040fe20008000000 */
[----:B-1----:R-:W-:Y:S01]  /*18610*/  ISETP.LT.AND P4, PT, R197, UR6, !P0 ;  /* 0x00000006c5007c0c */ /* 0x002fe2000c781270 */
[----:B------:R-:W1:Y:S01]  /*18620*/  LDCU UR6, c[0x0][0x39c] ;  /* 0x00007380ff0677ac */ /* 0x000e620008000800 */
[----:B------:R-:W-:Y:S02]  /*18630*/  LEA.HI.X.SX32 R197, R200, R2, 0x1, P6 ;  /* 0x00000002c8c57211 */ /* 0x000fe400030f0eff */
[----:B----4-:R-:W-:Y:S01]  /*18640*/  ISETP.LT.AND P6, PT, R201, UR4, !P0 ;  /* 0x00000004c9007c0c */ /* 0x010fe2000c7c1270 */
[----:B------:R-:W4:Y:S01]  /*18650*/  LDCU UR4, c[0x0][0x39c] ;  /* 0x00007380ff0477ac */ /* 0x000f220008000800 */
[----:B------:R-:W-:Y:S01]  /*18660*/  PRMT R200, R198, 0x9910, RZ ;  /* 0x00009910c6c87816 */ /* 0x000fe200000000ff */
[----:B------:R0:W-:Y:S01]  /*18670*/  @P1 STG.E.U8 desc[UR24][R196.64], R198 ;  /* 0x000000c6c4001986 */ /* 0x0001e2000c101118 */
[----:B------:R-:W-:-:S03]  /*18680*/  VIADD R201, R0, 0x64 ;  /* 0x0000006400c97836 */ /* 0x000fc60000000000 */
[----:B0-----:R-:W-:Y:S01]  /*18690*/  IMAD.MOV.U32 R197, RZ, RZ, R200 ;  /* 0x000000ffffc57224 */ /* 0x001fe200078e00c8 */
[C---:B------:R-:W-:Y:S01]  /*186a0*/  IADD3 R198, P1, PT, R199.reuse, R3, RZ ;  /* 0x00000003c7c67210 */ /* 0x040fe20007f3e0ff */
[----:B------:R-:W-:-:S03]  /*186b0*/  VIADD R200, R199, UR5 ;  /* 0x00000005c7c87c36 */ /* 0x000fc60008000000 */
[----:B------:R-:W-:Y:S02]  /*186c0*/  LEA.HI.X.SX32 R199, R199, R2, 0x1, P1 ;  /* 0x00000002c7c77211 */ /* 0x000fe400008f0eff */
[----:B------:R-:W-:Y:S02]  /*186d0*/  SHF.R.S32.HI R197, RZ, 0x8, R197 ;  /* 0x00000008ffc57819 */ /* 0x000fe400000114c5 */
[----:B------:R-:W-:-:S03]  /*186e0*/  IADD3 R196, P1, PT, R200, R3, RZ ;  /* 0x00000003c8c47210 */ /* 0x000fc60007f3e0ff */
[----:B------:R0:W-:Y:S02]  /*186f0*/  @P5 STG.E.U8 desc[UR24][R198.64], R197 ;  /* 0x000000c5c6005986 */ /* 0x0001e4000c101118 */
[C---:B0-----:R-:W-:Y:S01]  /*18700*/  LEA.HI.X.SX32 R197, R200.reuse, R2, 0x1, P1 ;  /* 0x00000002c8c57211 */ /* 0x041fe200008f0eff */
[----:B------:R-:W-:Y:S01]  /*18710*/  VIADD R199, R200, UR5 ;  /* 0x00000005c8c77c36 */ /* 0x000fe20008000000 */
[----:B----4-:R-:W-:Y:S01]  /*18720*/  ISETP.LT.AND P1, PT, R201, UR4, !P0 ;  /* 0x00000004c9007c0c */ /* 0x010fe2000c721270 */
[----:B------:R-:W0:Y:S01]  /*18730*/  LDCU UR4, c[0x0][0x39c] ;  /* 0x00007380ff0477ac */ /* 0x000e220008000800 */
[----:B------:R-:W-:Y:S01]  /*18740*/  PRMT R201, R202, 0x9910, RZ ;  /* 0x00009910cac97816 */ /* 0x000fe200000000ff */
[----:B------:R4:W-:Y:S01]  /*18750*/  @P2 STG.E.U8 desc[UR24][R196.64], R202 ;  /* 0x000000cac4002986 */ /* 0x0009e2000c101118 */
[C---:B------:R-:W-:Y:S01]  /*18760*/  IADD3 R198, P2, PT, R199.reuse, R3, RZ ;  /* 0x00000003c7c67210 */ /* 0x040fe20007f5e0ff */
[----:B------:R-:W-:Y:S01]  /*18770*/  VIADD R200, R199, UR5 ;  /* 0x00000005c7c87c36 */ /* 0x000fe20008000000 */
[----:B------:R-:W-:-:S02]  /*18780*/  SHF.R.S32.HI R201, RZ, 0x8, R201 ;  /* 0x00000008ffc97819 */ /* 0x000fc400000114c9 */
[----:B------:R-:W-:Y:S01]  /*18790*/  LEA.HI.X.SX32 R199, R199, R2, 0x1, P2 ;  /* 0x00000002c7c77211 */ /* 0x000fe200010f0eff */
[C---:B----4-:R-:W-:Y:S02]  /*187a0*/  VIADD R196, R0.reuse, 0x65 ;  /* 0x0000006500c47836 */ /* 0x050fe40000000000 */
[----:B------:R-:W-:-:S03]  /*187b0*/  VIADD R197, R0, 0x66 ;  /* 0x0000006600c57836 */ /* 0x000fc60000000000 */
[----:B------:R-:W-:Y:S01]  /*187c0*/  ISETP.LT.AND P2, PT, R196, UR8, !P0 ;  /* 0x00000008c4007c0c */ /* 0x000fe2000c741270 */
[----:B------:R4:W-:Y:S01]  /*187d0*/  @P3 STG.E.U8 desc[UR24][R198.64], R201 ;  /* 0x000000c9c6003986 */ /* 0x0009e2000c101118 */
[C---:B------:R-:W-:Y:S01]  /*187e0*/  IADD3 R196, P5, PT, R200.reuse, R3, RZ ;  /* 0x00000003c8c47210 */ /* 0x040fe20007fbe0ff */
[----:B------:R-:W2:Y:S01]  /*187f0*/  LDCU UR8, c[0x0][0x39c] ;  /* 0x00007380ff0877ac */ /* 0x000ea20008000800 */
[----:B-1----:R-:W-:Y:S02]  /*18800*/  ISETP.LT.AND P3, PT, R197, UR6, !P0 ;  /* 0x00000006c5007c0c */ /* 0x002fe4000c761270 */
[----:B------:R-:W-:Y:S01]  /*18810*/  LEA.HI.X.SX32 R197, R200, R2, 0x1, P5 ;  /* 0x00000002c8c57211 */ /* 0x000fe200028f0eff */
[----:B------:R-:W1:Y:S01]  /*18820*/  LDCU UR6, c[0x0][0x39c] ;  /* 0x00007380ff0677ac */ /* 0x000e620008000800 */
[----:B----4-:R-:W-:Y:S02]  /*18830*/  VIADD R198, R0, 0x67 ;  /* 0x0000006700c67836 */ /* 0x010fe40000000000 */
[----:B------:R-:W-:-:S03]  /*18840*/  VIADD R199, R200, UR5 ;  /* 0x00000005c8c77c36 */ /* 0x000fc60008000000 */
[----:B0-----:R-:W-:Y:S01]  /*18850*/  ISETP.LT.AND P5, PT, R198, UR4, !P0 ;  /* 0x00000004c6007c0c */ /* 0x001fe2000c7a1270 */
[----:B------:R-:W-:Y:S01]  /*18860*/  VIADD R200, R199, UR5 ;  /* 0x00000005c7c87c36 */ /* 0x000fe20008000000 */
[----:B------:R-:W0:Y:S01]  /*18870*/  LDCU UR4, c[0x0][0x39c] ;  /* 0x00007380ff0477ac */ /* 0x000e220008000800 */
[----:B--2---:R-:W-:Y:S02]  /*18880*/  F2FP.SATFINITE.E4M3.F32.PACK_AB_MERGE_C R202, R157, R156, RZ ;  /* 0x0000009c9dca723e */ /* 0x004fe400048070ff */
[----:B-----5:R-:W-:-:S05]  /*18890*/  F2FP.SATFINITE.E4M3.F32.PACK_AB_MERGE_C R201, R159, R158, RZ ;  /* 0x0000009e9fc9723e */ /* 0x020fca00048070ff */
[----:B------:R2:W-:Y:S01]  /*188a0*/  @P4 STG.E.U8 desc[UR24][R196.64], R201 ;  /* 0x000000c9c4004986 */ /* 0x0005e2000c101118 */
[-C--:B------:R-:W-:Y:S02]  /*188b0*/  IADD3 R198, P4, PT, R199, R3.reuse, RZ ;  /* 0x00000003c7c67210 */ /* 0x080fe40007f9e0ff */
[----:B------:R-:W-:Y:S02]  /*188c0*/  PRMT R203, R201, 0x9910, RZ ;  /* 0x00009910c9cb7816 */ /* 0x000fe400000000ff */
[----:B------:R-:W-:Y:S02]  /*188d0*/  LEA.HI.X.SX32 R199, R199, R2, 0x1, P4 ;  /* 0x00000002c7c77211 */ /* 0x000fe400020f0eff */
[----:B------:R-:W-:Y:S02]  /*188e0*/  SHF.R.S32.HI R203, RZ, 0x8, R203 ;  /* 0x00000008ffcb7819 */ /* 0x000fe400000114cb */
[----:B--2---:R-:W-:-:S03]  /*188f0*/  IADD3 R196, P4, PT, R200, R3, RZ ;  /* 0x00000003c8c47210 */ /* 0x004fc60007f9e0ff */
[----:B------:R2:W-:Y:S01]  /*18900*/  @P6 STG.E.U8 desc[UR24][R198.64], R203 ;  /* 0x000000cbc6006986 */ /* 0x0005e2000c101118 */
[----:B------:R-:W-:-:S05]  /*18910*/  LEA.HI.X.SX32 R197, R200, R2, 0x1, P4 ;  /* 0x00000002c8c57211 */ /* 0x000fca00020f0eff */
[----:B------:R4:W-:Y:S01]  /*18920*/  @P1 STG.E.U8 desc[UR24][R196.64], R202 ;  /* 0x000000cac4001986 */ /* 0x0009e2000c101118 */
[----:B--2---:R-:W-:Y:S01]  /*18930*/  VIADD R198, R200, UR5 ;  /* 0x00000005c8c67c36 */ /* 0x004fe20008000000 */
[----:B------:R-:W-:Y:S01]  /*18940*/  PRMT R200, R202, 0x9910, RZ ;  /* 0x00009910cac87816 */ /* 0x000fe200000000ff */
[C---:B------:R-:W-:Y:S02]  /*18950*/  VIADD R199, R0.reuse, 0x6a ;  /* 0x0000006a00c77836 */ /* 0x040fe40000000000 */
[----:B----4-:R-:W-:Y:S01]  /*18960*/  VIADD R197, R0, 0x69 ;  /* 0x0000006900c57836 */ /* 0x010fe20000000000 */
[----:B------:R-:W-:Y:S02]  /*18970*/  IADD3 R196, P1, PT, R198, R3, RZ ;  /* 0x00000003c6c47210 */ /* 0x000fe40007f3e0ff */
[----:B------:R-:W-:Y:S02]  /*18980*/  SHF.R.S32.HI R200, RZ, 0x8, R200 ;  /* 0x00000008ffc87819 */ /* 0x000fe400000114c8 */
[----:B-1----:R-:W-:Y:S01]  /*18990*/  ISETP.LT.AND P6, PT, R197, UR6, !P0 ;  /* 0x00000006c5007c0c */ /* 0x002fe2000c7c1270 */
[----:B------:R-:W-:Y:S01]  /*189a0*/  VIADD R201, R0, 0x68 ;  /* 0x0000006800c97836 */ /* 0x000fe20000000000 */
[C---:B------:R-:W-:Y:S01]  /*189b0*/  LEA.HI.X.SX32 R197, R198.reuse, R2, 0x1, P1 ;  /* 0x00000002c6c57211 */ /* 0x040fe200008f0eff */
[----:B------:R-:W1:Y:S01]  /*189c0*/  LDCU UR6, c[0x0][0x39c] ;  /* 0x00007380ff0677ac */ /* 0x000e620008000800 */
[----:B0-----:R-:W-:Y:S01]  /*189d0*/  ISETP.LT.AND P1, PT, R199, UR4, !P0 ;  /* 0x00000004c7007c0c */ /* 0x001fe2000c721270 */
[----:B------:R-:W-:-:S02]  /*189e0*/  VIADD R199, R198, UR5 ;  /* 0x00000005c6c77c36 */ /* 0x000fc40008000000 */
[----:B------:R0:W-:Y:S01]  /*189f0*/  @P2 STG.E.U8 desc[UR24][R196.64], R200 ;  /* 0x000000c8c4002986 */ /* 0x0001e2000c101118 */
[----:B------:R-:W-:Y:S01]  /*18a00*/  ISETP.LT.AND P4, PT, R201, UR8, !P0 ;  /* 0x00000008c9007c0c */ /* 0x000fe2000c781270 */
[----:B------:R-:W2:Y:S01]  /*18a10*/  LDCU UR8, c[0x0][0x39c] ;  /* 0x00007380ff0877ac */ /* 0x000ea20008000800 */
[----:B------:R-:W-:Y:S02]  /*18a20*/  IADD3 R198, P2, PT, R199, R3, RZ ;  /* 0x00000003c7c67210 */ /* 0x000fe40007f5e0ff */
[----:B------:R-:W-:Y:S01]  /*18a30*/  F2FP.SATFINITE.E4M3.F32.PACK_AB_MERGE_C R202, R155, R154, RZ ;  /* 0x0000009a9bca723e */ /* 0x000fe200048070ff */
[----:B------:R-:W4:Y:S01]  /*18a40*/  LDCU UR4, c[0x0][0x39c] ;  /* 0x00007380ff0477ac */ /* 0x000f220008000800 */
[C---:B0-----:R-:W-:Y:S01]  /*18a50*/  VIADD R200, R199.reuse, UR5 ;  /* 0x00000005c7c87c36 */ /* 0x041fe20008000000 */
[----:B------:R-:W-:Y:S02]  /*18a60*/  LEA.HI.X.SX32 R199, R199, R2, 0x1, P2 ;  /* 0x00000002c7c77211 */ /* 0x000fe400010f0eff */
[----:B------:R-:W-:-:S02]  /*18a70*/  PRMT R203, R202, 0x9910, RZ ;  /* 0x00009910cacb7816 */ /* 0x000fc400000000ff */
[C---:B------:R-:W-:Y:S01]  /*18a80*/  IADD3 R196, P2, PT, R200.reuse, R3, RZ ;  /* 0x00000003c8c47210 */ /* 0x040fe20007f5e0ff */
[----:B------:R0:W-:Y:S03]  /*18a90*/  @P3 STG.E.U8 desc[UR24][R198.64], R202 ;  /* 0x000000cac6003986 */ /* 0x0001e6000c101118 */
[----:B------:R-:W-:Y:S01]  /*18aa0*/  LEA.HI.X.SX32 R197, R200, R2, 0x1, P2 ;  /* 0x00000002c8c57211 */ /* 0x000fe200010f0eff */
[----:B------:R-:W-:Y:S01]  /*18ab0*/  VIADD R201, R0, 0x6b ;  /* 0x0000006b00c97836 */ /* 0x000fe20000000000 */
[----:B0-----:R-:W-:Y:S01]  /*18ac0*/  SHF.R.S32.HI R202, RZ, 0x8, R203 ;  /* 0x00000008ffca7819 */ /* 0x001fe200000114cb */
[----:B------:R-:W-:Y:S02]  /*18ad0*/  VIADD R199, R200, UR5 ;  /* 0x00000005c8c77c36 */ /* 0x000fe40008000000 */
[----:B------:R-:W-:Y:S02]  /*18ae0*/  VIADD R198, R0, 0x6c ;  /* 0x0000006c00c67836 */ /* 0x000fe40000000000 */
[----:B------:R0:W-:Y:S01]  /*18af0*/  @P5 STG.E.U8 desc[UR24][R196.64], R202 ;  /* 0x000000cac4005986 */ /* 0x0001e2000c101118 */
[----:B---3--:R-:W-:-:S02]  /*18b00*/  F2FP.SATFINITE.E4M3.F32.PACK_AB_MERGE_C R200, R153, R152, RZ ;  /* 0x0000009899c8723e */ /* 0x008fc400048070ff */
[----:B--2---:R-:W-:Y:S01]  /*18b10*/  ISETP.LT.AND P2, PT, R201, UR8, !P0 ;  /* 0x00000008c9007c0c */ /* 0x004fe2000c741270 */
[----:B------:R-:W2:Y:S01]  /*18b20*/  LDCU UR8, c[0x0][0x39c] ;  /* 0x00007380ff0877ac */ /* 0x000ea20008000800 */
[----:B-1----:R-:W-:Y:S01]  /*18b30*/  ISETP.LT.AND P3, PT, R198, UR6, !P0 ;  /* 0x00000006c6007c0c */ /* 0x002fe2000c761270 */
[----:B------:R-:W-:Y:S01]  /*18b40*/  VIADD R198, R0, 0x6d ;  /* 0x0000006d00c67836 */ /* 0x000fe20000000000 */
[----:B------:R-:W-:Y:S01]  /*18b50*/  PRMT R201, R200, 0x9910, RZ ;  /* 0x00009910c8c97816 */ /* 0x000fe200000000ff */
[----:B------:R-:W1:Y:S01]  /*18b60*/  LDCU UR6, c[0x0][0x39c] ;  /* 0x00007380ff0677ac */ /* 0x000e620008000800 */
[----:B0-----:R-:W-:-:S04]  /*18b70*/  IADD3 R196, P5, PT, R199, R3, RZ ;  /* 0x00000003c7c47210 */ /* 0x001fc80007fbe0ff */
[CC--:B------:R-:W-:Y:S01]  /*18b80*/  LEA.HI.X.SX32 R197, R199.reuse, R2.reuse, 0x1, P5 ;  /* 0x00000002c7c57211 */ /* 0x0c0fe200028f0eff */
[----:B------:R-:W-:Y:S01]  /*18b90*/  VIADD R199, R199, UR5 ;  /* 0x00000005c7c77c36 */ /* 0x000fe20008000000 */
[----:B----4-:R-:W-:Y:S01]  /*18ba0*/  ISETP.LT.AND P5, PT, R198, UR4, !P0 ;  /* 0x00000004c6007c0c */ /* 0x010fe2000c7a1270 */
[----:B------:R-:W0:Y:S02]  /*18bb0*/  LDCU UR4, c[0x0][0x39c] ;  /* 0x00007380ff0477ac */ /* 0x000e240008000800 */
[----:B------:R3:W-:Y:S01]  /*18bc0*/  @P4 STG.E.U8 desc[UR24][R196.64], R200 ;  /* 0x000000c8c4004986 */ /* 0x0007e2000c101118 */
[C---:B------:R-:W-:Y:S01]  /*18bd0*/  IADD3 R198, P4, PT, R199.reuse, R3, RZ ;  /* 0x00000003c7c67210 */ /* 0x040fe20007f9e0ff */
[----:B---3--:R-:W-:Y:S02]  /*18be0*/  IMAD.MOV.U32 R197, RZ, RZ, R201 ;  /* 0x000000ffffc57224 */ /* 0x008fe400078e00c9 */
[C---:B------:R-:W-:Y:S01]  /*18bf0*/  VIADD R200, R199.reuse, UR5 ;  /* 0x00000005c7c87c36 */ /* 0x040fe20008000000 */
[----:B------:R-:W-:-:S02]  /*18c00*/  LEA.HI.X.SX32 R199, R199, R2, 0x1, P4 ;  /* 0x00000002c7c77211 */ /* 0x000fc400020f0eff */
[----:B------:R-:W-:Y:S02]  /*18c10*/  SHF.R.S32.HI R197, RZ, 0x8, R197 ;  /* 0x00000008ffc57819 */ /* 0x000fe400000114c5 */
[-C--:B------:R-:W-:Y:S01]  /*18c20*/  IADD3 R196, P4, PT, R200, R3.reuse, RZ ;  /* 0x00000003c8c47210 */ /* 0x080fe20007f9e0ff */
[----:B------:R-:W-:Y:S01]  /*18c30*/  VIADD R201, R0, 0x6e ;  /* 0x0000006e00c97836 */ /* 0x000fe20000000000 */
[----:B------:R-:W-:Y:S01]  /*18c40*/  F2FP.SATFINITE.E4M3.F32.PACK_AB_MERGE_C R202, R151, R150, RZ ;  /* 0x0000009697ca723e */ /* 0x000fe200048070ff */
[----:B------:R3:W-:Y:S02]  /*18c50*/  @P6 STG.E.U8 desc[UR24][R198.64], R197 ;  /* 0x000000c5c6006986 */ /* 0x0007e4000c101118 */
[C---:B---3--:R-:W-:Y:S01]  /*18c60*/  LEA.HI.X.SX32 R197, R200.reuse, R2, 0x1, P4 ;  /* 0x00000002c8c57211 */ /* 0x048fe200020f0eff */
[----:B------:R-:W-:Y:S01]  /*18c70*/  VIADD R199, R200, UR5 ;  /* 0x00000005c8c77c36 */ /* 0x000fe20008000000 */
[----:B-1----:R-:W-:Y:S01]  /*18c80*/  ISETP.LT.AND P4, PT, R201, UR6, !P0 ;  /* 0x00000006c9007c0c */ /* 0x002fe2000c781270 */
[----:B------:R-:W1:Y:S01]  /*18c90*/  LDCU UR6, c[0x0][0x39c] ;  /* 0x00007380ff0677ac */ /* 0x000e620008000800 */
[----:B------:R-:W-:Y:S01]  /*18ca0*/  PRMT R201, R202, 0x9910, RZ ;  /* 0x00009910cac97816 */ /* 0x000fe200000000ff */
[----:B------:R3:W-:Y:S01]  /*18cb0*/  @P1 STG.E.U8 desc[UR24][R196.64], R202 ;  /* 0x000000cac4001986 */ /* 0x0007e2000c101118 */
[C---:B------:R-:W-:Y:S01]  /*18cc0*/  IADD3 R198, P1, PT, R199.reuse, R3, RZ ;  /* 0x00000003c7c67210 */ /* 0x040fe20007f3e0ff */
[----:B------:R-:W-:Y:S01]  /*18cd0*/  VIADD R200, R199, UR5 ;  /* 0x00000005c7c87c36 */ /* 0x000fe20008000000 */
[----:B------:R-:W-:-:S02]  /*18ce0*/  SHF.R.S32.HI R201, RZ, 0x8, R201 ;  /* 0x00000008ffc97819 */ /* 0x000fc400000114c9 */
[----:B------:R-:W-:Y:S01]  /*18cf0*/  LEA.HI.X.SX32 R199, R199, R2, 0x1, P1 ;  /* 0x00000002c7c77211 */ /* 0x000fe200008f0eff */
[C---:B---3--:R-:W-:Y:S02]  /*18d00*/  VIADD R196, R0.reuse, 0x6f ;  /* 0x0000006f00c47836 */ /* 0x048fe40000000000 */
[----:B------:R-:W-:-:S03]  /*18d10*/  VIADD R197, R0, 0x70 ;  /* 0x0000007000c57836 */ /* 0x000fc60000000000 */
[----:B0-----:R-:W-:Y:S01]  /*18d20*/  ISETP.LT.AND P1, PT, R196, UR4, !P0 ;  /* 0x00000004c4007c0c */ /* 0x001fe2000c721270 */
[----:B------:R0:W-:Y:S01]  /*18d30*/  @P2 STG.E.U8 desc[UR24][R198.64], R201 ;  /* 0x000000c9c6002986 */ /* 0x0001e2000c101118 */
[C---:B------:R-:W-:Y:S01]  /*18d40*/  IADD3 R196, P6, PT, R200.reuse, R3, RZ ;  /* 0x00000003c8c47210 */ /* 0x040fe20007fde0ff */
[----:B------:R-:W3:Y:S01]  /*18d50*/  LDCU UR4, c[0x0][0x39c] ;  /* 0x00007380ff0477ac */ /* 0x000ee20008000800 */
[----:B------:R-:W-:Y:S02]  /*18d60*/  ISETP.LT.AND P2, PT, R197, UR7, !P0 ;  /* 0x00000007c5007c0c */ /* 0x000fe4000c741270 */
[----:B------:R-:W-:Y:S01]  /*18d70*/  LEA.HI.X.SX32 R197, R200, R2, 0x1, P6 ;  /* 0x00000002c8c57211 */ /* 0x000fe200030f0eff */
[----:B------:R-:W4:Y:S01]  /*18d80*/  LDCU UR7, c[0x0][0x39c] ;  /* 0x00007380ff0777ac */ /* 0x000f220008000800 */
[----:B0-----:R-:W-:Y:S01]  /*18d90*/  VIADD R198, R0, 0x71 ;  /* 0x0000007100c67836 */ /* 0x001fe20000000000 */
[----:B------:R-:W-:Y:S01]  /*18da0*/  F2FP.SATFINITE.E4M3.F32.PACK_AB_MERGE_C R201, R149, R148, RZ ;  /* 0x0000009495c9723e */ /* 0x000fe200048070ff */
[----:B------:R-:W-:-:S03]  /*18db0*/  VIADD R199, R200, UR5 ;  /* 0x00000005c8c77c36 */ /* 0x000fc60008000000 */
[----:B-1----:R-:W-:Y:S01]  /*18dc0*/  ISETP.LT.AND P6, PT, R198, UR6, !P0 ;  /* 0x00000006c6007c0c */ /* 0x002fe2000c7c1270 */
[----:B------:R0:W-:Y:S01]  /*18dd0*/  @P3 STG.E.U8 desc[UR24][R196.64], R201 ;  /* 0x000000c9c4003986 */ /* 0x0001e2000c101118 */
[CC--:B------:R-:W-:Y:S01]  /*18de0*/  IADD3 R198, P3, PT, R199.reuse, R3.reuse, RZ ;  /* 0x00000003c7c67210 */ /* 0x0c0fe20007f7e0ff */
[----:B------:R-:W-:Y:S01]  /*18df0*/  VIADD R200, R199, UR5 ;  /* 0x00000005c7c87c36 */ /* 0x000fe20008000000 */
[----:B------:R-:W-:Y:S01]  /*18e00*/  PRMT R203, R201, 0x9910, RZ ;  /* 0x00009910c9cb7816 */ /* 0x000fe200000000ff */
[----:B------:R-:W1:Y:S01]  /*18e10*/  LDCU UR6, c[0x0][0x39c] ;  /* 0x00007380ff0677ac */ /* 0x000e620008000800 */
[----:B------:R-:W-:Y:S02]  /*18e20*/  LEA.HI.X.SX32 R199, R199, R2, 0x1, P3 ;  /* 0x00000002c7c77211 */ /* 0x000fe400018f0eff */
[----:B------:R-:W-:Y:S02]  /*18e30*/  SHF.R.S32.HI R203, RZ, 0x8, R203 ;  /* 0x00000008ffcb7819 */ /* 0x000fe400000114cb */
[----:B0-----:R-:W-:-:S02]  /*18e40*/  IADD3 R196, P3, PT, R200, R3, RZ ;  /* 0x00000003c8c47210 */ /* 0x001fc40007f7e0ff */
[----:B------:R-:W-:Y:S02]  /*18e50*/  F2FP.SATFINITE.E4M3.F32.PACK_AB_MERGE_C R202, R147, R146, RZ ;  /* 0x0000009293ca723e */ /* 0x000fe400048070ff */
[C---:B------:R-:W-:Y:S01]  /*18e60*/  LEA.HI.X.SX32 R197, R200.reuse, R2, 0x1, P3 ;  /* 0x00000002c8c57211 */ /* 0x040fe200018f0eff */
[----:B------:R0:W-:Y:S04]  /*18e70*/  @P5 STG.E.U8 desc[UR24][R198.64], R203 ;  /* 0x000000cbc6005986 */ /* 0x0001e8000c101118 */
[----:B------:R5:W-:Y:S01]  /*18e80*/  @P4 STG.E.U8 desc[UR24][R196.64], R202 ;  /* 0x000000cac4004986 */ /* 0x000be2000c101118 */
[----:B0-----:R-:W-:Y:S01]  /*18e90*/  VIADD R198, R200, UR5 ;  /* 0x00000005c8c67c36 */ /* 0x001fe20008000000 */
[----:B------:R-:W-:Y:S01]  /*18ea0*/  PRMT R200, R202, 0x9910, RZ ;  /* 0x00009910cac87816 */ /* 0x000fe200000000ff */
[----:B------:R-:W-:-:S02]  /*18eb0*/  VIADD R199, R0, 0x74 ;  /* 0x0000007400c77836 */ /* 0x000fc40000000000 */
[----:B-----5:R-:W-:Y:S01]  /*18ec0*/  VIADD R197, R0, 0x73 ;  /* 0x0000007300c57836 */ /* 0x020fe20000000000 */
[----:B------:R-:W-:Y:S02]  /*18ed0*/  IADD3 R196, P5, PT, R198, R3, RZ ;  /* 0x00000003c6c47210 */ /* 0x000fe40007fbe0ff */
[----:B------:R-:W-:Y:S02]  /*18ee0*/  SHF.R.S32.HI R200, RZ, 0x8, R200 ;  /* 0x00000008ffc87819 */ /* 0x000fe400000114c8 */
[----:B-1----:R-:W-:Y:S01]  /*18ef0*/  ISETP.LT.AND P4, PT, R197, UR6, !P0 ;  /* 0x00000006c5007c0c */ /* 0x002fe2000c781270 */
[----:B------:R-:W-:Y:S01]  /*18f00*/  VIADD R201, R0, 0x72 ;  /* 0x0000007200c97836 */ /* 0x000fe20000000000 */
[C---:B------:R-:W-:Y:S01]  /*18f10*/  LEA.HI.X.SX32 R197, R198.reuse, R2, 0x1, P5 ;  /* 0x00000002c6c57211 */ /* 0x040fe200028f0eff */
[----:B------:R-:W0:Y:S01]  /*18f20*/  LDCU UR6, c[0x0][0x39c] ;  /* 0x00007380ff0677ac */ /* 0x000e220008000800 */
[----:B----4-:R-:W-:Y:S01]  /*18f30*/  ISETP.LT.AND P5, PT, R199, UR7, !P0 ;  /* 0x00000007c7007c0c */ /* 0x010fe2000c7a1270 */
[----:B------:R-:W-:-:S02]  /*18f40*/  VIADD R199, R198, UR5 ;  /* 0x00000005c6c77c36 */ /* 0x000fc40008000000 */
[----:B------:R1:W-:Y:S01]  /*18f50*/  @P1 STG.E.U8 desc[UR24][R196.64], R200 ;  /* 0x000000c8c4001986 */ /* 0x0003e2000c101118 */
[----:B---3--:R-:W-:Y:S01]  /*18f60*/  ISETP.LT.AND P3, PT, R201, UR4, !P0 ;  /* 0x00000004c9007c0c */ /* 0x008fe2000c761270 */
[----:B------:R-:W3:Y:S01]  /*18f70*/  LDCU UR4, c[0x0][0x39c] ;  /* 0x00007380ff0477ac */ /* 0x000ee20008000800 */
[----:B------:R-:W-:Y:S02]  /*18f80*/  IADD3 R198, P1, PT, R199, R3, RZ ;  /* 0x00000003c7c67210 */ /* 0x000fe40007f3e0ff */
[----:B------:R-:W-:Y:S01]  /*18f90*/  F2FP.SATFINITE.E4M3.F32.PACK_AB_MERGE_C R202, R145, R144, RZ ;  /* 0x0000009091ca723e */ /* 0x000fe200048070ff */
[----:B------:R-:W4:Y:S01]  /*18fa0*/  LDCU UR7, c[0x0][0x39c] ;  /* 0x00007380ff0777ac */ /* 0x000f220008000800 */
[C---:B-1----:R-:W-:Y:S01]  /*18fb0*/  VIADD R200, R199.reuse, UR5 ;  /* 0x00000005c7c87c36 */ /* 0x042fe20008000000 */
[----:B------:R-:W-:Y:S02]  /*18fc0*/  LEA.HI.X.SX32 R199, R199, R2, 0x1, P1 ;  /* 0x00000002c7c77211 */ /* 0x000fe400008f0eff */
[----:B------:R-:W-:-:S02]  /*18fd0*/  PRMT R203, R202, 0x9910, RZ ;  /* 0x00009910cacb7816 */ /* 0x000fc400000000ff */
[CC--:B------:R-:W-:Y:S01]  /*18fe0*/  IADD3 R196, P1, PT, R200.reuse, R3.reuse, RZ ;  /* 0x00000003c8c47210 */ /* 0x0c0fe20007f3e0ff */
[----:B------:R1:W-:Y:S03]  /*18ff0*/  @P2 STG.E.U8 desc[UR24][R198.64], R202 ;  /* 0x000000cac6002986 */ /* 0x0003e6000c101118 */
[----:B------:R-:W-:Y:S01]  /*19000*/  LEA.HI.X.SX32 R197, R200, R2, 0x1, P1 ;  /* 0x00000002c8c57211 */ /* 0x000fe200008f0eff */
[----:B------:R-:W-:Y:S01]  /*19010*/  VIADD R201, R0, 0x75 ;  /* 0x0000007500c97836 */ /* 0x000fe20000000000 */
[----:B-1----:R-:W-:Y:S01]  /*19020*/  SHF.R.S32.HI R202, RZ, 0x8, R203 ;  /* 0x00000008ffca7819 */ /* 0x002fe200000114cb */
[----:B------:R-:W-:Y:S02]  /*19030*/  VIADD R199, R200, UR5 ;  /* 0x00000005c8c77c36 */ /* 0x000fe40008000000 */
[----:B------:R-:W-:Y:S02]  /*19040*/  VIADD R198, R0, 0x76 ;  /* 0x0000007600c67836 */ /* 0x000fe40000000000 */
[----:B------:R1:W-:Y:S01]  /*19050*/  @P6 STG.E.U8 desc[UR24][R196.64], R202 ;  /* 0x000000cac4006986 */ /* 0x0003e2000c101118 */
[----:B---3--:R-:W-:Y:S01]  /*19060*/  ISETP.LT.AND P1, PT, R201, UR4, !P0 ;  /* 0x00000004c9007c0c */ /* 0x008fe2000c721270 */
[----:B------:R-:W3:Y:S01]  /*19070*/  LDCU UR4, c[0x0][0x39c] ;  /* 0x00007380ff0477ac */ /* 0x000ee20008000800 */
[----:B0-----:R-:W-:Y:S01]  /*19080*/  ISETP.LT.AND P6, PT, R198, UR6, !P0 ;  /* 0x00000006c6007c0c */ /* 0x001fe2000c7c1270 */
[----:B------:R-:W-:Y:S01]  /*19090*/  VIADD R198, R0, 0x77 ;  /* 0x0000007700c67836 */ /* 0x000fe20000000000 */
[----:B------:R-:W-:Y:S01]  /*190a0*/  F2FP.SATFINITE.E4M3.F32.PACK_AB_MERGE_C R200, R143, R142, RZ ;  /* 0x0000008e8fc8723e */ /* 0x000fe200048070ff */
[----:B------:R-:W0:Y:S01]  /*190b0*/  LDCU UR6, c[0x0][0x39c] ;  /* 0x00007380ff0677ac */ /* 0x000e220008000800 */
[----:B-1----:R-:W-:-:S04]  /*190c0*/  IADD3 R196, P2, PT, R199, R3, RZ ;  /* 0x00000003c7c47210 */ /* 0x002fc80007f5e0ff */
[C---:B------:R-:W-:Y:S01]  /*190d0*/  LEA.HI.X.SX32 R197, R199.reuse, R2, 0x1, P2 ;  /* 0x00000002c7c57211 */ /* 0x040fe200010f0eff */
[----:B------:R-:W-:Y:S01]  /*190e0*/  VIADD R199, R199, UR5 ;  /* 0x00000005c7c77c36 */ /* 0x000fe20008000000 */
[----:B----4-:R-:W-:Y:S02]  /*190f0*/  ISETP.LT.AND P2, PT, R198, UR7, !P0 ;  /* 0x00000007c6007c0c */ /* 0x010fe4000c741270 */
[----:B------:R-:W-:Y:S01]  /*19100*/  F2FP.SATFINITE.E4M3.F32.PACK_AB_MERGE_C R202, R141, R140, RZ ;  /* 0x0000008c8dca723e */ /* 0x000fe200048070ff */
[----:B------:R1:W-:Y:S01]  /*19110*/  @P3 STG.E.U8 desc[UR24][R196.64], R200 ;  /* 0x000000c8c4003986 */ /* 0x0003e2000c101118 */
[----:B------:R-:W-:Y:S01]  /*19120*/  PRMT R203, R200, 0x9910, RZ ;  /* 0x00009910c8cb7816 */ /* 0x000fe200000000ff */
[----:B------:R-:W-:Y:S01]  /*19130*/  VIADD R201, R0, 0x78 ;  /* 0x0000007800c97836 */ /* 0x000fe20000000000 */
[C---:B------:R-:W-:Y:S01]  /*19140*/  IADD3 R198, P3, PT, R199.reuse, R3, RZ ;  /* 0x00000003c7c67210 */ /* 0x040fe20007f7e0ff */
[----:B------:R-:W4:Y:S01]  /*19150*/  LDCU UR7, c[0x0][0x39c] ;  /* 0x00007380ff0777ac */ /* 0x000f220008000800 */
[----:B------:R-:W-:Y:S01]  /*19160*/  SHF.R.S32.HI R203, RZ, 0x8, R203 ;  /* 0x00000008ffcb7819 */ /* 0x000fe200000114cb */
[C---:B-1----:R-:W-:Y:S01]  /*19170*/  VIADD R200, R199.reuse, UR5 ;  /* 0x00000005c7c87c36 */ /* 0x042fe20008000000 */
[----:B------:R-:W-:-:S04]  /*19180*/  LEA.HI.X.SX32 R199, R199, R2, 0x1, P3 ;  /* 0x00000002c7c77211 */ /* 0x000fc800018f0eff */
[C---:B------:R-:W-:Y:S01]  /*19190*/  IADD3 R196, P3, PT, R200.reuse, R3, RZ ;  /* 0x00000003c8c47210 */ /* 0x040fe20007f7e0ff */
[----:B------:R1:W-:Y:S03]  /*191a0*/  @P4 STG.E.U8 desc[UR24][R198.64], R203 ;  /* 0x000000cbc6004986 */ /* 0x0003e6000c101118 */
[----:B------:R-:W-:Y:S02]  /*191b0*/  LEA.HI.X.SX32 R197, R200, R2, 0x1, P3 ;  /* 0x00000002c8c57211 */ /* 0x000fe400018f0eff */
[----:B---3--:R-:W-:Y:S01]  /*191c0*/  ISETP.LT.AND P3, PT, R201, UR4, !P0 ;  /* 0x00000004c9007c0c */ /* 0x008fe2000c761270 */
[----:B------:R-:W3:Y:S01]  /*191d0*/  LDCU UR4, c[0x0][0x39c] ;  /* 0x00007380ff0477ac */ /* 0x000ee20008000800 */
[----:B-1----:R-:W-:Y:S01]  /*191e0*/  PRMT R198, R202, 0x9910, RZ ;  /* 0x00009910cac67816 */ /* 0x002fe200000000ff */
[----:B------:R-:W-:Y:S01]  /*191f0*/  VIADD R199, R200, UR5 ;  /* 0x00000005c8c77c36 */ /* 0x000fe20008000000 */
[----:B------:R1:W-:Y:S03]  /*19200*/  @P5 STG.E.U8 desc[UR24][R196.64], R202 ;  /* 0x000000cac4005986 */ /* 0x0003e6000c101118 */
[----:B------:R-:W-:-:S02]  /*19210*/  IMAD.MOV.U32 R200, RZ, RZ, R198 ;  /* 0x000000ffffc87224 */ /* 0x000fc400078e00c6 */
[----:B------:R-:W-:-:S03]  /*19220*/  VIADD R198, R0, 0x79 ;  /* 0x0000007900c67836 */ /* 0x000fc60000000000 */
[----:B------:R-:W-:Y:S02]  /*19230*/  SHF.R.S32.HI R200, RZ, 0x8, R200 ;  /* 0x00000008ffc87819 */ /* 0x000fe400000114c8 */
[----:B-1----:R-:W-:-:S04]  /*19240*/  IADD3 R196, P4, PT, R199, R3, RZ ;  /* 0x00000003c7c47210 */ /* 0x002fc80007f9e0ff */
[C---:B------:R-:W-:Y:S01]  /*19250*/  LEA.HI.X.SX32 R197, R199.reuse, R2, 0x1, P4 ;  /* 0x00000002c7c57211 */ /* 0x040fe200020f0eff */
[----:B------:R-:W-:Y:S01]  /*19260*/  VIADD R199, R199, UR5 ;  /* 0x00000005c7c77c36 */ /* 0x000fe20008000000 */
[----:B0-----:R-:W-:Y:S01]  /*19270*/  ISETP.LT.AND P4, PT, R198, UR6, !P0 ;  /* 0x00000006c6007c0c */ /* 0x001fe2000c781270 */
[----:B------:R-:W0:Y:S02]  /*19280*/  LDCU UR6, c[0x0][0x39c] ;  /* 0x00007380ff0677ac */ /* 0x000e240008000800 */
[----:B------:R1:W-:Y:S01]  /*19290*/  @P1 STG.E.U8 desc[UR24][R196.64], R200 ;  /* 0x000000c8c4001986 */ /* 0x0003e2000c101118 */
[----:B------:R-:W-:Y:S02]  /*192a0*/  IADD3 R198, P1, PT, R199, R3, RZ ;  /* 0x00000003c7c67210 */ /* 0x000fe40007f3e0ff */
[----:B------:R-:W-:Y:S01]  /*192b0*/  F2FP.SATFINITE.E4M3.F32.PACK_AB_MERGE_C R201, R139, R138, RZ ;  /* 0x0000008a8bc9723e */ /* 0x000fe200048070ff */
[C---:B-1----:R-:W-:Y:S02]  /*192c0*/  VIADD R196, R0.reuse, 0x7a ;  /* 0x0000007a00c47836 */ /* 0x042fe40000000000 */
[C---:B------:R-:W-:Y:S01]  /*192d0*/  VIADD R200, R199.reuse, UR5 ;  /* 0x00000005c7c87c36 */ /* 0x040fe20008000000 */
[----:B------:R-:W-:Y:S01]  /*192e0*/  LEA.HI.X.SX32 R199, R199, R2, 0x1, P1 ;  /* 0x00000002c7c77211 */ /* 0x000fe200008f0eff */
[----:B------:R-:W-:Y:S01]  /*192f0*/  VIADD R197, R0, 0x7b ;  /* 0x0000007b00c57836 */ /* 0x000fe20000000000 */
[----:B---3--:R-:W-:Y:S01]  /*19300*/  ISETP.LT.AND P1, PT, R196, UR4, !P0 ;  /* 0x00000004c4007c0c */ /* 0x008fe2000c721270 */
[----:B------:R-:W1:Y:S01]  /*19310*/  LDCU UR4, c[0x0][0x39c] ;  /* 0x00007380ff0477ac */ /* 0x000e620008000800 */
[----:B------:R-:W-:-:S02]  /*19320*/  PRMT R202, R201, 0x9910, RZ ;  /* 0x00009910c9ca7816 */ /* 0x000fc400000000ff */
[CC--:B------:R-:W-:Y:S01]  /*19330*/  IADD3 R196, P5, PT, R200.reuse, R3.reuse, RZ ;  /* 0x00000003c8c47210 */ /* 0x0c0fe20007fbe0ff */
[----:B------:R3:W-:Y:S01]  /*19340*/  @P6 STG.E.U8 desc[UR24][R198.64], R201 ;  /* 0x000000c9c6006986 */ /* 0x0007e2000c101118 */
[----:B----4-:R-:W-:Y:S01]  /*19350*/  ISETP.LT.AND P6, PT, R197, UR7, !P0 ;  /* 0x00000007c5007c0c */ /* 0x010fe2000c7c1270 */
[----:B------:R-:W4:Y:S01]  /*19360*/  LDCU UR7, c[0x0][0x39c] ;  /* 0x00007380ff0777ac */ /* 0x000f220008000800 */
[C---:B------:R-:W-:Y:S02]  /*19370*/  LEA.HI.X.SX32 R197, R200.reuse, R2, 0x1, P5 ;  /* 0x00000002c8c57211 */ /* 0x040fe400028f0eff */
[----:B---3--:R-:W-:Y:S01]  /*19380*/  SHF.R.S32.HI R201, RZ, 0x8, R202 ;  /* 0x00000008ffc97819 */ /* 0x008fe200000114ca */
[----:B------:R-:W-:Y:S02]  /*19390*/  VIADD R199, R200, UR5 ;  /* 0x00000005c8c77c36 */ /* 0x000fe40008000000 */
[----:B------:R-:W-:Y:S02]  /*193a0*/  VIADD R198, R0, 0x7c ;  /* 0x0000007c00c67836 */ /* 0x000fe40000000000 */
[----:B------:R3:W-:Y:S03]  /*193b0*/  @P2 STG.E.U8 desc[UR24][R196.64], R201 ;  /* 0x000000c9c4002986 */ /* 0x0007e6000c101118 */
[----:B0-----:R-:W-:Y:S01]  /*193c0*/  ISETP.LT.AND P2, PT, R198, UR6, !P0 ;  /* 0x00000006c6007c0c */ /* 0x001fe2000c741270 */
[----:B------:R-:W-:Y:S01]  /*193d0*/  VIADD R200, R0, 0x7d ;  /* 0x0000007d00c87836 */ /* 0x000fe20000000000 */
[----:B------:R-:W-:Y:S01]  /*193e0*/  F2FP.SATFINITE.E4M3.F32.PACK_AB_MERGE_C R198, R137, R136, RZ ;  /* 0x0000008889c6723e */ /* 0x000fe200048070ff */
[----:B------:R-:W0:Y:S01]  /*193f0*/  LDCU UR6, c[0x0][0x39c] ;  /* 0x00007380ff0677ac */ /* 0x000e220008000800 */
[----:B---3--:R-:W-:-:S04]  /*19400*/  IADD3 R196, P5, PT, R199, R3, RZ ;  /* 0x00000003c7c47210 */ /* 0x008fc80007fbe0ff */
[C---:B------:R-:W-:Y:S01]  /*19410*/  LEA.HI.X.SX32 R197, R199.reuse, R2, 0x1, P5 ;  /* 0x00000002c7c57211 */ /* 0x040fe200028f0eff */
[----:B------:R-:W-:Y:S01]  /*19420*/  VIADD R199, R199, UR5 ;  /* 0x00000005c7c77c36 */ /* 0x000fe20008000000 */
[----:B------:R-:W-:-:S03]  /*19430*/  PRMT R202, R198, 0x9910, RZ ;  /* 0x00009910c6ca7816 */ /* 0x000fc600000000ff */
[----:B------:R3:W-:Y:S01]  /*19440*/  @P3 STG.E.U8 desc[UR24][R196.64], R198 ;  /* 0x000000c6c4003986 */ /* 0x0007e2000c101118 */
[----:B-1----:R-:W-:Y:S01]  /*19450*/  ISETP.LT.AND P3, PT, R200, UR4, !P0 ;  /* 0x00000004c8007c0c */ /* 0x002fe2000c761270 */
[C---:B------:R-:W-:Y:S01]  /*19460*/  VIADD R200, R199.reuse, UR5 ;  /* 0x00000005c7c87c36 */ /* 0x040fe20008000000 */
[----:B------:R-:W-:Y:S01]  /*19470*/  SHF.R.S32.HI R202, RZ, 0x8, R202 ;  /* 0x00000008ffca7819 */ /* 0x000fe200000114ca */
[----:B------:R-:W1:Y:S01]  /*19480*/  LDCU UR4, c[0x0][0x39c] ;  /* 0x00007380ff0477ac */ /* 0x000e620008000800 */
[----:B---3--:R-:W-:-:S04]  /*19490*/  IADD3 R198, P5, PT, R199, R3, RZ ;  /* 0x00000003c7c67210 */ /* 0x008fc80007fbe0ff */
[----:B------:R-:W-:-:S05]  /*194a0*/  LEA.HI.X.SX32 R199, R199, R2, 0x1, P5 ;  /* 0x00000002c7c77211 */ /* 0x000fca00028f0eff */
[----:B------:R3:W-:Y:S02]  /*194b0*/  @P4 STG.E.U8 desc[UR24][R198.64], R202 ;  /* 0x000000cac6004986 */ /* 0x0007e4000c101118 */
[----:B---3--:R-:W-:Y:S02]  /*194c0*/  F2FP.SATFINITE.E4M3.F32.PACK_AB_MERGE_C R202, R133, R132, RZ ;  /* 0x0000008485ca723e */ /* 0x008fe400048070ff */
[----:B------:R-:W3:Y:S04]  /*194d0*/  LDL.LU R132, [R1+0x3c8] ;  /* 0x0003c80001847983 */ /* 0x000ee80000300800 */
[----:B------:R-:W3:Y:S04]  /*194e0*/  LDL.LU R133, [R1+0x3cc] ;  /* 0x0003cc0001857983 */ /* 0x000ee80000300800 */
[----:B------:R-:W5:Y:S04]  /*194f0*/  LDL.LU R180, [R1+0x200] ;  /* 0x0002000001b47983 */ /* 0x000f680000300800 */
[----:B------:R-:W5:Y:S04]  /*19500*/  LDL.LU R181, [R1+0x204] ;  /* 0x0002040001b57983 */ /* 0x000f680000300800 */
        /* <DEDUP_REMOVED lines=14> */
[----:B------:R-:W-:Y:S01]  /*195f0*/  VIADD R197, R0, 0x7e ;  /* 0x0000007e00c57836 */ /* 0x000fe20000000000 */
[----:B------:R-:W-:-:S02]  /*19600*/  IADD3 R196, P5, PT, R200, R3, RZ ;  /* 0x00000003c8c47210 */ /* 0x000fc40007fbe0ff */
[----:B------:R-:W-:Y:S01]  /*19610*/  F2FP.SATFINITE.E4M3.F32.PACK_AB_MERGE_C R198, R135, R134, RZ ;  /* 0x0000008687c6723e */ /* 0x000fe200048070ff */
[----:B------:R-:W-:Y:S01]  /*19620*/  VIADD R199, R200, UR5 ;  /* 0x00000005c8c77c36 */ /* 0x000fe20008000000 */
[----:B----4-:R-:W-:Y:S01]  /*19630*/  ISETP.LT.AND P4, PT, R197, UR7, !P0 ;  /* 0x00000007c5007c0c */ /* 0x010fe2000c781270 */
[----:B------:R-:W-:Y:S01]  /*19640*/  VIADD R201, R0, 0x7f ;  /* 0x0000007f00c97836 */ /* 0x000fe20000000000 */
[-C--:B------:R-:W-:Y:S01]  /*19650*/  LEA.HI.X.SX32 R197, R200, R2.reuse, 0x1, P5 ;  /* 0x00000002c8c57211 */ /* 0x080fe200028f0eff */
[----:B------:R-:W4:Y:S01]  /*19660*/  LDCU UR7, c[0x0][0x39c] ;  /* 0x00007380ff0777ac */ /* 0x000f220008000800 */
[----:B------:R-:W-:Y:S01]  /*19670*/  PRMT R200, R198, 0x9910, RZ ;  /* 0x00009910c6c87816 */ /* 0x000fe200000000ff */
[----:B------:R-:W2:Y:S04]  /*19680*/  LDL.LU R164, [R1+0x248] ;  /* 0x0002480001a47983 */ /* 0x000ea80000300800 */
[----:B------:R1:W-:Y:S01]  /*19690*/  @P1 STG.E.U8 desc[UR24][R196.64], R198 ;  /* 0x000000c6c4001986 */ /* 0x0003e2000c101118 */
[----:B0-----:R-:W-:Y:S01]  /*196a0*/  ISETP.LT.AND P5, PT, R201, UR6, !P0 ;  /* 0x00000006c9007c0c */ /* 0x001fe2000c7a1270 */
[----:B------:R-:W0:Y:S01]  /*196b0*/  LDCU UR6, c[0x0][0x39c] ;  /* 0x00007380ff0677ac */ /* 0x000e220008000800 */
[----:B------:R-:W-:Y:S01]  /*196c0*/  VIADD R201, R0, 0x80 ;  /* 0x0000008000c97836 */ /* 0x000fe20000000000 */
[----:B------:R-:W2:Y:S04]  /*196d0*/  LDL.LU R165, [R1+0x24c] ;  /* 0x00024c0001a57983 */ /* 0x000ea80000300800 */
[----:B------:R-:W2:Y:S01]  /*196e0*/  LDL.LU R162, [R1+0x258] ;  /* 0x0002580001a27983 */ /* 0x000ea20000300800 */
[----:B-1----:R-:W-:Y:S01]  /*196f0*/  IMAD.MOV.U32 R197, RZ, RZ, R200 ;  /* 0x000000ffffc57224 */ /* 0x002fe200078e00c8 */
[C---:B------:R-:W-:Y:S01]  /*19700*/  IADD3 R198, P1, PT, R199.reuse, R3, RZ ;  /* 0x00000003c7c67210 */ /* 0x040fe20007f3e0ff */
[C---:B------:R-:W-:Y:S01]  /*19710*/  VIADD R200, R199.reuse, UR5 ;  /* 0x00000005c7c87c36 */ /* 0x040fe20008000000 */
[----:B------:R-:W2:Y:S02]  /*19720*/  LDL.LU R163, [R1+0x25c] ;  /* 0x00025c0001a37983 */ /* 0x000ea40000300800 */
[----:B------:R-:W-:-:S02]  /*19730*/  LEA.HI.X.SX32 R199, R199, R2, 0x1, P1 ;  /* 0x00000002c7c77211 */ /* 0x000fc400008f0eff */
[----:B------:R-:W-:Y:S01]  /*19740*/  SHF.R.S32.HI R197, RZ, 0x8, R197 ;  /* 0x00000008ffc57819 */ /* 0x000fe200000114c5 */
[----:B------:R-:W2:Y:S01]  /*19750*/  LDL.LU R160, [R1+0x268] ;  /* 0x0002680001a07983 */ /* 0x000ea20000300800 */
[----:B------:R-:W-:-:S03]  /*19760*/  IADD3 R196, P1, PT, R200, R3, RZ ;  /* 0x00000003c8c47210 */ /* 0x000fc60007f3e0ff */
[----:B------:R1:W-:Y:S04]  /*19770*/  @P6 STG.E.U8 desc[UR24][R198.64], R197 ;  /* 0x000000c5c6006986 */ /* 0x0003e8000c101118 */
[----:B------:R-:W2:Y:S04]  /*19780*/  LDL.LU R161, [R1+0x26c] ;  /* 0x00026c0001a17983 */ /* 0x000ea80000300800 */
[----:B------:R-:W2:Y:S01]  /*19790*/  LDL.LU R158, [R1+0x278] ;  /* 0x00027800019e7983 */ /* 0x000ea20000300800 */
[CC--:B-1----:R-:W-:Y:S01]  /*197a0*/  LEA.HI.X.SX32 R197, R200.reuse, R2.reuse, 0x1, P1 ;  /* 0x00000002c8c57211 */ /* 0x0c2fe200008f0eff */
[----:B------:R-:W-:Y:S01]  /*197b0*/  VIADD R199, R200, UR5 ;  /* 0x00000005c8c77c36 */ /* 0x000fe20008000000 */
[----:B------:R-:W-:Y:S01]  /*197c0*/  ISETP.LT.AND P1, PT, R201, UR4, !P0 ;  /* 0x00000004c9007c0c */ /* 0x000fe2000c721270 */
[----:B------:R-:W1:Y:S01]  /*197d0*/  LDCU UR4, c[0x0][0x39c] ;  /* 0x00007380ff0477ac */ /* 0x000e620008000800 */
[----:B------:R-:W-:Y:S01]  /*197e0*/  PRMT R201, R202, 0x9910, RZ ;  /* 0x00009910cac97816 */ /* 0x000fe200000000ff */
[----:B------:R0:W-:Y:S01]  /*197f0*/  @P2 STG.E.U8 desc[UR24][R196.64], R202 ;  /* 0x000000cac4002986 */ /* 0x0001e2000c101118 */
[C---:B------:R-:W-:Y:S01]  /*19800*/  IADD3 R198, P2, PT, R199.reuse, R3, RZ ;  /* 0x00000003c7c67210 */ /* 0x040fe20007f5e0ff */
[C---:B------:R-:W-:Y:S01]  /*19810*/  VIADD R200, R199.reuse, UR5 ;  /* 0x00000005c7c87c36 */ /* 0x040fe20008000000 */
[----:B------:R-:W-:Y:S01]  /*19820*/  SHF.R.S32.HI R201, RZ, 0x8, R201 ;  /* 0x00000008ffc97819 */ /* 0x000fe200000114c9 */
[----:B------:R-:W2:Y:S01]  /*19830*/  LDL.LU R159, [R1+0x27c] ;  /* 0x00027c00019f7983 */ /* 0x000ea20000300800 */
[----:B------:R-:W-:-:S03]  /*19840*/  LEA.HI.X.SX32 R199, R199, R2, 0x1, P2 ;  /* 0x00000002c7c77211 */ /* 0x000fc600010f0eff */
[----:B------:R-:W2:Y:S01]  /*19850*/  LDL.LU R156, [R1+0x288] ;  /* 0x00028800019c7983 */ /* 0x000ea20000300800 */
[C---:B0-----:R-:W-:Y:S02]  /*19860*/  VIADD R196, R0.reuse, 0x81 ;  /* 0x0000008100c47836 */ /* 0x041fe40000000000 */
[----:B------:R-:W-:Y:S01]  /*19870*/  VIADD R197, R0, 0x82 ;  /* 0x0000008200c57836 */ /* 0x000fe20000000000 */
[----:B------:R0:W-:Y:S02]  /*19880*/  @P3 STG.E.U8 desc[UR24][R198.64], R201 ;  /* 0x000000c9c6003986 */ /* 0x0001e4000c101118 */
[----:B------:R-:W-:Y:S01]  /*19890*/  ISETP.LT.AND P2, PT, R196, UR6, !P0 ;  /* 0x00000006c4007c0c */ /* 0x000fe2000c741270 */
[----:B------:R-:W3:Y:S01]  /*198a0*/  LDCU UR6, c[0x0][0x39c] ;  /* 0x00007380ff0677ac */ /* 0x000ee20008000800 */
[C---:B------:R-:W-:Y:S01]  /*198b0*/  IADD3 R196, P6, PT, R200.reuse, R3, RZ ;  /* 0x00000003c8c47210 */ /* 0x040fe20007fde0ff */
[----:B------:R-:W2:Y:S01]  /*198c0*/  LDL.LU R157, [R1+0x28c] ;  /* 0x00028c00019d7983 */ /* 0x000ea20000300800 */
[----:B----4-:R-:W-:Y:S01]  /*198d0*/  ISETP.LT.AND P3, PT, R197, UR7, !P0 ;  /* 0x00000007c5007c0c */ /* 0x010fe2000c761270 */
[----:B------:R-:W4:Y:S01]  /*198e0*/  LDCU UR7, c[0x0][0x39c] ;  /* 0x00007380ff0777ac */ /* 0x000f220008000800 */
[----:B------:R-:W-:Y:S01]  /*198f0*/  LEA.HI.X.SX32 R197, R200, R2, 0x1, P6 ;  /* 0x00000002c8c57211 */ /* 0x000fe200030f0eff */
[----:B------:R-:W2:Y:S01]  /*19900*/  LDL.LU R154, [R1+0x298] ;  /* 0x00029800019a7983 */ /* 0x000ea20000300800 */
[----:B0-----:R-:W-:-:S03]  /*19910*/  VIADD R198, R0, 0x83 ;  /* 0x0000008300c67836 */ /* 0x001fc60000000000 */
[----:B------:R-:W2:Y:S01]  /*19920*/  LDL.LU R155, [R1+0x29c] ;  /* 0x00029c00019b7983 */ /* 0x000ea20000300800 */
[----:B------:R-:W-:Y:S01]  /*19930*/  VIADD R199, R200, UR5 ;  /* 0x00000005c8c77c36 */ /* 0x000fe20008000000 */
[----:B-1----:R-:W-:-:S03]  /*19940*/  ISETP.LT.AND P6, PT, R198, UR4, !P0 ;  /* 0x00000004c6007c0c */ /* 0x002fc6000c7c1270 */
[----:B------:R-:W-:Y:S01]  /*19950*/  VIADD R200, R199, UR5 ;  /* 0x00000005c7c87c36 */ /* 0x000fe20008000000 */
[----:B------:R-:W0:Y:S01]  /*19960*/  LDCU UR4, c[0x0][0x39c] ;  /* 0x00007380ff0477ac */ /* 0x000e220008000800 */
        /* <DEDUP_REMOVED lines=20> */
[----:B---3--:R-:W-:-:S03]  /*19ab0*/  F2FP.SATFINITE.E4M3.F32.PACK_AB_MERGE_C R201, R133, R132, RZ ;  /* 0x0000008485c9723e */ /* 0x008fc600048070ff */
[----:B------:R-:W3:Y:S04]  /*19ac0*/  LDL.LU R132, [R1+0x2f0] ;  /* 0x0002f00001847983 */ /* 0x000ee80000300800 */
[----:B------:R1:W-:Y:S01]  /*19ad0*/  @P4 STG.E.U8 desc[UR24][R196.64], R201 ;  /* 0x000000c9c4004986 */ /* 0x0003e2000c101118 */
[----:B------:R-:W-:Y:S02]  /*19ae0*/  IADD3 R198, P4, PT, R199, R3, RZ ;  /* 0x00000003c7c67210 */ /* 0x000fe40007f9e0ff */
[----:B------:R-:W-:Y:S01]  /*19af0*/  PRMT R203, R201, 0x9910, RZ ;  /* 0x00009910c9cb7816 */ /* 0x000fe200000000ff */
[----:B------:R-:W3:Y:S01]  /*19b00*/  LDL.LU R133, [R1+0x2f4] ;  /* 0x0002f40001857983 */ /* 0x000ee20000300800 */
[----:B------:R-:W-:Y:S02]  /*19b10*/  LEA.HI.X.SX32 R199, R199, R2, 0x1, P4 ;  /* 0x00000002c7c77211 */ /* 0x000fe400020f0eff */
[----:B------:R-:W-:-:S02]  /*19b20*/  SHF.R.S32.HI R203, RZ, 0x8, R203 ;  /* 0x00000008ffcb7819 */ /* 0x000fc400000114cb */
[C---:B-1----:R-:W-:Y:S02]  /*19b30*/  IADD3 R196, P4, PT, R200.reuse, R3, RZ ;  /* 0x00000003c8c47210 */ /* 0x042fe40007f9e0ff */
[----:B-----5:R-:W-:Y:S02]  /*19b40*/  F2FP.SATFINITE.E4M3.F32.PACK_AB_MERGE_C R202, R181, R180, RZ ;  /* 0x000000b4b5ca723e */ /* 0x020fe400048070ff */
[C---:B------:R-:W-:Y:S01]  /*19b50*/  LEA.HI.X.SX32 R197, R200.reuse, R2, 0x1, P4 ;  /* 0x00000002c8c57211 */ /* 0x040fe200020f0eff */
[----:B------:R1:W-:Y:S04]  /*19b60*/  @P5 STG.E.U8 desc[UR24][R198.64], R203 ;  /* 0x000000cbc6005986 */ /* 0x0003e8000c101118 */
[----:B------:R5:W-:Y:S01]  /*19b70*/  @P1 STG.E.U8 desc[UR24][R196.64], R202 ;  /* 0x000000cac4001986 */ /* 0x000be2000c101118 */
[----:B-1----:R-:W-:Y:S01]  /*19b80*/  VIADD R198, R200, UR5 ;  /* 0x00000005c8c67c36 */ /* 0x002fe20008000000 */
[----:B------:R-:W-:Y:S01]  /*19b90*/  PRMT R200, R202, 0x9910, RZ ;  /* 0x00009910cac87816 */ /* 0x000fe200000000ff */
[----:B------:R-:W-:-:S02]  /*19ba0*/  VIADD R199, R0, 0x86 ;  /* 0x0000008600c77836 */ /* 0x000fc40000000000 */
[----:B-----5:R-:W-:Y:S01]  /*19bb0*/  VIADD R197, R0, 0x85 ;  /* 0x0000008500c57836 */ /* 0x020fe20000000000 */
[----:B------:R-:W-:Y:S02]  /*19bc0*/  IADD3 R196, P1, PT, R198, R3, RZ ;  /* 0x00000003c6c47210 */ /* 0x000fe40007f3e0ff */
[----:B------:R-:W-:Y:S02]  /*19bd0*/  SHF.R.S32.HI R200, RZ, 0x8, R200 ;  /* 0x00000008ffc87819 */ /* 0x000fe400000114c8 */
[----:B------:R-:W-:Y:S01]  /*19be0*/  ISETP.LT.AND P5, PT, R197, UR6, !P0 ;  /* 0x00000006c5007c0c */ /* 0x000fe2000c7a1270 */
[----:B------:R-:W-:Y:S01]  /*19bf0*/  VIADD R201, R0, 0x84 ;  /* 0x0000008400c97836 */ /* 0x000fe20000000000 */
[C---:B------:R-:W-:Y:S01]  /*19c00*/  LEA.HI.X.SX32 R197, R198.reuse, R2, 0x1, P1 ;  /* 0x00000002c6c57211 */ /* 0x040fe200008f0eff */
[----:B------:R-:W1:Y:S01]  /*19c10*/  LDCU UR6, c[0x0][0x39c] ;  /* 0x00007380ff0677ac */ /* 0x000e620008000800 */
[----:B----4-:R-:W-:Y:S01]  /*19c20*/  ISETP.LT.AND P1, PT, R199, UR7, !P0 ;  /* 0x00000007c7007c0c */ /* 0x010fe2000c721270 */
[----:B------:R-:W-:-:S02]  /*19c30*/  VIADD R199, R198, UR5 ;  /* 0x00000005c6c77c36 */ /* 0x000fc40008000000 */
[----:B------:R4:W-:Y:S01]  /*19c40*/  @P2 STG.E.U8 desc[UR24][R196.64], R200 ;  /* 0x000000c8c4002986 */ /* 0x0009e2000c101118 */
[----:B0-----:R-:W-:Y:S01]  /*19c50*/  ISETP.LT.AND P4, PT, R201, UR4, !P0 ;  /* 0x00000004c9007c0c */ /* 0x001fe2000c781270 */
[----:B------:R-:W0:Y:S01]  /*19c60*/  LDCU UR4, c[0x0][0x39c] ;  /* 0x00007380ff0477ac */ /* 0x000e220008000800 */
[----:B------:R-:W-:Y:S02]  /*19c70*/  IADD3 R198, P2, PT, R199, R3, RZ ;  /* 0x00000003c7c67210 */ /* 0x000fe40007f5e0ff */
[----:B--2---:R-:W-:Y:S01]  /*19c80*/  F2FP.SATFINITE.E4M3.F32.PACK_AB_MERGE_C R202, R179, R178, RZ ;  /* 0x000000b2b3ca723e */ /* 0x004fe200048070ff */
[----:B------:R-:W2:Y:S01]  /*19c90*/  LDCU UR7, c[0x0][0x39c] ;  /* 0x00007380ff0777ac */ /* 0x000ea20008000800 */
[C---:B----4-:R-:W-:Y:S01]  /*19ca0*/  VIADD R200, R199.reuse, UR5 ;  /* 0x00000005c7c87c36 */ /* 0x050fe20008000000 */
[----:B------:R-:W-:Y:S02]  /*19cb0*/  LEA.HI.X.SX32 R199, R199, R2, 0x1, P2 ;  /* 0x00000002c7c77211 */ /* 0x000fe400010f0eff */
[----:B------:R-:W-:-:S02]  /*19cc0*/  PRMT R203, R202, 0x9910, RZ ;  /* 0x00009910cacb7816 */ /* 0x000fc400000000ff */
[CC--:B------:R-:W-:Y:S01]  /*19cd0*/  IADD3 R196, P2, PT, R200.reuse, R3.reuse, RZ ;  /* 0x00000003c8c47210 */ /* 0x0c0fe20007f5e0ff */
[----:B------:R4:W-:Y:S03]  /*19ce0*/  @P3 STG.E.U8 desc[UR24][R198.64], R202 ;  /* 0x000000cac6003986 */ /* 0x0009e6000c101118 */
[----:B------:R-:W-:Y:S01]  /*19cf0*/  LEA.HI.X.SX32 R197, R200, R2, 0x1, P2 ;  /* 0x00000002c8c57211 */ /* 0x000fe200010f0eff */
[----:B------:R-:W-:Y:S01]  /*19d00*/  VIADD R201, R0, 0x87 ;  /* 0x0000008700c97836 */ /* 0x000fe20000000000 */
[----:B----4-:R-:W-:Y:S01]  /*19d10*/  SHF.R.S32.HI R202, RZ, 0x8, R203 ;  /* 0x00000008ffca7819 */ /* 0x010fe200000114cb */
[----:B------:R-:W-:Y:S02]  /*19d20*/  VIADD R199, R200, UR5 ;  /* 0x00000005c8c77c36 */ /* 0x000fe40008000000 */
[----:B------:R-:W-:Y:S02]  /*19d30*/  VIADD R198, R0, 0x88 ;  /* 0x0000008800c67836 */ /* 0x000fe40000000000 */
[----:B------:R4:W-:Y:S01]  /*19d40*/  @P6 STG.E.U8 desc[UR24][R196.64], R202 ;  /* 0x000000cac4006986 */ /* 0x0009e2000c101118 */
[----:B0-----:R-:W-:Y:S01]  /*19d50*/  ISETP.LT.AND P2, PT, R201, UR4, !P0 ;  /* 0x00000004c9007c0c */ /* 0x001fe2000c741270 */
[----:B------:R-:W0:Y:S01]  /*19d60*/  LDCU UR4, c[0x0][0x39c] ;  /* 0x00007380ff0477ac */ /* 0x000e220008000800 */
[----:B-1----:R-:W-:Y:S01]  /*19d70*/  ISETP.LT.AND P3, PT, R198, UR6, !P0 ;  /* 0x00000006c6007c0c */ /* 0x002fe2000c761270 */
[----:B------:R-:W-:Y:S01]  /*19d80*/  VIADD R198, R0, 0x89 ;  /* 0x0000008900c67836 */ /* 0x000fe20000000000 */
[----:B------:R-:W-:Y:S01]  /*19d90*/  F2FP.SATFINITE.E4M3.F32.PACK_AB_MERGE_C R200, R177, R176, RZ ;  /* 0x000000b0b1c8723e */ /* 0x000fe200048070ff */
[----:B------:R-:W1:Y:S01]  /*19da0*/  LDCU UR6, c[0x0][0x39c] ;  /* 0x00007380ff0677ac */ /* 0x000e620008000800 */
[----:B----4-:R-:W-:-:S04]  /*19db0*/  IADD3 R196, P6, PT, R199, R3, RZ ;  /* 0x00000003c7c47210 */ /* 0x010fc80007fde0ff */
[C---:B------:R-:W-:Y:S01]  /*19dc0*/  LEA.HI.X.SX32 R197, R199.reuse, R2, 0x1, P6 ;  /* 0x00000002c7c57211 */ /* 0x040fe200030f0eff */
[----:B------:R-:W-:Y:S01]  /*19dd0*/  VIADD R199, R199, UR5 ;  /* 0x00000005c7c77c36 */ /* 0x000fe20008000000 */
[----:B--2---:R-:W-:Y:S02]  /*19de0*/  ISETP.LT.AND P6, PT, R198, UR7, !P0 ;  /* 0x00000007c6007c0c */ /* 0x004fe4000c7c1270 */
[----:B------:R-:W-:Y:S01]  /*19df0*/  F2FP.SATFINITE.E4M3.F32.PACK_AB_MERGE_C R202, R175, R174, RZ ;  /* 0x000000aeafca723e */ /* 0x000fe200048070ff */
[----:B------:R2:W-:Y:S01]  /*19e00*/  @P4 STG.E.U8 desc[UR24][R196.64], R200 ;  /* 0x000000c8c4004986 */ /* 0x0005e2000c101118 */
[----:B------:R-:W-:Y:S01]  /*19e10*/  PRMT R203, R200, 0x9910, RZ ;  /* 0x00009910c8cb7816 */ /* 0x000fe200000000ff */
[----:B------:R-:W-:Y:S01]  /*19e20*/  VIADD R201, R0, 0x8a ;  /* 0x0000008a00c97836 */ /* 0x000fe20000000000 */
[C---:B------:R-:W-:Y:S01]  /*19e30*/  IADD3 R198, P4, PT, R199.reuse, R3, RZ ;  /* 0x00000003c7c67210 */ /* 0x040fe20007f9e0ff */
[----:B------:R-:W4:Y:S01]  /*19e40*/  LDCU UR7, c[0x0][0x39c] ;  /* 0x00007380ff0777ac */ /* 0x000f220008000800 */
[----:B------:R-:W-:Y:S01]  /*19e50*/  SHF.R.S32.HI R203, RZ, 0x8, R203 ;  /* 0x00000008ffcb7819 */ /* 0x000fe200000114cb */
[C---:B--2---:R-:W-:Y:S01]  /*19e60*/  VIADD R200, R199.reuse, UR5 ;  /* 0x00000005c7c87c36 */ /* 0x044fe20008000000 */
[----:B------:R-:W-:-:S04]  /*19e70*/  LEA.HI.X.SX32 R199, R199, R2, 0x1, P4 ;  /* 0x00000002c7c77211 */ /* 0x000fc800020f0eff */
[C---:B------:R-:W-:Y:S01]  /*19e80*/  IADD3 R196, P4, PT, R200.reuse, R3, RZ ;  /* 0x00000003c8c47210 */ /* 0x040fe20007f9e0ff */
[----:B------:R2:W-:Y:S03]  /*19e90*/  @P5 STG.E.U8 desc[UR24][R198.64], R203 ;  /* 0x000000cbc6005986 */ /* 0x0005e6000c101118 */
[----:B------:R-:W-:Y:S02]  /*19ea0*/  LEA.HI.X.SX32 R197, R200, R2, 0x1, P4 ;  /* 0x00000002c8c57211 */ /* 0x000fe400020f0eff */
[----:B0-----:R-:W-:Y:S01]  /*19eb0*/  ISETP.LT.AND P4, PT, R201, UR4, !P0 ;  /* 0x00000004c9007c0c */ /* 0x001fe2000c781270 */
[----:B------:R-:W0:Y:S01]  /*19ec0*/  LDCU UR4, c[0x0][0x39c] ;  /* 0x00007380ff0477ac */ /* 0x000e220008000800 */
[----:B--2---:R-:W-:Y:S01]  /*19ed0*/  PRMT R198, R202, 0x9910, RZ ;  /* 0x00009910cac67816 */ /* 0x004fe200000000ff */
[----:B------:R-:W-:Y:S01]  /*19ee0*/  VIADD R199, R200, UR5 ;  /* 0x00000005c8c77c36 */ /* 0x000fe20008000000 */
[----:B------:R2:W-:Y:S03]  /*19ef0*/  @P1 STG.E.U8 desc[UR24][R196.64], R202 ;  /* 0x000000cac4001986 */ /* 0x0005e6000c101118 */
[----:B------:R-:W-:-:S02]  /*19f00*/  IMAD.MOV.U32 R200, RZ, RZ, R198 ;  /* 0x000000ffffc87224 */ /* 0x000fc400078e00c6 */
[----:B------:R-:W-:-:S03]  /*19f10*/  VIADD R198, R0, 0x8b ;  /* 0x0000008b00c67836 */ /* 0x000fc60000000000 */
[----:B------:R-:W-:Y:S02]  /*19f20*/  SHF.R.S32.HI R200, RZ, 0x8, R200 ;  /* 0x00000008ffc87819 */ /* 0x000fe400000114c8 */
[----:B--2---:R-:W-:-:S04]  /*19f30*/  IADD3 R196, P1, PT, R199, R3, RZ ;  /* 0x00000003c7c47210 */ /* 0x004fc80007f3e0ff */
[C---:B------:R-:W-:Y:S01]  /*19f40*/  LEA.HI.X.SX32 R197, R199.reuse, R2, 0x1, P1 ;  /* 0x00000002c7c57211 */ /* 0x040fe200008f0eff */
[----:B------:R-:W-:Y:S01]  /*19f50*/  VIADD R199, R199, UR5 ;  /* 0x00000005c7c77c36 */ /* 0x000fe20008000000 */
[----:B-1----:R-:W-:Y:S01]  /*19f60*/  ISETP.LT.AND P1, PT, R198, UR6, !P0 ;  /* 0x00000006c6007c0c */ /* 0x002fe2000c721270 */
[----:B------:R-:W1:Y:S02]  /*19f70*/  LDCU UR6, c[0x0][0x39c] ;  /* 0x00007380ff0677ac */ /* 0x000e640008000800 */
[----:B------:R2:W-:Y:S01]  /*19f80*/  @P2 STG.E.U8 desc[UR24][R196.64], R200 ;  /* 0x000000c8c4002986 */ /* 0x0005e2000c101118 */
[----:B------:R-:W-:Y:S02]  /*19f90*/  IADD3 R198, P2, PT, R199, R3, RZ ;  /* 0x00000003c7c67210 */ /* 0x000fe40007f5e0ff */
[----:B------:R-:W-:Y:S01]  /*19fa0*/  F2FP.SATFINITE.E4M3.F32.PACK_AB_MERGE_C R201, R173, R172, RZ ;  /* 0x000000acadc9723e */ /* 0x000fe200048070ff */
[C---:B--2---:R-:W-:Y:S02]  /*19fb0*/  VIADD R196, R0.reuse, 0x8c ;  /* 0x0000008c00c47836 */ /* 0x044fe40000000000 */
        /* <DEDUP_REMOVED lines=8> */
[----:B----4-:R-:W-:Y:S01]  /*1a040*/  ISETP.LT.AND P3, PT, R197, UR7, !P0 ;  /* 0x00000007c5007c0c */ /* 0x010fe2000c761270 */
[----:B------:R-:W4:Y:S01]  /*1a050*/  LDCU UR7, c[0x0][0x39c] ;  /* 0x00007380ff0777ac */ /* 0x000f220008000800 */
[C---:B------:R-:W-:Y:S02]  /*1a060*/  LEA.HI.X.SX32 R197, R200.reuse, R2, 0x1, P5 ;  /* 0x00000002c8c57211 */ /* 0x040fe400028f0eff */
[----:B--2---:R-:W-:Y:S01]  /*1a070*/  SHF.R.S32.HI R201, RZ, 0x8, R202 ;  /* 0x00000008ffc97819 */ /* 0x004fe200000114ca */
[----:B------:R-:W-:Y:S02]  /*1a080*/  VIADD R199, R200, UR5 ;  /* 0x00000005c8c77c36 */ /* 0x000fe40008000000 */
[----:B------:R-:W-:Y:S02]  /*1a090*/  VIADD R198, R0, 0x8e ;  /* 0x0000008e00c67836 */ /* 0x000fe40000000000 */
[----:B------:R2:W-:Y:S03]  /*1a0a0*/  @P6 STG.E.U8 desc[UR24][R196.64], R201 ;  /* 0x000000c9c4006986 */ /* 0x0005e6000c101118 */
[----:B-1----:R-:W-:Y:S01]  /*1a0b0*/  ISETP.LT.AND P5, PT, R198, UR6, !P0 ;  /* 0x00000006c6007c0c */ /* 0x002fe2000c7a1270 */
[----:B------:R-:W-:Y:S01]  /*1a0c0*/  VIADD R200, R0, 0x8f ;  /* 0x0000008f00c87836 */ /* 0x000fe20000000000 */
[----:B------:R-:W-:Y:S01]  /*1a0d0*/  F2FP.SATFINITE.E4M3.F32.PACK_AB_MERGE_C R198, R171, R170, RZ ;  /* 0x000000aaabc6723e */ /* 0x000fe200048070ff */
[----:B------:R-:W1:Y:S01]  /*1a0e0*/  LDCU UR6, c[0x0][0x39c] ;  /* 0x00007380ff0677ac */ /* 0x000e620008000800 */
[----:B--2---:R-:W-:-:S04]  /*1a0f0*/  IADD3 R196, P6, PT, R199, R3, RZ ;  /* 0x00000003c7c47210 */ /* 0x004fc80007fde0ff */
[C---:B------:R-:W-:Y:S01]  /*1a100*/  LEA.HI.X.SX32 R197, R199.reuse, R2, 0x1, P6 ;  /* 0x00000002c7c57211 */ /* 0x040fe200030f0eff */
[----:B------:R-:W-:Y:S01]  /*1a110*/  VIADD R199, R199, UR5 ;  /* 0x00000005c7c77c36 */ /* 0x000fe20008000000 */
[----:B------:R-:W-:-:S03]  /*1a120*/  PRMT R202, R198, 0x9910, RZ ;  /* 0x00009910c6ca7816 */ /* 0x000fc600000000ff */
[----:B------:R2:W-:Y:S01]  /*1a130*/  @P4 STG.E.U8 desc[UR24][R196.64], R198 ;  /* 0x000000c6c4004986 */ /* 0x0005e2000c101118 */
[----:B0-----:R-:W-:Y:S01]  /*1a140*/  ISETP.LT.AND P4, PT, R200, UR4, !P0 ;  /* 0x00000004c8007c0c */ /* 0x001fe2000c781270 */
[C---:B------:R-:W-:Y:S01]  /*1a150*/  VIADD R200, R199.reuse, UR5 ;  /* 0x00000005c7c87c36 */ /* 0x040fe20008000000 */
[----:B------:R-:W-:Y:S01]  /*1a160*/  SHF.R.S32.HI R202, RZ, 0x8, R202 ;  /* 0x00000008ffca7819 */ /* 0x000fe200000114ca */
[----:B------:R-:W0:Y:S01]  /*1a170*/  LDCU UR4, c[0x0][0x39c] ;  /* 0x00007380ff0477ac */ /* 0x000e220008000800 */
[----:B--2---:R-:W-:-:S04]  /*1a180*/  IADD3 R198, P6, PT, R199, R3, RZ ;  /* 0x00000003c7c67210 */ /* 0x004fc80007fde0ff */
[----:B------:R-:W-:-:S05]  /*1a190*/  LEA.HI.X.SX32 R199, R199, R2, 0x1, P6 ;  /* 0x00000002c7c77211 */ /* 0x000fca00030f0eff */
[----:B------:R2:W-:Y:S02]  /*1a1a0*/  @P1 STG.E.U8 desc[UR24][R198.64], R202 ;  /* 0x000000cac6001986 */ /* 0x0005e4000c101118 */
[----:B--2---:R-:W-:Y:S02]  /*1a1b0*/  F2FP.SATFINITE.E4M3.F32.PACK_AB_MERGE_C R202, R167, R166, RZ ;  /* 0x000000a6a7ca723e */ /* 0x004fe400048070ff */
        /* <DEDUP_REMOVED lines=8> */
[----:B------:R-:W-:Y:S01]  /*1a240*/  LEA.HI.X.SX32 R197, R200, R2, 0x1, P6 ;  /* 0x00000002c8c57211 */ /* 0x000fe200030f0eff */
[----:B------:R-:W4:Y:S01]  /*1a250*/  LDCU UR7, c[0x0][0x39c] ;  /* 0x00007380ff0777ac */ /* 0x000f220008000800 */
[----:B------:R-:W-:-:S03]  /*1a260*/  PRMT R200, R198, 0x9910, RZ ;  /* 0x00009910c6c87816 */ /* 0x000fc600000000ff */
[----:B------:R5:W-:Y:S01]  /*1a270*/  @P2 STG.E.U8 desc[UR24][R196.64], R198 ;  /* 0x000000c6c4002986 */ /* 0x000be2000c101118 */
[----:B-1----:R-:W-:Y:S01]  /*1a280*/  ISETP.LT.AND P6, PT, R201, UR6, !P0 ;  /* 0x00000006c9007c0c */ /* 0x002fe2000c7c1270 */
[----:B------:R-:W1:Y:S01]  /*1a290*/  LDCU UR6, c[0x0][0x39c] ;  /* 0x00007380ff0677ac */ /* 0x000e620008000800 */
[----:B-----5:R-:W-:Y:S01]  /*1a2a0*/  IMAD.MOV.U32 R197, RZ, RZ, R200 ;  /* 0x000000ffffc57224 */ /* 0x020fe200078e00c8 */
[C---:B------:R-:W-:Y:S01]  /*1a2b0*/  IADD3 R198, P2, PT, R199.reuse, R3, RZ ;  /* 0x00000003c7c67210 */ /* 0x040fe20007f5e0ff */
[----:B------:R-:W-:-:S03]  /*1a2c0*/  VIADD R200, R199, UR5 ;  /* 0x00000005c7c87c36 */ /* 0x000fc60008000000 */
[-C--:B------:R-:W-:Y:S02]  /*1a2d0*/  LEA.HI.X.SX32 R199, R199, R2.reuse, 0x1, P2 ;  /* 0x00000002c7c77211 */ /* 0x080fe400010f0eff */
[----:B------:R-:W-:Y:S02]  /*1a2e0*/  SHF.R.S32.HI R197, RZ, 0x8, R197 ;  /* 0x00000008ffc57819 */ /* 0x000fe400000114c5 */
[----:B------:R-:W-:Y:S01]  /*1a2f0*/  IADD3 R196, P2, PT, R200, R3, RZ ;  /* 0x00000003c8c47210 */ /* 0x000fe20007f5e0ff */
[----:B------:R-:W-:Y:S02]  /*1a300*/  VIADD R201, R0, 0x92 ;  /* 0x0000009200c97836 */ /* 0x000fe40000000000 */
[----:B------:R5:W-:Y:S02]  /*1a310*/  @P3 STG.E.U8 desc[UR24][R198.64], R197 ;  /* 0x000000c5c6003986 */ /* 0x000be4000c101118 */
[C---:B-----5:R-:W-:Y:S01]  /*1a320*/  LEA.HI.X.SX32 R197, R200.reuse, R2, 0x1, P2 ;  /* 0x00000002c8c57211 */ /* 0x060fe200010f0eff */
[----:B------:R-:W-:Y:S01]  /*1a330*/  VIADD R199, R200, UR5 ;  /* 0x00000005c8c77c36 */ /* 0x000fe20008000000 */
[----:B------:R-:W-:-:S02]  /*1a340*/  PRMT R198, R202, 0x9910, RZ ;  /* 0x00009910cac67816 */ /* 0x000fc400000000ff */
[----:B0-----:R-:W-:Y:S01]  /*1a350*/  ISETP.LT.AND P2, PT, R201, UR4, !P0 ;  /* 0x00000004c9007c0c */ /* 0x001fe2000c741270 */
[----:B------:R-:W0:Y:S01]  /*1a360*/  LDCU UR4, c[0x0][0x39c] ;  /* 0x00007380ff0477ac */ /* 0x000e220008000800 */
[----:B------:R5:W-:Y:S01]  /*1a370*/  @P5 STG.E.U8 desc[UR24][R196.64], R202 ;  /* 0x000000cac4005986 */ /* 0x000be2000c101118 */
[----:B------:R-:W-:Y:S02]  /*1a380*/  IMAD.MOV.U32 R200, RZ, RZ, R198 ;  /* 0x000000ffffc87224 */ /* 0x000fe400078e00c6 */
[----:B------:R-:W-:-:S03]  /*1a390*/  VIADD R198, R0, 0x93 ;  /* 0x0000009300c67836 */ /* 0x000fc60000000000 */
[----:B------:R-:W-:Y:S02]  /*1a3a0*/  SHF.R.S32.HI R200, RZ, 0x8, R200 ;  /* 0x00000008ffc87819 */ /* 0x000fe400000114c8 */
[----:B-----5:R-:W-:Y:S02]  /*1a3b0*/  IADD3 R196, P3, PT, R199, R3, RZ ;  /* 0x00000003c7c47210 */ /* 0x020fe40007f7e0ff */
[----:B------:R-:W-:Y:S02]  /*1a3c0*/  F2FP.SATFINITE.E4M3.F32.PACK_AB_MERGE_C R202, R165, R164, RZ ;  /* 0x000000a4a5ca723e */ /* 0x000fe400048070ff */
[----:B------:R-:W5:Y:S01]  /*1a3d0*/  LDL.LU R164, [R1+0x250] ;  /* 0x0002500001a47983 */ /* 0x000f620000300800 */
[----:B------:R-:W-:-:S03]  /*1a3e0*/  LEA.HI.X.SX32 R197, R199, R2, 0x1, P3 ;  /* 0x00000002c7c57211 */ /* 0x000fc600018f0eff */
[----:B------:R-:W5:Y:S01]  /*1a3f0*/  LDL.LU R165, [R1+0x254] ;  /* 0x0002540001a57983 */ /* 0x000f620000300800 */
[----:B------:R-:W-:Y:S01]  /*1a400*/  VIADD R199, R199, UR5 ;  /* 0x00000005c7c77c36 */ /* 0x000fe20008000000 */
[----:B-1----:R-:W-:Y:S02]  /*1a410*/  ISETP.LT.AND P3, PT, R198, UR6, !P0 ;  /* 0x00000006c6007c0c */ /* 0x002fe4000c761270 */
[----:B------:R1:W-:Y:S01]  /*1a420*/  @P4 STG.E.U8 desc[UR24][R196.64], R200 ;  /* 0x000000c8c4004986 */ /* 0x0003e2000c101118 */
[C---:B------:R-:W-:Y:S01]  /*1a430*/  VIADD R198, R0.reuse, 0x95 ;  /* 0x0000009500c67836 */ /* 0x040fe20000000000 */
[----:B------:R-:W0:Y:S01]  /*1a440*/  LDCU UR6, c[0x0][0x39c] ;  /* 0x00007380ff0677ac */ /* 0x000e220008000800 */
[----:B-1----:R-:W-:Y:S01]  /*1a450*/  VIADD R197, R0, 0x94 ;  /* 0x0000009400c57836 */ /* 0x002fe20000000000 */
[----:B------:R-:W-:-:S04]  /*1a460*/  IADD3 R196, P4, PT, R199, R3, RZ ;  /* 0x00000003c7c47210 */ /* 0x000fc80007f9e0ff */
[----:B----4-:R-:W-:Y:S01]  /*1a470*/  ISETP.LT.AND P5, PT, R197, UR7, !P0 ;  /* 0x00000007c5007c0c */ /* 0x010fe2000c7a1270 */
[----:B------:R-:W-:Y:S01]  /*1a480*/  VIADD R201, R0, 0x96 ;  /* 0x0000009600c97836 */ /* 0x000fe20000000000 */
[C---:B------:R-:W-:Y:S01]  /*1a490*/  LEA.HI.X.SX32 R197, R199.reuse, R2, 0x1, P4 ;  /* 0x00000002c7c57211 */ /* 0x040fe200020f0eff */
[----:B------:R-:W1:Y:S01]  /*1a4a0*/  LDCU UR7, c[0x0][0x39c] ;  /* 0x00007380ff0777ac */ /* 0x000e620008000800 */
[----:B0-----:R-:W-:Y:S01]  /*1a4b0*/  ISETP.LT.AND P4, PT, R198, UR4, !P0 ;  /* 0x00000004c6007c0c */ /* 0x001fe2000c781270 */
[----:B------:R-:W-:Y:S01]  /*1a4c0*/  VIADD R199, R199, UR5 ;  /* 0x00000005c7c77c36 */ /* 0x000fe20008000000 */
[----:B------:R-:W0:Y:S01]  /*1a4d0*/  LDCU UR4, c[0x0][0x39c] ;  /* 0x00007380ff0477ac */ /* 0x000e220008000800 */
[----:B--2---:R-:W-:-:S04]  /*1a4e0*/  F2FP.SATFINITE.E4M3.F32.PACK_AB_MERGE_C R198, R167, R166, RZ ;  /* 0x000000a6a7c6723e */ /* 0x004fc800048070ff */
[----:B------:R-:W-:Y:S01]  /*1a4f0*/  PRMT R200, R198, 0x9910, RZ ;  /* 0x00009910c6c87816 */ /* 0x000fe200000000ff */
[----:B------:R2:W-:Y:S04]  /*1a500*/  @P1 STG.E.U8 desc[UR24][R196.64], R198 ;  /* 0x000000c6c4001986 */ /* 0x0005e8000c101118 */
[----:B--2---:R-:W-:Y:S01]  /*1a510*/  IMAD.MOV.U32 R197, RZ, RZ, R200 ;  /* 0x000000ffffc57224 */ /* 0x004fe200078e00c8 */
[C---:B------:R-:W-:Y:S01]  /*1a520*/  IADD3 R198, P1, PT, R199.reuse, R3, RZ ;  /* 0x00000003c7c67210 */ /* 0x040fe20007f3e0ff */
[----:B------:R-:W-:-:S03]  /*1a530*/  VIADD R200, R199, UR5 ;  /* 0x00000005c7c87c36 */ /* 0x000fc60008000000 */
[----:B------:R-:W-:Y:S02]  /*1a540*/  LEA.HI.X.SX32 R199, R199, R2, 0x1, P1 ;  /* 0x00000002c7c77211 */ /* 0x000fe400008f0eff */
[----:B------:R-:W-:Y:S02]  /*1a550*/  SHF.R.S32.HI R197, RZ, 0x8, R197 ;  /* 0x00000008ffc57819 */ /* 0x000fe400000114c5 */
[----:B------:R-:W-:-:S03]  /*1a560*/  IADD3 R196, P1, PT, R200, R3, RZ ;  /* 0x00000003c8c47210 */ /* 0x000fc60007f3e0ff */
[----:B------:R2:W-:Y:S02]  /*1a570*/  @P6 STG.E.U8 desc[UR24][R198.64], R197 ;  /* 0x000000c5c6006986 */ /* 0x0005e4000c101118 */
[----:B--2---:R-:W-:Y:S02]  /*1a580*/  LEA.HI.X.SX32 R197, R200, R2, 0x1, P1 ;  /* 0x00000002c8c57211 */ /* 0x004fe400008f0eff */
[----:B------:R-:W-:-:S03]  /*1a590*/  PRMT R198, R202, 0x9910, RZ ;  /* 0x00009910cac67816 */ /* 0x000fc600000000ff */
[----:B------:R2:W-:Y:S02]  /*1a5a0*/  @P2 STG.E.U8 desc[UR24][R196.64], R202 ;  /* 0x000000cac4002986 */ /* 0x0005e4000c101118 */
[----:B--2---:R-:W-:Y:S02]  /*1a5b0*/  F2FP.SATFINITE.E4M3.F32.PACK_AB_MERGE_C R202, R163, R162, RZ ;  /* 0x000000a2a3ca723e */ /* 0x004fe400048070ff */
[----:B------:R-:W2:Y:S04]  /*1a5c0*/  LDL.LU R162, [R1+0x260] ;  /* 0x0002600001a27983 */ /* 0x000ea80000300800 */
[----:B------:R-:W2:Y:S01]  /*1a5d0*/  LDL.LU R163, [R1+0x264] ;  /* 0x0002640001a37983 */ /* 0x000ea20000300800 */
[----:B------:R-:W-:Y:S02]  /*1a5e0*/  VIADD R199, R200, UR5 ;  /* 0x00000005c8c77c36 */ /* 0x000fe40008000000 */
[----:B------:R-:W-:-:S03]  /*1a5f0*/  IMAD.MOV.U32 R200, RZ, RZ, R198 ;  /* 0x000000ffffc87224 */ /* 0x000fc600078e00c6 */
[CC--:B------:R-:W-:Y:S02]  /*1a600*/  IADD3 R196, P2, PT, R199.reuse, R3.reuse, RZ ;  /* 0x00000003c7c47210 */ /* 0x0c0fe40007f5e0ff */
[----:B------:R-:W-:Y:S02]  /*1a610*/  SHF.R.S32.HI R200, RZ, 0x8, R200 ;  /* 0x00000008ffc87819 */ /* 0x000fe400000114c8 */
[C---:B------:R-:W-:Y:S01]  /*1a620*/  LEA.HI.X.SX32 R197, R199.reuse, R2, 0x1, P2 ;  /* 0x00000002c7c57211 */ /* 0x040fe200010f0eff */
[----:B------:R-:W-:Y:S02]  /*1a630*/  VIADD R198, R0, 0x97 ;  /* 0x0000009700c67836 */ /* 0x000fe40000000000 */
[----:B------:R-:W-:Y:S02]  /*1a640*/  VIADD R199, R199, UR5 ;  /* 0x00000005c7c77c36 */ /* 0x000fe40008000000 */
[----:B------:R4:W-:Y:S01]  /*1a650*/  @P3 STG.E.U8 desc[UR24][R196.64], R200 ;  /* 0x000000c8c4003986 */ /* 0x0009e2000c101118 */
[----:B------:R-:W-:Y:S01]  /*1a660*/  ISETP.LT.AND P2, PT, R198, UR9, !P0 ;  /* 0x00000009c6007c0c */ /* 0x000fe2000c741270 */
[C---:B------:R-:W-:Y:S01]  /*1a670*/  VIADD R198, R0.reuse, 0x99 ;  /* 0x0000009900c67836 */ /* 0x040fe20000000000 */
[----:B------:R-:W-:Y:S01]  /*1a680*/  ISETP.LT.AND P1, PT, R201, UR8, !P0 ;  /* 0x00000008c9007c0c */ /* 0x000fe2000c721270 */
[C---:B----4-:R-:W-:Y:S01]  /*1a690*/  VIADD R197, R0.reuse, 0x98 ;  /* 0x0000009800c57836 */ /* 0x050fe20000000000 */
[----:B------:R-:W-:Y:S01]  /*1a6a0*/  IADD3 R196, P6, PT, R199, R3, RZ ;  /* 0x00000003c7c47210 */ /* 0x000fe20007fde0ff */
[----:B------:R-:W-:Y:S01]  /*1a6b0*/  VIADD R201, R0, 0x9a ;  /* 0x0000009a00c97836 */ /* 0x000fe20000000000 */
[----:B------:R-:W-:Y:S01]  /*1a6c0*/  F2FP.SATFINITE.E4M3.F32.PACK_AB_MERGE_C R203, R157, R156, RZ ;  /* 0x0000009c9dcb723e */ /* 0x000fe200048070ff */
[----:B------:R-:W4:Y:S01]  /*1a6d0*/  LDCU UR9, c[0x0][0x39c] ;  /* 0x00007380ff0977ac */ /* 0x000f220008000800 */
[----:B------:R-:W-:-:S02]  /*1a6e0*/  ISETP.LT.AND P3, PT, R197, UR6, !P0 ;  /* 0x00000006c5007c0c */ /* 0x000fc4000c761270 */
[----:B------:R-:W-:Y:S01]  /*1a6f0*/  LEA.HI.X.SX32 R197, R199, R2, 0x1, P6 ;  /* 0x00000002c7c57211 */ /* 0x000fe200030f0eff */
[----:B------:R-:W0:Y:S01]  /*1a700*/  LDCU UR8, c[0x0][0x39c] ;  /* 0x00007380ff0877ac */ /* 0x000e220008000800 */
[----:B------:R-:W-:Y:S02]  /*1a710*/  ISETP.LT.AND P6, PT, R198, UR11, !P0 ;  /* 0x0000000bc6007c0c */ /* 0x000fe4000c7c1270 */
[----:B-----5:R-:W-:Y:S01]  /*1a720*/  F2FP.SATFINITE.E4M3.F32.PACK_AB_MERGE_C R198, R165, R164, RZ ;  /* 0x000000a4a5c6723e */ /* 0x020fe200048070ff */
[----:B------:R-:W-:Y:S01]  /*1a730*/  VIADD R199, R199, UR5 ;  /* 0x00000005c7c77c36 */ /* 0x000fe20008000000 */
[----:B------:R-:W5:Y:S02]  /*1a740*/  LDCU UR6, c[0x0][0x39c] ;  /* 0x00007380ff0677ac */ /* 0x000f640008000800 */
[----:B------:R-:W-:Y:S01]  /*1a750*/  PRMT R200, R198, 0x9910, RZ ;  /* 0x00009910c6c87816 */ /* 0x000fe200000000ff */
[----:B------:R0:W-:Y:S01]  /*1a760*/  @P5 STG.E.U8 desc[UR24][R196.64], R198 ;  /* 0x000000c6c4005986 */ /* 0x0001e2000c101118 */
[----:B------:R-:W-:Y:S01]  /*1a770*/  F2FP.SATFINITE.E4M3.F32.PACK_AB_MERGE_C R205, R155, R154, RZ ;  /* 0x0000009a9bcd723e */ /* 0x000fe200048070ff */
[C---:B------:R-:W-:Y:S01]  /*1a780*/  VIADD R206, R0.reuse, 0xac ;  /* 0x000000ac00ce7836 */ /* 0x040fe20000000000 */
[----:B------:R-:W-:Y:S01]  /*1a790*/  F2FP.SATFINITE.E4M3.F32.PACK_AB_MERGE_C R209, R153, R152, RZ ;  /* 0x0000009899d1723e */ /* 0x000fe200048070ff */
[C---:B------:R-:W-:Y:S01]  /*1a7a0*/  VIADD R210, R0.reuse, 0xae ;  /* 0x000000ae00d27836 */ /* 0x040fe20000000000 */
[----:B------:R-:W-:Y:S01]  /*1a7b0*/  F2FP.SATFINITE.E4M3.F32.PACK_AB_MERGE_C R218, R149, R148, RZ ;  /* 0x0000009495da723e */ /* 0x000fe200048070ff */
[----:B------:R-:W-:Y:S01]  /*1a7c0*/  VIADD R216, R0, 0xb0 ;  /* 0x000000b000d87836 */ /* 0x000fe20000000000 */
[----:B------:R-:W-:Y:S01]  /*1a7d0*/  F2FP.SATFINITE.E4M3.F32.PACK_AB_MERGE_C R222, R147, R146, RZ ;  /* 0x0000009293de723e */ /* 0x000fe200048070ff */
[----:B------:R-:W1:Y:S01]  /*1a7e0*/  LDCU UR11, c[0x0][0x39c] ;  /* 0x00007380ff0b77ac */ /* 0x000e620008000800 */
        /* <DEDUP_REMOVED lines=9> */
[----:B------:R-:W-:-:S03]  /*1a880*/  PRMT R198, R202, 0x9910, RZ ;  /* 0x00009910cac67816 */ /* 0x000fc600000000ff */
[----:B------:R0:W-:Y:S02]  /*1a890*/  @P1 STG.E.U8 desc[UR24][R196.64], R202 ;  /* 0x000000cac4001986 */ /* 0x0001e4000c101118 */
[----:B------:R-:W-:Y:S02]  /*1a8a0*/  IMAD.MOV.U32 R200, RZ, RZ, R198 ;  /* 0x000000ffffc87224 */ /* 0x000fe400078e00c6 */
[----:B------:R-:W-:-:S03]  /*1a8b0*/  VIADD R198, R0, 0x9b ;  /* 0x0000009b00c67836 */ /* 0x000fc60000000000 */
[----:B------:R-:W-:Y:S02]  /*1a8c0*/  SHF.R.S32.HI R200, RZ, 0x8, R200 ;  /* 0x00000008ffc87819 */ /* 0x000fe400000114c8 */
[----:B0-----:R-:W-:Y:S02]  /*1a8d0*/  IADD3 R196, P1, PT, R199, R3, RZ ;  /* 0x00000003c7c47210 */ /* 0x001fe40007f3e0ff */
[----:B------:R-:W-:Y:S02]  /*1a8e0*/  F2FP.SATFINITE.E4M3.F32.PACK_AB_MERGE_C R202, R161, R160, RZ ;  /* 0x000000a0a1ca723e */ /* 0x000fe400048070ff */
[----:B------:R-:W3:Y:S01]  /*1a8f0*/  LDL.LU R160, [R1+0x270] ;  /* 0x0002700001a07983 */ /* 0x000ee20000300800 */
[----:B------:R-:W-:-:S03]  /*1a900*/  LEA.HI.X.SX32 R197, R199, R2, 0x1, P1 ;  /* 0x00000002c7c57211 */ /* 0x000fc600008f0eff */
[----:B------:R-:W3:Y:S01]  /*1a910*/  LDL.LU R161, [R1+0x274] ;  /* 0x0002740001a17983 */ /* 0x000ee20000300800 */
[----:B------:R-:W-:Y:S01]  /*1a920*/  VIADD R199, R199, UR5 ;  /* 0x00000005c7c77c36 */ /* 0x000fe20008000000 */
[----:B------:R-:W-:Y:S02]  /*1a930*/  ISETP.LT.AND P1, PT, R198, UR4, !P0 ;  /* 0x00000004c6007c0c */ /* 0x000fe4000c721270 */
[----:B------:R0:W-:Y:S01]  /*1a940*/  @P2 STG.E.U8 desc[UR24][R196.64], R200 ;  /* 0x000000c8c4002986 */ /* 0x0001e2000c101118 */
[C---:B------:R-:W-:Y:S01]  /*1a950*/  VIADD R198, R0.reuse, 0x9d ;  /* 0x0000009d00c67836 */ /* 0x040fe20000000000 */
[----:B-1----:R-:W-:Y:S01]  /*1a960*/  ISETP.LT.AND P4, PT, R201, UR7, !P0 ;  /* 0x00000007c9007c0c */ /* 0x002fe2000c781270 */
[----:B------:R-:W1:Y:S01]  /*1a970*/  LDCU UR4, c[0x0][0x39c] ;  /* 0x00007380ff0477ac */ /* 0x000e620008000800 */
[C---:B0-----:R-:W-:Y:S01]  /*1a980*/  VIADD R197, R0.reuse, 0x9c ;  /* 0x0000009c00c57836 */ /* 0x041fe20000000000 */
[----:B------:R-:W-:Y:S01]  /*1a990*/  IADD3 R196, P2, PT, R199, R3, RZ ;  /* 0x00000003c7c47210 */ /* 0x000fe20007f5e0ff */
[----:B------:R-:W-:Y:S01]  /*1a9a0*/  VIADD R201, R0, 0x9e ;  /* 0x0000009e00c97836 */ /* 0x000fe20000000000 */
[----:B------:R-:W0:Y:S02]  /*1a9b0*/  LDCU UR7, c[0x0][0x39c] ;  /* 0x00007380ff0777ac */ /* 0x000e240008000800 */
[----:B------:R-:W-:-:S02]  /*1a9c0*/  ISETP.LT.AND P5, PT, R197, UR12, !P0 ;  /* 0x0000000cc5007c0c */ /* 0x000fc4000c7a1270 */
[C---:B------:R-:W-:Y:S01]  /*1a9d0*/  LEA.HI.X.SX32 R197, R199.reuse, R2, 0x1, P2 ;  /* 0x00000002c7c57211 */ /* 0x040fe200010f0eff */
[----:B------:R-:W0:Y:S01]  /*1a9e0*/  LDCU UR12, c[0x0][0x39c] ;  /* 0x00007380ff0c77ac */ /* 0x000e220008000800 */
[----:B------:R-:W-:Y:S01]  /*1a9f0*/  ISETP.LT.AND P2, PT, R198, UR13, !P0 ;  /* 0x0000000dc6007c0c */ /* 0x000fe2000c741270 */
[----:B------:R-:W-:Y:S01]  /*1aa00*/  VIADD R199, R199, UR5 ;  /* 0x00000005c7c77c36 */ /* 0x000fe20008000000 */
[----:B------:R-:W-:Y:S01]  /*1aa10*/  PRMT R207, R205, 0x9910, RZ ;  /* 0x00009910cdcf7816 */ /* 0x000fe200000000ff */
        /* <DEDUP_REMOVED lines=16> */
[----:B------:R-:W2:Y:S04]  /*1ab20*/  LDL.LU R159, [R1+0x284] ;  /* 0x00028400019f7983 */ /* 0x000ea80000300800 */
[----:B------:R-:W2:Y:S04]  /*1ab30*/  LDL.LU R156, [R1+0x290] ;  /* 0x00029000019c7983 */ /* 0x000ea80000300800 */
[----:B------:R-:W2:Y:S01]  /*1ab40*/  LDL.LU R157, [R1+0x294] ;  /* 0x00029400019d7983 */ /* 0x000ea20000300800 */
[----:B------:R-:W-:-:S02]  /*1ab50*/  VIADD R199, R200, UR5 ;  /* 0x00000005c8c77c36 */ /* 0x000fc40008000000 */
        /* <DEDUP_REMOVED lines=10> */
[C---:B0-----:R-:W-:Y:S01]  /*1ac00*/  VIADD R197, R0.reuse, 0xa0 ;  /* 0x000000a000c57836 */ /* 0x041fe20000000000 */
[----:B------:R-:W-:Y:S01]  /*1ac10*/  IADD3 R196, P6, PT, R199, R3, RZ ;  /* 0x00000003c7c47210 */ /* 0x000fe20007fde0ff */
[----:B------:R-:W-:Y:S01]  /*1ac20*/  VIADD R201, R0, 0xa2 ;  /* 0x000000a200c97836 */ /* 0x000fe20000000000 */
[----:B------:R-:W-:Y:S01]  /*1ac30*/  PRMT R212, R209, 0x9910, RZ ;  /* 0x00009910d1d47816 */ /* 0x000fe200000000ff */
[----:B------:R-:W0:Y:S01]  /*1ac40*/  LDCU UR14, c[0x0][0x39c] ;  /* 0x00007380ff0e77ac */ /* 0x000e220008000800 */
[----:B------:R-:W-:-:S02]  /*1ac50*/  ISETP.LT.AND P1, PT, R197, UR15, !P0 ;  /* 0x0000000fc5007c0c */ /* 0x000fc4000c721270 */
[----:B------:R-:W-:Y:S01]  /*1ac60*/  LEA.HI.X.SX32 R197, R199, R2, 0x1, P6 ;  /* 0x00000002c7c57211 */ /* 0x000fe200030f0eff */
[----:B------:R-:W0:Y:S01]  /*1ac70*/  LDCU UR15, c[0x0][0x39c] ;  /* 0x00007380ff0f77ac */ /* 0x000e220008000800 */
[----:B----4-:R-:W-:Y:S02]  /*1ac80*/  ISETP.LT.AND P6, PT, R198, UR9, !P0 ;  /* 0x00000009c6007c0c */ /* 0x010fe4000c7c1270 */
[----:B---3--:R-:W-:Y:S01]  /*1ac90*/  F2FP.SATFINITE.E4M3.F32.PACK_AB_MERGE_C R198, R161, R160, RZ ;  /* 0x000000a0a1c6723e */ /* 0x008fe200048070ff */
[----:B------:R-:W-:Y:S01]  /*1aca0*/  VIADD R199, R199, UR5 ;  /* 0x00000005c7c77c36 */ /* 0x000fe20008000000 */
[----:B------:R-:W-:Y:S01]  /*1acb0*/  SHF.R.S32.HI R212, RZ, 0x8, R212 ;  /* 0x00000008ffd47819 */ /* 0x000fe200000114d4 */
[----:B------:R-:W3:Y:S01]  /*1acc0*/  LDCU UR8, c[0x0][0x39c] ;  /* 0x00007380ff0877ac */ /* 0x000ee20008000800 */
[----:B------:R-:W-:Y:S01]  /*1acd0*/  PRMT R200, R198, 0x9910, RZ ;  /* 0x00009910c6c87816 */ /* 0x000fe200000000ff */
[----:B------:R4:W-:Y:S01]  /*1ace0*/  @P5 STG.E.U8 desc[UR24][R196.64], R198 ;  /* 0x000000c6c4005986 */ /* 0x0009e2000c101118 */
[----:B------:R-:W-:Y:S01]  /*1acf0*/  PRMT R221, R218, 0x9910, RZ ;  /* 0x00009910dadd7816 */ /* 0x000fe200000000ff */
[----:B------:R-:W0:Y:S02]  /*1ad00*/  LDCU UR9, c[0x0][0x3b8] ;  /* 0x00007700ff0977ac */ /* 0x000e240008000800 */
[----:B----4-:R-:W-:Y:S01]  /*1ad10*/  IMAD.MOV.U32 R197, RZ, RZ, R200 ;  /* 0x000000ffffc57224 */ /* 0x010fe200078e00c8 */
[C---:B------:R-:W-:Y:S01]  /*1ad20*/  IADD3 R198, P5, PT, R199.reuse, R3, RZ ;  /* 0x00000003c7c67210 */ /* 0x040fe20007fbe0ff */
[----:B------:R-:W-:-:S03]  /*1ad30*/  VIADD R200, R199, UR5 ;  /* 0x00000005c7c87c36 */ /* 0x000fc60008000000 */
[----:B------:R-:W-:Y:S02]  /*1ad40*/  LEA.HI.X.SX32 R199, R199, R2, 0x1, P5 ;  /* 0x00000002c7c77211 */ /* 0x000fe400028f0eff */
[----:B------:R-:W-:Y:S02]  /*1ad50*/  SHF.R.S32.HI R197, RZ, 0x8, R197 ;  /* 0x00000008ffc57819 */ /* 0x000fe400000114c5 */
[----:B------:R-:W-:-:S03]  /*1ad60*/  IADD3 R196, P5, PT, R200, R3, RZ ;  /* 0x00000003c8c47210 */ /* 0x000fc60007fbe0ff */
[----:B------:R4:W-:Y:S02]  /*1ad70*/  @P2 STG.E.U8 desc[UR24][R198.64], R197 ;  /* 0x000000c5c6002986 */ /* 0x0009e4000c101118 */
[C---:B----4-:R-:W-:Y:S01]  /*1ad80*/  LEA.HI.X.SX32 R197, R200.reuse, R2, 0x1, P5 ;  /* 0x00000002c8c57211 */ /* 0x050fe200028f0eff */
[----:B------:R-:W-:Y:S01]  /*1ad90*/  VIADD R199, R200, UR5 ;  /* 0x00000005c8c77c36 */ /* 0x000fe20008000000 */
[----:B------:R-:W-:-:S03]  /*1ada0*/  PRMT R198, R202, 0x9910, RZ ;  /* 0x00009910cac67816 */ /* 0x000fc600000000ff */
[----:B------:R4:W-:Y:S02]  /*1adb0*/  @P3 STG.E.U8 desc[UR24][R196.64], R202 ;  /* 0x000000cac4003986 */ /* 0x0009e4000c101118 */
[----:B------:R-:W-:Y:S02]  /*1adc0*/  IMAD.MOV.U32 R200, RZ, RZ, R198 ;  /* 0x000000ffffc87224 */ /* 0x000fe400078e00c6 */
[----:B------:R-:W-:-:S03]  /*1add0*/  VIADD R198, R0, 0xa3 ;  /* 0x000000a300c67836 */ /* 0x000fc60000000000 */
[----:B------:R-:W-:Y:S02]  /*1ade0*/  SHF.R.S32.HI R200, RZ, 0x8, R200 ;  /* 0x00000008ffc87819 */ /* 0x000fe400000114c8 */
[----:B----4-:R-:W-:-:S04]  /*1adf0*/  IADD3 R196, P3, PT, R199, R3, RZ ;  /* 0x00000003c7c47210 */ /* 0x010fc80007f7e0ff */
[C---:B------:R-:W-:Y:S01]  /*1ae00*/  LEA.HI.X.SX32 R197, R199.reuse, R2, 0x1, P3 ;  /* 0x00000002c7c57211 */ /* 0x040fe200018f0eff */
[----:B------:R-:W-:Y:S01]  /*1ae10*/  VIADD R199, R199, UR5 ;  /* 0x00000005c7c77c36 */ /* 0x000fe20008000000 */
[----:B-----5:R-:W-:-:S03]  /*1ae20*/  ISETP.LT.AND P3, PT, R198, UR6, !P0 ;  /* 0x00000006c6007c0c */ /* 0x020fc6000c761270 */
[----:B------:R4:W-:Y:S01]  /*1ae30*/  @P4 STG.E.U8 desc[UR24][R196.64], R200 ;  /* 0x000000c8c4004986 */ /* 0x0009e2000c101118 */
[C---:B------:R-:W-:Y:S01]  /*1ae40*/  VIADD R198, R0.reuse, 0xa5 ;  /* 0x000000a500c67836 */ /* 0x040fe20000000000 */
[----:B------:R-:W-:Y:S01]  /*1ae50*/  ISETP.LT.AND P2, PT, R201, UR16, !P0 ;  /* 0x00000010c9007c0c */ /* 0x000fe2000c741270 */
[----:B------:R-:W5:Y:S01]  /*1ae60*/  LDCU UR6, c[0x0][0x3b8] ;  /* 0x00007700ff0677ac */ /* 0x000f620008000800 */
[C---:B----4-:R-:W-:Y:S01]  /*1ae70*/  VIADD R197, R0.reuse, 0xa4 ;  /* 0x000000a400c57836 */ /* 0x050fe20000000000 */
[----:B------:R-:W-:Y:S01]  /*1ae80*/  IADD3 R196, P4, PT, R199, R3, RZ ;  /* 0x00000003c7c47210 */ /* 0x000fe20007f9e0ff */
[----:B------:R-:W-:Y:S01]  /*1ae90*/  VIADD R201, R0, 0xa6 ;  /* 0x000000a600c97836 */ /* 0x000fe20000000000 */
[----:B------:R-:W-:Y:S01]  /*1aea0*/  SHF.R.S32.HI R221, RZ, 0x8, R221 ;  /* 0x00000008ffdd7819 */ /* 0x000fe200000114dd */
[----:B------:R-:W4:Y:S01]  /*1aeb0*/  LDCU UR16, c[0x0][0x39c] ;  /* 0x00007380ff1077ac */ /* 0x000f220008000800 */
[----:B------:R-:W-:Y:S02]  /*1aec0*/  ISETP.LT.AND P5, PT, R197, UR17, !P0 ;  /* 0x00000011c5007c0c */ /* 0x000fe4000c7a1270 */
[C---:B------:R-:W-:Y:S01]  /*1aed0*/  LEA.HI.X.SX32 R197, R199.reuse, R2, 0x1, P4 ;  /* 0x00000002c7c57211 */ /* 0x040fe200020f0eff */
[----:B------:R-:W0:Y:S01]  /*1aee0*/  LDCU UR17, c[0x0][0x3b8] ;  /* 0x00007700ff1177ac */ /* 0x000e220008000800 */
[----:B------:R-:W-:Y:S01]  /*1aef0*/  ISETP.LT.AND P4, PT, R198, UR18, !P0 ;  /* 0x00000012c6007c0c */ /* 0x000fe2000c781270 */
[----:B------:R-:W-:Y:S01]  /*1af00*/  VIADD R199, R199, UR5 ;  /* 0x00000005c7c77c36 */ /* 0x000fe20008000000 */
[----:B------:R-:W0:Y:S03]  /*1af10*/  LDCU UR18, c[0x0][0x3b8] ;  /* 0x00007700ff1277ac */ /* 0x000e260008000800 */
[----:B------:R-:W-:Y:S01]  /*1af20*/  VIADD R200, R199, UR5 ;  /* 0x00000005c7c87c36 */ /* 0x000fe20008000000 */
[----:B--2---:R-:W-:-:S04]  /*1af30*/  F2FP.SATFINITE.E4M3.F32.PACK_AB_MERGE_C R198, R159, R158, RZ ;  /* 0x0000009e9fc6723e */ /* 0x004fc800048070ff */
[----:B------:R-:W-:Y:S01]  /*1af40*/  PRMT R202, R198, 0x9910, RZ ;  /* 0x00009910c6ca7816 */ /* 0x000fe200000000ff */
[----:B------:R2:W-:Y:S03]  /*1af50*/  @P1 STG.E.U8 desc[UR24][R196.64], R198 ;  /* 0x000000c6c4001986 */ /* 0x0005e6000c101118 */
[----:B------:R-:W-:Y:S02]  /*1af60*/  SHF.R.S32.HI R202, RZ, 0x8, R202 ;  /* 0x00000008ffca7819 */ /* 0x000fe400000114ca */
[----:B--2---:R-:W-:-:S04]  /*1af70*/  IADD3 R198, P1, PT, R199, R3, RZ ;  /* 0x00000003c7c67210 */ /* 0x004fc80007f3e0ff */
[----:B------:R-:W-:Y:S02]  /*1af80*/  LEA.HI.X.SX32 R199, R199, R2, 0x1, P1 ;  /* 0x00000002c7c77211 */ /* 0x000fe400008f0eff */
[----:B------:R-:W-:-:S04]  /*1af90*/  IADD3 R196, P1, PT, R200, R3, RZ ;  /* 0x00000003c8c47210 */ /* 0x000fc80007f3e0ff */
[C---:B------:R-:W-:Y:S01]  /*1afa0*/  LEA.HI.X.SX32 R197, R200.reuse, R2, 0x1, P1 ;  /* 0x00000002c8c57211 */ /* 0x040fe200008f0eff */
[----:B------:R2:W-:Y:S04]  /*1afb0*/  @P6 STG.E.U8 desc[UR24][R198.64], R202 ;  /* 0x000000cac6006986 */ /* 0x0005e8000c101118 */
[----:B------:R0:W-:Y:S01]  /*1afc0*/  @P2 STG.E.U8 desc[UR24][R196.64], R203 ;  /* 0x000000cbc4002986 */ /* 0x0001e2000c101118 */
[----:B--2---:R-:W-:Y:S01]  /*1afd0*/  VIADD R198, R200, UR5 ;  /* 0x00000005c8c67c36 */ /* 0x004fe20008000000 */
[----:B------:R-:W-:Y:S01]  /*1afe0*/  PRMT R200, R203, 0x9910, RZ ;  /* 0x00009910cbc87816 */ /* 0x000fe200000000ff */
[----:B0-----:R-:W-:-:S03]  /*1aff0*/  VIADD R197, R0, 0xa7 ;  /* 0x000000a700c57836 */ /* 0x001fc60000000000 */
[----:B------:R-:W-:Y:S01]  /*1b000*/  IADD3 R196, P6, PT, R198, R3, RZ ;  /* 0x00000003c6c47210 */ /* 0x000fe20007fde0ff */
[----:B------:R-:W-:Y:S01]  /*1b010*/  VIADD R199, R0, 0xa8 ;  /* 0x000000a800c77836 */ /* 0x000fe20000000000 */
[----:B------:R-:W-:Y:S02]  /*1b020*/  SHF.R.S32.HI R200, RZ, 0x8, R200 ;  /* 0x00000008ffc87819 */ /* 0x000fe400000114c8 */
[----:B------:R-:W-:Y:S01]  /*1b030*/  ISETP.LT.AND P2, PT, R197, UR7, !P0 ;  /* 0x00000007c5007c0c */ /* 0x000fe2000c741270 */
[----:B------:R-:W0:Y:S01]  /*1b040*/  LDCU UR7, c[0x0][0x3b8] ;  /* 0x00007700ff0777ac */ /* 0x000e220008000800 */
[C---:B------:R-:W-:Y:S01]  /*1b050*/  LEA.HI.X.SX32 R197, R198.reuse, R2, 0x1, P6 ;  /* 0x00000002c6c57211 */ /* 0x040fe200030f0eff */
[----:B------:R-:W-:-:S04]  /*1b060*/  VIADD R198, R198, UR5 ;  /* 0x00000005c6c67c36 */ /* 0x000fc80008000000 */
[----:B------:R2:W-:Y:S01]  /*1b070*/  @P3 STG.E.U8 desc[UR24][R196.64], R200 ;  /* 0x000000c8c4003986 */ /* 0x0005e2000c101118 */
[----:B------:R-:W-:Y:S01]  /*1b080*/  ISETP.LT.AND P3, PT, R199, UR21, !P0 ;  /* 0x00000015c7007c0c */ /* 0x000fe2000c761270 */
[----:B------:R-:W-:Y:S01]  /*1b090*/  VIADD R199, R0, 0xa9 ;  /* 0x000000a900c77836 */ /* 0x000fe20000000000 */
[----:B------:R-:W-:Y:S02]  /*1b0a0*/  ISETP.LT.AND P1, PT, R201, UR19, !P0 ;  /* 0x00000013c9007c0c */ /* 0x000fe4000c721270 */
[-C--:B--2---:R-:W-:Y:S02]  /*1b0b0*/  IADD3 R196, P6, PT, R198, R3.reuse, RZ ;  /* 0x00000003c6c47210 */ /* 0x084fe40007fde0ff */
[----:B------:R-:W-:Y:S01]  /*1b0c0*/  F2FP.SATFINITE.E4M3.F32.PACK_AB_MERGE_C R200, R157, R156, RZ ;  /* 0x0000009c9dc8723e */ /* 0x000fe200048070ff */
[----:B------:R-:W-:Y:S01]  /*1b0d0*/  VIADD R201, R0, 0xaa ;  /* 0x000000aa00c97836 */ /* 0x000fe20000000000 */
[C---:B------:R-:W-:Y:S01]  /*1b0e0*/  LEA.HI.X.SX32 R197, R198.reuse, R2, 0x1, P6 ;  /* 0x00000002c6c57211 */ /* 0x040fe200030f0eff */
[----:B------:R-:W2:Y:S01]  /*1b0f0*/  LDCU UR19, c[0x0][0x3b8] ;  /* 0x00007700ff1377ac */ /* 0x000ea20008000800 */
[----:B------:R-:W-:Y:S01]  /*1b100*/  ISETP.LT.AND P6, PT, R199, UR22, !P0 ;  /* 0x00000016c7007c0c */ /* 0x000fe2000c7c1270 */
[----:B------:R-:W-:Y:S01]  /*1b110*/  VIADD R199, R198, UR5 ;  /* 0x00000005c6c77c36 */ /* 0x000fe20008000000 */
[----:B------:R-:W-:Y:S01]  /*1b120*/  PRMT R203, R200, 0x9910, RZ ;  /* 0x00009910c8cb7816 */ /* 0x000fe200000000ff */
[----:B------:R0:W-:Y:S01]  /*1b130*/  @P5 STG.E.U8 desc[UR24][R196.64], R200 ;  /* 0x000000c8c4005986 */ /* 0x0001e2000c101118 */
[----:B------:R-:W1:Y:S01]  /*1b140*/  LDCU UR22, c[0x0][0x3b8] ;  /* 0x00007700ff1677ac */ /* 0x000e620008000800 */
[C---:B------:R-:W-:Y:S01]  /*1b150*/  VIADD R198, R199.reuse, UR5 ;  /* 0x00000005c7c67c36 */ /* 0x040fe20008000000 */
[----:B------:R-:W-:Y:S01]  /*1b160*/  SHF.R.S32.HI R203, RZ, 0x8, R203 ;  /* 0x00000008ffcb7819 */ /* 0x000fe200000114cb */
[----:B------:R-:W1:Y:S01]  /*1b170*/  LDCU UR21, c[0x0][0x3b8] ;  /* 0x00007700ff1577ac */ /* 0x000e620008000800 */
[----:B0-----:R-:W-:-:S04]  /*1b180*/  IADD3 R196, P5, PT, R199, R3, RZ ;  /* 0x00000003c7c47210 */ /* 0x001fc80007fbe0ff */
[----:B------:R-:W-:-:S05]  /*1b190*/  LEA.HI.X.SX32 R197, R199, R2, 0x1, P5 ;  /* 0x00000002c7c57211 */ /* 0x000fca00028f0eff */
[----:B------:R0:W-:Y:S01]  /*1b1a0*/  @P4 STG.E.U8 desc[UR24][R196.64], R203 ;  /* 0x000000cbc4004986 */ /* 0x0001e2000c101118 */
[C---:B------:R-:W-:Y:S01]  /*1b1b0*/  VIADD R200, R198.reuse, UR5 ;  /* 0x00000005c6c87c36 */ /* 0x040fe20008000000 */
[----:B0-----:R-:W-:-:S04]  /*1b1c0*/  IADD3 R196, P4, PT, R198, R3, RZ ;  /* 0x00000003c6c47210 */ /* 0x001fc80007f9e0ff */
[----:B------:R-:W-:-:S05]  /*1b1d0*/  LEA.HI.X.SX32 R197, R198, R2, 0x1, P4 ;  /* 0x00000002c6c57211 */ /* 0x000fca00020f0eff */
[----:B------:R0:W-:Y:S01]  /*1b1e0*/  @P1 STG.E.U8 desc[UR24][R196.64], R205 ;  /* 0x000000cdc4001986 */ /* 0x0001e2000c101118 */
[C---:B------:R-:W-:Y:S01]  /*1b1f0*/  VIADD R199, R200.reuse, UR5 ;  /* 0x00000005c8c77c36 */ /* 0x040fe20008000000 */
[----:B0-----:R-:W-:-:S04]  /*1b200*/  IADD3 R196, P1, PT, R200, R3, RZ ;  /* 0x00000003c8c47210 */ /* 0x001fc80007f3e0ff */
[----:B------:R-:W-:Y:S02]  /*1b210*/  LEA.HI.X.SX32 R197, R200, R2, 0x1, P1 ;  /* 0x00000002c8c57211 */ /* 0x000fe400008f0eff */
[----:B------:R-:W-:-:S05]  /*1b220*/  SHF.R.S32.HI R200, RZ, 0x8, R207 ;  /* 0x00000008ffc87819 */ /* 0x000fca00000114cf */
[----:B------:R0:W-:Y:S01]  /*1b230*/  @P2 STG.E.U8 desc[UR24][R196.64], R200 ;  /* 0x000000c8c4002986 */ /* 0x0001e2000c101118 */
[C---:B------:R-:W-:Y:S01]  /*1b240*/  VIADD R202, R199.reuse, UR5 ;  /* 0x00000005c7ca7c36 */ /* 0x040fe20008000000 */
[----:B0-----:R-:W-:-:S04]  /*1b250*/  IADD3 R196, P2, PT, R199, R3, RZ ;  /* 0x00000003c7c47210 */ /* 0x001fc80007f5e0ff */
[----:B------:R-:W-:-:S05]  /*1b260*/  LEA.HI.X.SX32 R197, R199, R2, 0x1, P2 ;  /* 0x00000002c7c57211 */ /* 0x000fca00010f0eff */
[----:B------:R0:W-:Y:S01]  /*1b270*/  @P3 STG.E.U8 desc[UR24][R196.64], R209 ;  /* 0x000000d1c4003986 */ /* 0x0001e2000c101118 */
[----:B------:R-:W-:Y:S01]  /*1b280*/  ISETP.LT.AND P5, PT, R201, UR23, !P0 ;  /* 0x00000017c9007c0c */ /* 0x000fe2000c7a1270 */
[----:B------:R-:W-:Y:S02]  /*1b290*/  VIADD R201, R202, UR5 ;  /* 0x00000005cac97c36 */ /* 0x000fe40008000000 */
[----:B------:R-:W-:Y:S01]  /*1b2a0*/  VIADD R203, R0, 0xab ;  /* 0x000000ab00cb7836 */ /* 0x000fe20000000000 */
[----:B------:R-:W-:Y:S02]  /*1b2b0*/  ISETP.LT.AND P1, PT, R206, UR12, !P0 ;  /* 0x0000000cce007c0c */ /* 0x000fe4000c721270 */
[-C--:B0-----:R-:W-:Y:S01]  /*1b2c0*/  IADD3 R196, P3, PT, R202, R3.reuse, RZ ;  /* 0x00000003cac47210 */ /* 0x081fe20007f7e0ff */
[----:B------:R-:W-:Y:S01]  /*1b2d0*/  VIADD R198, R201, UR5 ;  /* 0x00000005c9c67c36 */ /* 0x000fe20008000000 */
[----:B------:R-:W-:Y:S01]  /*1b2e0*/  ISETP.LT.AND P4, PT, R203, UR26, !P0 ;  /* 0x0000001acb007c0c */ /* 0x000fe2000c781270 */
[----:B------:R-:W-:Y:S01]  /*1b2f0*/  VIADD R207, R0, 0xad ;  /* 0x000000ad00cf7836 */ /* 0x000fe20000000000 */
[----:B------:R-:W-:Y:S01]  /*1b300*/  LEA.HI.X.SX32 R197, R202, R2, 0x1, P3 ;  /* 0x00000002cac57211 */ /* 0x000fe200018f0eff */
[----:B------:R-:W-:Y:S01]  /*1b310*/  VIADD R204, R198, UR5 ;  /* 0x00000005c6cc7c36 */ /* 0x000fe20008000000 */
[----:B------:R-:W0:Y:S03]  /*1b320*/  LDCU UR12, c[0x0][0x3b8] ;  /* 0x00007700ff0c77ac */ /* 0x000e260008000800 */
[----:B------:R1:W-:Y:S01]  /*1b330*/  @P6 STG.E.U8 desc[UR24][R196.64], R212 ;  /* 0x000000d4c4006986 */ /* 0x0003e2000c101118 */
[----:B------:R-:W0:Y:S01]  /*1b340*/  LDCU UR26, c[0x0][0x3b8] ;  /* 0x00007700ff1a77ac */ /* 0x000e220008000800 */
[----:B------:R-:W0:Y:S01]  /*1b350*/  LDCU UR23, c[0x0][0x3b8] ;  /* 0x00007700ff1777ac */ /* 0x000e220008000800 */
[----:B-1----:R-:W-:-:S04]  /*1b360*/  IADD3 R196, P6, PT, R201, R3, RZ ;  /* 0x00000003c9c47210 */ /* 0x002fc80007fde0ff */
[----:B------:R-:W-:Y:S02]  /*1b370*/  LEA.HI.X.SX32 R197, R201, R2, 0x1, P6 ;  /* 0x00000002c9c57211 */ /* 0x000fe400030f0eff */
[----:B------:R-:W-:-:S05]  /*1b380*/  F2FP.SATFINITE.E4M3.F32.PACK_AB_MERGE_C R201, R151, R150, RZ ;  /* 0x0000009697c9723e */ /* 0x000fca00048070ff */
[----:B------:R1:W-:Y:S01]  /*1b390*/  @P5 STG.E.U8 desc[UR24][R196.64], R201 ;  /* 0x000000c9c4005986 */ /* 0x0003e2000c101118 */
[----:B------:R-:W-:Y:S02]  /*1b3a0*/  PRMT R215, R201, 0x9910, RZ ;  /* 0x00009910c9d77816 */ /* 0x000fe400000000ff */
[----:B-1----:R-:W-:-:S04]  /*1b3b0*/  IADD3 R196, P5, PT, R198, R3, RZ ;  /* 0x00000003c6c47210 */ /* 0x002fc80007fbe0ff */
[----:B------:R-:W-:Y:S02]  /*1b3c0*/  LEA.HI.X.SX32 R197, R198, R2, 0x1, P5 ;  /* 0x00000002c6c57211 */ /* 0x000fe400028f0eff */
[----:B------:R-:W-:-:S05]  /*1b3d0*/  SHF.R.S32.HI R198, RZ, 0x8, R215 ;  /* 0x00000008ffc67819 */ /* 0x000fca00000114d7 */
[----:B------:R1:W-:Y:S01]  /*1b3e0*/  @P4 STG.E.U8 desc[UR24][R196.64], R198 ;  /* 0x000000c6c4004986 */ /* 0x0003e2000c101118 */
[----:B------:R-:W-:Y:S01]  /*1b3f0*/  VIADD R203, R204, UR5 ;  /* 0x00000005cccb7c36 */ /* 0x000fe20008000000 */
[----:B------:R-:W-:Y:S02]  /*1b400*/  ISETP.LT.AND P2, PT, R207, UR27, !P0 ;  /* 0x0000001bcf007c0c */ /* 0x000fe4000c741270 */
[----:B------:R-:W-:Y:S02]  /*1b410*/  ISETP.LT.AND P3, PT, R210, UR28, !P0 ;  /* 0x0000001cd2007c0c */ /* 0x000fe4000c761270 */
[----:B-1----:R-:W-:Y:S01]  /*1b420*/  IADD3 R196, P4, PT, R204, R3, RZ ;  /* 0x00000003ccc47210 */ /* 0x002fe20007f9e0ff */
[----:B------:R-:W-:Y:S02]  /*1b430*/  VIADD R205, R203, UR5 ;  /* 0x00000005cbcd7c36 */ /* 0x000fe40008000000 */
[----:B------:R-:W-:Y:S01]  /*1b440*/  VIADD R212, R0, 0xaf ;  /* 0x000000af00d47836 */ /* 0x000fe20000000000 */
[----:B------:R-:W-:-:S02]  /*1b450*/  LEA.HI.X.SX32 R197, R204, R2, 0x1, P4 ;  /* 0x00000002ccc57211 */ /* 0x000fc400020f0eff */
[----:B------:R-:W-:Y:S01]  /*1b460*/  ISETP.LT.AND P5, PT, R216, UR34, !P0 ;  /* 0x00000022d8007c0c */ /* 0x000fe2000c7a1270 */
[----:B------:R-:W-:Y:S01]  /*1b470*/  VIADD R206, R205, UR5 ;  /* 0x00000005cdce7c36 */ /* 0x000fe20008000000 */
[----:B------:R-:W-:Y:S01]  /*1b480*/  ISETP.LT.AND P6, PT, R212, UR33, !P0 ;  /* 0x00000021d4007c0c */ /* 0x000fe2000c7c1270 */
[----:B------:R1:W-:Y:S01]  /*1b490*/  @P1 STG.E.U8 desc[UR24][R196.64], R218 ;  /* 0x000000dac4001986 */ /* 0x0003e2000c101118 */
[----:B------:R-:W-:Y:S01]  /*1b4a0*/  VIADD R198, R0, 0xb1 ;  /* 0x000000b100c67836 */ /* 0x000fe20000000000 */
[----:B------:R-:W0:Y:S01]  /*1b4b0*/  LDCU UR33, c[0x0][0x39c] ;  /* 0x00007380ff2177ac */ /* 0x000e220008000800 */
[----:B------:R-:W0:Y:S01]  /*1b4c0*/  LDCU UR28, c[0x0][0x3b8] ;  /* 0x00007700ff1c77ac */ /* 0x000e220008000800 */
[----:B------:R-:W0:Y:S01]  /*1b4d0*/  LDCU UR27, c[0x0][0x3b8] ;  /* 0x00007700ff1b77ac */ /* 0x000e220008000800 */
[C---:B-1----:R-:W-:Y:S01]  /*1b4e0*/  IADD3 R196, P1, PT, R203.reuse, R3, RZ ;  /* 0x00000003cbc47210 */ /* 0x042fe20007f3e0ff */
[----:B------:R-:W1:Y:S03]  /*1b4f0*/  LDCU UR34, c[0x0][0x3b8] ;  /* 0x00007700ff2277ac */ /* 0x000e660008000800 */
[----:B------:R-:W-:-:S05]  /*1b500*/  LEA.HI.X.SX32 R197, R203, R2, 0x1, P1 ;  /* 0x00000002cbc57211 */ /* 0x000fca00008f0eff */
[----:B------:R0:W-:Y:S02]  /*1b510*/  @P2 STG.E.U8 desc[UR24][R196.64], R221 ;  /* 0x000000ddc4002986 */ /* 0x0001e4000c101118 */
[----:B0-----:R-:W-:-:S04]  /*1b520*/  IADD3 R196, P2, PT, R205, R3, RZ ;  /* 0x00000003cdc47210 */ /* 0x001fc80007f5e0ff */
[----:B------:R-:W-:-:S05]  /*1b530*/  LEA.HI.X.SX32 R197, R205, R2, 0x1, P2 ;  /* 0x00000002cdc57211 */ /* 0x000fca00010f0eff */
[----:B------:R0:W-:Y:S01]  /*1b540*/  @P3 STG.E.U8 desc[UR24][R196.64], R222 ;  /* 0x000000dec4003986 */ /* 0x0001e2000c101118 */
[----:B------:R-:W-:Y:S01]  /*1b550*/  VIADD R200, R206, UR5 ;  /* 0x00000005cec87c36 */ /* 0x000fe20008000000 */
[----:B0-----:R-:W-:Y:S02]  /*1b560*/  PRMT R222, R222, 0x9910, RZ ;  /* 0x00009910dede7816 */ /* 0x001fe400000000ff */
[C---:B------:R-:W-:Y:S02]  /*1b570*/  IADD3 R196, P3, PT, R206.reuse, R3, RZ ;  /* 0x00000003cec47210 */ /* 0x040fe40007f7e0ff */
[----:B------:R-:W-:Y:S02]  /*1b580*/  SHF.R.S32.HI R222, RZ, 0x8, R222 ;  /* 0x00000008ffde7819 */ /* 0x000fe400000114de */
[----:B------:R-:W-:-:S05]  /*1b590*/  LEA.HI.X.SX32 R197, R206, R2, 0x1, P3 ;  /* 0x00000002cec57211 */ /* 0x000fca00018f0eff */
[----:B------:R0:W-:Y:S01]  /*1b5a0*/  @P6 STG.E.U8 desc[UR24][R196.64], R222 ;  /* 0x000000dec4006986 */ /* 0x0001e2000c101118 */
[----:B------:R-:W-:Y:S01]  /*1b5b0*/  VIADD R208, R200, UR5 ;  /* 0x00000005c8d07c36 */ /* 0x000fe20008000000 */
[----:B------:R-:W-:Y:S02]  /*1b5c0*/  ISETP.LT.AND P4, PT, R198, UR35, !P0 ;  /* 0x00000023c6007c0c */ /* 0x000fe4000c781270 */
[----:B0-----:R-:W-:Y:S02]  /*1b5d0*/  IADD3 R196, P6, PT, R200, R3, RZ ;  /* 0x00000003c8c47210 */ /* 0x001fe40007fde0ff */
[----:B------:R-:W-:Y:S01]  /*1b5e0*/  F2FP.SATFINITE.E4M3.F32.PACK_AB_MERGE_C R222, R145, R144, RZ ;  /* 0x0000009091de723e */ /* 0x000fe200048070ff */
[----:B------:R-:W-:Y:S01]  /*1b5f0*/  VIADD R198, R0, 0xb2 ;  /* 0x000000b200c67836 */ /* 0x000fe20000000000 */
[----:B------:R-:W-:Y:S01]  /*1b600*/  LEA.HI.X.SX32 R197, R200, R2, 0x1, P6 ;  /* 0x00000002c8c57211 */ /* 0x000fe200030f0eff */
[----:B------:R-:W-:Y:S01]  /*1b610*/  VIADD R207, R208, UR5 ;  /* 0x00000005d0cf7c36 */ /* 0x000fe20008000000 */
[----:B------:R-:W0:Y:S03]  /*1b620*/  LDCU UR35, c[0x0][0x3b8] ;  /* 0x00007700ff2377ac */ /* 0x000e260008000800 */
[----:B------:R1:W-:Y:S01]  /*1b630*/  @P5 STG.E.U8 desc[UR24][R196.64], R222 ;  /* 0x000000dec4005986 */ /* 0x0003e2000c101118 */
[----:B------:R-:W-:-:S02]  /*1b640*/  ISETP.LT.AND P1, PT, R198, UR36, !P0 ;  /* 0x00000024c6007c0c */ /* 0x000fc4000c721270 */
[-C--:B-1----:R-:W-:Y:S02]  /*1b650*/  IADD3 R196, P5, PT, R208, R3.reuse, RZ ;  /* 0x00000003d0c47210 */ /* 0x082fe40007fbe0ff */
[----:B------:R-:W-:Y:S01]  /*1b660*/  PRMT R222, R222, 0x9910, RZ ;  /* 0x00009910dede7816 */ /* 0x000fe200000000ff */
[C---:B------:R-:W-:Y:S01]  /*1b670*/  VIADD R199, R207.reuse, UR5 ;  /* 0x00000005cfc77c36 */ /* 0x040fe20008000000 */
[----:B------:R-:W-:Y:S01]  /*1b680*/  LEA.HI.X.SX32 R197, R208, R2, 0x1, P5 ;  /* 0x00000002d0c57211 */ /* 0x000fe200028f0eff */
[----:B------:R-:W-:Y:S01]  /*1b690*/  VIADD R198, R0, 0xb3 ;  /* 0x000000b300c67836 */ /* 0x000fe20000000000 */
[----:B------:R-:W-:Y:S01]  /*1b6a0*/  SHF.R.S32.HI R208, RZ, 0x8, R222 ;  /* 0x00000008ffd07819 */ /* 0x000fe200000114de */
[----:B------:R-:W1:Y:S04]  /*1b6b0*/  LDCU UR36, c[0x0][0x3b8] ;  /* 0x00007700ff2477ac */ /* 0x000e680008000800 */
[----:B------:R0:W-:Y:S02]  /*1b6c0*/  @P4 STG.E.U8 desc[UR24][R196.64], R208 ;  /* 0x000000d0c4004986 */ /* 0x0001e4000c101118 */
[----:B0-----:R-:W-:-:S04]  /*1b6d0*/  IADD3 R196, P4, PT, R207, R3, RZ ;  /* 0x00000003cfc47210 */ /* 0x001fc80007f9e0ff */
[----:B------:R-:W-:Y:S02]  /*1b6e0*/  LEA.HI.X.SX32 R197, R207, R2, 0x1, P4 ;  /* 0x00000002cfc57211 */ /* 0x000fe400020f0eff */
[----:B------:R-:W-:-:S05]  /*1b6f0*/  F2FP.SATFINITE.E4M3.F32.PACK_AB_MERGE_C R207, R143, R142, RZ ;  /* 0x0000008e8fcf723e */ /* 0x000fca00048070ff */
[----:B------:R0:W-:Y:S01]  /*1b700*/  @P1 STG.E.U8 desc[UR24][R196.64], R207 ;  /* 0x000000cfc4001986 */ /* 0x0001e2000c101118 */
[C---:B------:R-:W-:Y:S01]  /*1b710*/  VIADD R209, R199.reuse, UR5 ;  /* 0x00000005c7d17c36 */ /* 0x040fe20008000000 */
[----:B0-----:R-:W-:Y:S02]  /*1b720*/  IADD3 R196, P1, PT, R199, R3, RZ ;  /* 0x00000003c7c47210 */ /* 0x001fe40007f3e0ff */
[----:B------:R-:W-:Y:S02]  /*1b730*/  PRMT R207, R207, 0x9910, RZ ;  /* 0x00009910cfcf7816 */ /* 0x000fe400000000ff */
[----:B------:R-:W-:Y:S02]  /*1b740*/  LEA.HI.X.SX32 R197, R199, R2, 0x1, P1 ;  /* 0x00000002c7c57211 */ /* 0x000fe400008f0eff */
[----:B------:R-:W-:Y:S02]  /*1b750*/  SHF.R.S32.HI R199, RZ, 0x8, R207 ;  /* 0x00000008ffc77819 */ /* 0x000fe400000114cf */
[----:B------:R-:W-:-:S02]  /*1b760*/  F2FP.SATFINITE.E4M3.F32.PACK_AB_MERGE_C R207, R133, R132, RZ ;  /* 0x0000008485cf723e */ /* 0x000fc400048070ff */
[----:B------:R-:W2:Y:S04]  /*1b770*/  LDL.LU R132, [R1+0x2f8] ;  /* 0x0002f80001847983 */ /* 0x000ea80000300800 */
[----:B------:R-:W2:Y:S01]  /*1b780*/  LDL.LU R133, [R1+0x2fc] ;  /* 0x0002fc0001857983 */ /* 0x000ea20000300800 */
[----:B------:R-:W-:-:S03]  /*1b790*/  VIADD R202, R209, UR5 ;  /* 0x00000005d1ca7c36 */ /* 0x000fc60008000000 */
[----:B------:R-:W5:Y:S01]  /*1b7a0*/  LDL.LU R148, [R1+0x100] ;  /* 0x0001000001947983 */ /* 0x000f620000300800 */
[----:B------:R-:W-:Y:S01]  /*1b7b0*/  VIADD R211, R202, UR5 ;  /* 0x00000005cad37c36 */ /* 0x000fe20008000000 */
[----:B------:R-:W-:Y:S02]  /*1b7c0*/  ISETP.LT.AND P2, PT, R198, UR37, !P0 ;  /* 0x00000025c6007c0c */ /* 0x000fe4000c741270 */
[----:B------:R-:W5:Y:S01]  /*1b7d0*/  LDL.LU R149, [R1+0x104] ;  /* 0x0001040001957983 */ /* 0x000f620000300800 */
[----:B------:R-:W-:Y:S01]  /*1b7e0*/  VIADD R210, R211, UR5 ;  /* 0x00000005d3d27c36 */ /* 0x000fe20008000000 */
[----:B------:R-:W0:Y:S01]  /*1b7f0*/  LDCU UR37, c[0x0][0x3b8] ;  /* 0x00007700ff2577ac */ /* 0x000e220008000800 */
[----:B------:R-:W-:Y:S01]  /*1b800*/  VIADD R198, R0, 0xb4 ;  /* 0x000000b400c67836 */ /* 0x000fe20000000000 */
[----:B------:R-:W5:Y:S01]  /*1b810*/  LDL.LU R146, [R1+0x108] ;  /* 0x0001080001927983 */ /* 0x000f620000300800 */
[----:B------:R-:W-:-:S03]  /*1b820*/  VIADD R213, R210, UR5 ;  /* 0x00000005d2d57c36 */ /* 0x000fc60008000000 */
[----:B------:R-:W-:Y:S01]  /*1b830*/  ISETP.LT.AND P3, PT, R198, UR38, !P0 ;  /* 0x00000026c6007c0c */ /* 0x000fe2000c761270 */
[----:B------:R-:W-:Y:S01]  /*1b840*/  VIADD R212, R213, UR5 ;  /* 0x00000005d5d47c36 */ /* 0x000fe20008000000 */
[----:B------:R-:W5:Y:S01]  /*1b850*/  LDL.LU R147, [R1+0x10c] ;  /* 0x00010c0001937983 */ /* 0x000f620000300800 */
[----:B------:R-:W-:Y:S01]  /*1b860*/  VIADD R198, R0, 0xb5 ;  /* 0x000000b500c67836 */ /* 0x000fe20000000000 */
[----:B------:R-:W0:Y:S01]  /*1b870*/  LDCU UR38, c[0x0][0x3b8] ;  /* 0x00007700ff2677ac */ /* 0x000e220008000800 */
[----:B------:R-:W-:Y:S01]  /*1b880*/  VIADD R201, R212, UR5 ;  /* 0x00000005d4c97c36 */ /* 0x000fe20008000000 */
[----:B------:R1:W-:Y:S03]  /*1b890*/  @P2 STG.E.U8 desc[UR24][R196.64], R199 ;  /* 0x000000c7c4002986 */ /* 0x0003e6000c101118 */
[----:B------:R-:W-:Y:S01]  /*1b8a0*/  VIADD R214, R201, UR5 ;  /* 0x00000005c9d67c36 */ /* 0x000fe20008000000 */
[----:B------:R-:W5:Y:S03]  /*1b8b0*/  LDL.LU R144, [R1+0x110] ;  /* 0x0001100001907983 */ /* 0x000f660000300800 */
[----:B------:R-:W-:Y:S01]  /*1b8c0*/  VIADD R215, R214, UR5 ;  /* 0x00000005d6d77c36 */ /* 0x000fe20008000000 */
[----:B------:R-:W-:Y:S01]  /*1b8d0*/  ISETP.LT.AND P6, PT, R198, UR39, !P0 ;  /* 0x00000027c6007c0c */ /* 0x000fe2000c7c1270 */
[----:B------:R-:W5:Y:S02]  /*1b8e0*/  LDL.LU R145, [R1+0x114] ;  /* 0x0001140001917983 */ /* 0x000f640000300800 */
[----:B------:R-:W-:Y:S01]  /*1b8f0*/  VIADD R217, R215, UR5 ;  /* 0x00000005d7d97c36 */ /* 0x000fe20008000000 */
[----:B-1----:R-:W-:-:S02]  /*1b900*/  IADD3 R196, P2, PT, R209, R3, RZ ;  /* 0x00000003d1c47210 */ /* 0x002fc40007f5e0ff */
[----:B------:R-:W-:Y:S01]  /*1b910*/  F2FP.SATFINITE.E4M3.F32.PACK_AB_MERGE_C R199, R141, R140, RZ ;  /* 0x0000008c8dc7723e */ /* 0x000fe200048070ff */
[----:B------:R-:W-:Y:S01]  /*1b920*/  VIADD R216, R217, UR5 ;  /* 0x00000005d9d87c36 */ /* 0x000fe20008000000 */
[----:B------:R-:W5:Y:S01]  /*1b930*/  LDL.LU R142, [R1+0x118] ;  /* 0x00011800018e7983 */ /* 0x000f620000300800 */
[----:B------:R-:W-:Y:S01]  /*1b940*/  VIADD R198, R0, 0xb6 ;  /* 0x000000b600c67836 */ /* 0x000fe20000000000 */
[----:B------:R-:W1:Y:S01]  /*1b950*/  LDCU UR39, c[0x0][0x3b8] ;  /* 0x00007700ff2777ac */ /* 0x000e620008000800 */
[----:B------:R-:W-:Y:S01]  /*1b960*/  VIADD R204, R216, UR5 ;  /* 0x00000005d8cc7c36 */ /* 0x000fe20008000000 */
[----:B------:R-:W-:Y:S01]  /*1b970*/  LEA.HI.X.SX32 R197, R209, R2, 0x1, P2 ;  /* 0x00000002d1c57211 */ /* 0x000fe200010f0eff */
[----:B------:R-:W5:Y:S02]  /*1b980*/  LDL.LU R143, [R1+0x11c] ;  /* 0x00011c00018f7983 */ /* 0x000f640000300800 */
[----:B------:R-:W-:Y:S02]  /*1b990*/  VIADD R219, R204, UR5 ;  /* 0x00000005ccdb7c36 */ /* 0x000fe40008000000 */
[----:B------:R0:W-:Y:S02]  /*1b9a0*/  @P3 STG.E.U8 desc[UR24][R196.64], R199 ;  /* 0x000000c7c4003986 */ /* 0x0001e4000c101118 */
[----:B------:R-:W-:Y:S01]  /*1b9b0*/  VIADD R218, R219, UR5 ;  /* 0x00000005dbda7c36 */ /* 0x000fe20008000000 */
[----:B------:R-:W-:Y:S01]  /*1b9c0*/  ISETP.LT.AND P5, PT, R198, UR40, !P0 ;  /* 0x00000028c6007c0c */ /* 0x000fe2000c7a1270 */
[----:B------:R-:W5:Y:S02]  /*1b9d0*/  LDL.LU R140, [R1+0x120] ;  /* 0x00012000018c7983 */ /* 0x000f640000300800 */
[----:B------:R-:W-:Y:S01]  /*1b9e0*/  VIADD R220, R218, UR5 ;  /* 0x00000005dadc7c36 */ /* 0x000fe20008000000 */
[----:B------:R-:W0:Y:S01]  /*1b9f0*/  LDCU UR40, c[0x0][0x3b8] ;  /* 0x00007700ff2877ac */ /* 0x000e220008000800 */
[----:B------:R-:W-:Y:S01]  /*1ba00*/  VIADD R198, R0, 0xb7 ;  /* 0x000000b700c67836 */ /* 0x000fe20000000000 */
[----:B------:R-:W5:Y:S01]  /*1ba10*/  LDL.LU R141, [R1+0x124] ;  /* 0x00012400018d7983 */ /* 0x000f620000300800 */
[----:B------:R-:W-:-:S04]  /*1ba20*/  VIADD R203, R220, UR5 ;  /* 0x00000005dccb7c36 */ /* 0x000fc80008000000 */
[----:B------:R-:W-:-:S04]  /*1ba30*/  VIADD R221, R203, UR5 ;  /* 0x00000005cbdd7c36 */ /* 0x000fc80008000000 */
[----:B------:R-:W-:-:S04]  /*1ba40*/  VIADD R232, R221, UR5 ;  /* 0x00000005dde87c36 */ /* 0x000fc80008000000 */
[----:B------:R-:W-:-:S04]  /*1ba50*/  VIADD R234, R232, UR5 ;  /* 0x00000005e8ea7c36 */ /* 0x000fc80008000000 */
[----:B------:R-:W-:-:S04]  /*1ba60*/  VIADD R205, R234, UR5 ;  /* 0x00000005eacd7c36 */ /* 0x000fc80008000000 */
[----:B------:R-:W-:-:S04]  /*1ba70*/  VIADD R237, R205, UR5 ;  /* 0x00000005cded7c36 */ /* 0x000fc80008000000 */
[----:B------:R-:W-:Y:S01]  /*1ba80*/  VIADD R206, R237, UR5 ;  /* 0x00000005edce7c36 */ /* 0x000fe20008000000 */
[----:B0-----:R-:W-:Y:S02]  /*1ba90*/  PRMT R199, R199, 0x9910, RZ ;  /* 0x00009910c7c77816 */ /* 0x001fe400000000ff */
[-C--:B------:R-:W-:Y:S01]  /*1baa0*/  IADD3 R196, P3, PT, R202, R3.reuse, RZ ;  /* 0x00000003cac47210 */ /* 0x080fe20007f7e0ff */
[----:B------:R-:W-:Y:S01]  /*1bab0*/  VIADD R239, R206, UR5 ;  /* 0x00000005ceef7c36 */ /* 0x000fe20008000000 */
[----:B------:R-:W-:Y:S02]  /*1bac0*/  SHF.R.S32.HI R199, RZ, 0x8, R199 ;  /* 0x00000008ffc77819 */ /* 0x000fe400000114c7 */
[----:B------:R-:W-:Y:S01]  /*1bad0*/  LEA.HI.X.SX32 R197, R202, R2, 0x1, P3 ;  /* 0x00000002cac57211 */ /* 0x000fe200018f0eff */
[----:B------:R-:W-:Y:S01]  /*1bae0*/  VIADD R238, R239, UR5 ;  /* 0x00000005efee7c36 */ /* 0x000fe20008000000 */
[----:B------:R-:W-:Y:S01]  /*1baf0*/  ISETP.LT.AND P4, PT, R198, UR50, !P0 ;  /* 0x00000032c6007c0c */ /* 0x000fe2000c781270 */
[----:B------:R-:W-:Y:S01]  /*1bb00*/  VIADD R198, R0, 0xb8 ;  /* 0x000000b800c67836 */ /* 0x000fe20000000000 */
[----:B------:R-:W0:Y:S01]  /*1bb10*/  LDCU UR50, c[0x0][0x3b8] ;  /* 0x00007700ff3277ac */ /* 0x000e220008000800 */
[----:B------:R-:W-:Y:S01]  /*1bb20*/  VIADD R242, R238, UR5 ;  /* 0x00000005eef27c36 */ /* 0x000fe20008000000 */
[----:B------:R1:W-:Y:S02]  /*1bb30*/  @P6 STG.E.U8 desc[UR24][R196.64], R199 ;  /* 0x000000c7c4006986 */ /* 0x0003e4000c101118 */
[----:B------:R-:W-:Y:S01]  /*1bb40*/  ISETP.LT.AND P1, PT, R198, UR51, !P0 ;  /* 0x00000033c6007c0c */ /* 0x000fe2000c721270 */
[----:B------:R-:W-:Y:S01]  /*1bb50*/  VIADD R200, R242, UR5 ;  /* 0x00000005f2c87c36 */ /* 0x000fe20008000000 */
[----:B------:R-:W0:Y:S01]  /*1bb60*/  LDCU UR51, c[0x0][0x3b8] ;  /* 0x00007700ff3377ac */ /* 0x000e220008000800 */
[----:B------:R-:W-:Y:S01]  /*1bb70*/  VIADD R198, R0, 0xb9 ;  /* 0x000000b900c67836 */ /* 0x000fe20000000000 */
[----:B-1----:R-:W-:-:S02]  /*1bb80*/  IADD3 R196, P6, PT, R211, R3, RZ ;  /* 0x00000003d3c47210 */ /* 0x002fc40007fde0ff */
[----:B------:R-:W-:Y:S02]  /*1bb90*/  F2FP.SATFINITE.E4M3.F32.PACK_AB_MERGE_C R199, R139, R138, RZ ;  /* 0x0000008a8bc7723e */ /* 0x000fe400048070ff */
[----:B------:R-:W-:Y:S01]  /*1bba0*/  LEA.HI.X.SX32 R197, R211, R2, 0x1, P6 ;  /* 0x00000002d3c57211 */ /* 0x000fe200030f0eff */
[----:B------:R-:W-:Y:S01]  /*1bbb0*/  VIADD R240, R200, UR5 ;  /* 0x00000005c8f07c36 */ /* 0x000fe20008000000 */
[----:B------:R-:W-:Y:S01]  /*1bbc0*/  ISETP.LT.AND P2, PT, R198, UR52, !P0 ;  /* 0x00000034c6007c0c */ /* 0x000fe2000c741270 */
[----:B------:R-:W-:Y:S01]  /*1bbd0*/  VIADD R198, R0, 0xba ;  /* 0x000000ba00c67836 */ /* 0x000fe20000000000 */
[----:B------:R-:W5:Y:S01]  /*1bbe0*/  LDL.LU R138, [R1+0x128] ;  /* 0x00012800018a7983 */ /* 0x000f620000300800 */
[----:B------:R-:W-:Y:S01]  /*1bbf0*/  VIADD R243, R240, UR5 ;  /* 0x00000005f0f37c36 */ /* 0x000fe20008000000 */
[----:B------:R-:W1:Y:S02]  /*1bc00*/  LDCU UR52, c[0x0][0x3b8] ;  /* 0x00007700ff3477ac */ /* 0x000e640008000800 */
[----:B------:R0:W-:Y:S01]  /*1bc10*/  @P5 STG.E.U8 desc[UR24][R196.64], R199 ;  /* 0x000000c7c4005986 */ /* 0x0001e2000c101118 */
[----:B------:R-:W-:Y:S01]  /*1bc20*/  VIADD R244, R243, UR5 ;  /* 0x00000005f3f47c36 */ /* 0x000fe20008000000 */
[----:B----4-:R-:W-:Y:S01]  /*1bc30*/  ISETP.LT.AND P3, PT, R198, UR16, !P0 ;  /* 0x00000010c6007c0c */ /* 0x010fe2000c761270 */
[----:B------:R-:W-:Y:S01]  /*1bc40*/  VIADD R198, R0, 0xbb ;  /* 0x000000bb00c67836 */ /* 0x000fe20000000000 */
[----:B------:R-:W4:Y:S01]  /*1bc50*/  LDL.LU R139, [R1+0x12c] ;  /* 0x00012c00018b7983 */ /* 0x000f220000300800 */
[----:B0-----:R-:W-:-:S02]  /*1bc60*/  PRMT R199, R199, 0x9910, RZ ;  /* 0x00009910c7c77816 */ /* 0x001fc400000000ff */
[----:B------:R-:W-:Y:S01]  /*1bc70*/  IADD3 R196, P5, PT, R210, R3, RZ ;  /* 0x00000003d2c47210 */ /* 0x000fe20007fbe0ff */
[----:B------:R-:W-:Y:S01]  /*1bc80*/  VIADD R62, R244, UR5 ;  /* 0x00000005f43e7c36 */ /* 0x000fe20008000000 */
[----:B------:R-:W-:Y:S01]  /*1bc90*/  SHF.R.S32.HI R199, RZ, 0x8, R199 ;  /* 0x00000008ffc77819 */ /* 0x000fe200000114c7 */
[----:B------:R-:W0:Y:S01]  /*1bca0*/  LDCU UR16, c[0x0][0x3b8] ;  /* 0x00007700ff1077ac */ /* 0x000e220008000800 */
[----:B------:R-:W-:Y:S01]  /*1bcb0*/  LEA.HI.X.SX32 R197, R210, R2, 0x1, P5 ;  /* 0x00000002d2c57211 */ /* 0x000fe200028f0eff */
[----:B------:R-:W-:Y:S01]  /*1bcc0*/  VIADD R64, R62, UR5 ;  /* 0x000000053e407c36 */ /* 0x000fe20008000000 */
[----:B------:R-:W-:-:S03]  /*1bcd0*/  ISETP.LT.AND P6, PT, R198, UR15, !P0 ;  /* 0x0000000fc6007c0c */ /* 0x000fc6000c7c1270 */
[----:B------:R0:W-:Y:S01]  /*1bce0*/  @P4 STG.E.U8 desc[UR24][R196.64], R199 ;  /* 0x000000c7c4004986 */ /* 0x0001e2000c101118 */
[----:B------:R-:W-:Y:S01]  /*1bcf0*/  VIADD R198, R0, 0xbc ;  /* 0x000000bc00c67836 */ /* 0x000fe20000000000 */
[----:B------:R-:W1:Y:S01]  /*1bd00*/  LDCU UR15, c[0x0][0x3b8] ;  /* 0x00007700ff0f77ac */ /* 0x000e620008000800 */
[----:B------:R-:W-:Y:S01]  /*1bd10*/  VIADD R61, R64, UR5 ;  /* 0x00000005403d7c36 */ /* 0x000fe20008000000 */
[----:B0-----:R-:W-:Y:S02]  /*1bd20*/  IADD3 R196, P4, PT, R213, R3, RZ ;  /* 0x00000003d5c47210 */ /* 0x001fe40007f9e0ff */
[----:B------:R-:W-:Y:S02]  /*1bd30*/  F2FP.SATFINITE.E4M3.F32.PACK_AB_MERGE_C R199, R137, R136, RZ ;  /* 0x0000008889c7723e */ /* 0x000fe400048070ff */
[----:B------:R-:W-:Y:S02]  /*1bd40*/  LEA.HI.X.SX32 R197, R213, R2, 0x1, P4 ;  /* 0x00000002d5c57211 */ /* 0x000fe400020f0eff */
[----:B------:R-:W-:Y:S01]  /*1bd50*/  ISETP.LT.AND P5, PT, R198, UR14, !P0 ;  /* 0x0000000ec6007c0c */ /* 0x000fe2000c7a1270 */
[----:B------:R-:W-:Y:S01]  /*1bd60*/  VIADD R198, R0, 0xbd ;  /* 0x000000bd00c67836 */ /* 0x000fe20000000000 */
[----:B------:R-:W4:Y:S01]  /*1bd70*/  LDL.LU R136, [R1+0x130] ;  /* 0x0001300001887983 */ /* 0x000f220000300800 */
[----:B------:R-:W-:Y:S01]  /*1bd80*/  VIADD R59, R61, UR5 ;  /* 0x000000053d3b7c36 */ /* 0x000fe20008000000 */
[----:B------:R-:W0:Y:S02]  /*1bd90*/  LDCU UR14, c[0x0][0x39c] ;  /* 0x00007380ff0e77ac */ /* 0x000e240008000800 */
[----:B------:R1:W-:Y:S01]  /*1bda0*/  @P1 STG.E.U8 desc[UR24][R196.64], R199 ;  /* 0x000000c7c4001986 */ /* 0x0003e2000c101118 */
[----:B------:R-:W-:Y:S01]  /*1bdb0*/  ISETP.LT.AND P4, PT, R198, UR11, !P0 ;  /* 0x0000000bc6007c0c */ /* 0x000fe2000c781270 */
[----:B------:R-:W-:Y:S01]  /*1bdc0*/  VIADD R58, R59, UR5 ;  /* 0x000000053b3a7c36 */ /* 0x000fe20008000000 */
[----:B------:R-:W0:Y:S01]  /*1bdd0*/  LDCU UR11, c[0x0][0x3b8] ;  /* 0x00007700ff0b77ac */ /* 0x000e220008000800 */
[----:B------:R-:W-:Y:S01]  /*1bde0*/  VIADD R198, R0, 0xbe ;  /* 0x000000be00c67836 */ /* 0x000fe20000000000 */
[----:B------:R-:W4:Y:S01]  /*1bdf0*/  LDL.LU R137, [R1+0x134] ;  /* 0x0001340001897983 */ /* 0x000f220000300800 */
[----:B-1----:R-:W-:-:S02]  /*1be00*/  PRMT R199, R199, 0x9910, RZ ;  /* 0x00009910c7c77816 */ /* 0x002fc400000000ff */
[C---:B------:R-:W-:Y:S02]  /*1be10*/  IADD3 R196, P1, PT, R212.reuse, R3, RZ ;  /* 0x00000003d4c47210 */ /* 0x040fe40007f3e0ff */
[----:B------:R-:W-:Y:S02]  /*1be20*/  SHF.R.S32.HI R199, RZ, 0x8, R199 ;  /* 0x00000008ffc77819 */ /* 0x000fe400000114c7 */
[----:B------:R-:W-:Y:S01]  /*1be30*/  LEA.HI.X.SX32 R197, R212, R2, 0x1, P1 ;  /* 0x00000002d4c57211 */ /* 0x000fe200008f0eff */
[----:B------:R-:W-:Y:S01]  /*1be40*/  VIADD R60, R58, UR5 ;  /* 0x000000053a3c7c36 */ /* 0x000fe20008000000 */
[----:B---3--:R-:W-:Y:S01]  /*1be50*/  ISETP.LT.AND P1, PT, R198, UR8, !P0 ;  /* 0x00000008c6007c0c */ /* 0x008fe2000c721270 */
[----:B------:R-:W-:Y:S01]  /*1be60*/  VIADD R198, R0, 0x1ff ;  /* 0x000001ff00c67836 */ /* 0x000fe20000000000 */
[----:B------:R-:W1:Y:S01]  /*1be70*/  LDCU UR8, c[0x0][0x39c] ;  /* 0x00007380ff0877ac */ /* 0x000e620008000800 */
[----:B------:R3:W-:Y:S01]  /*1be80*/  @P2 STG.E.U8 desc[UR24][R196.64], R199 ;  /* 0x000000c7c4002986 */ /* 0x0007e2000c101118 */
[----:B------:R-:W-:-:S04]  /*1be90*/  VIADD R57, R60, UR5 ;  /* 0x000000053c397c36 */ /* 0x000fc80008000000 */
[----:B------:R-:W-:Y:S01]  /*1bea0*/  VIADD R55, R57, UR5 ;  /* 0x0000000539377c36 */ /* 0x000fe20008000000 */
[----:B---3--:R-:W-:-:S04]  /*1beb0*/  IADD3 R196, P2, PT, R201, R3, RZ ;  /* 0x00000003c9c47210 */ /* 0x008fc80007f5e0ff */
[----:B------:R-:W-:Y:S02]  /*1bec0*/  LEA.HI.X.SX32 R197, R201, R2, 0x1, P2 ;  /* 0x00000002c9c57211 */ /* 0x000fe400010f0eff */
[----:B------:R-:W-:Y:S01]  /*1bed0*/  ISETP.LT.AND P2, PT, R198, UR4, !P0 ;  /* 0x00000004c6007c0c */ /* 0x000fe2000c741270 */
[----:B------:R-:W-:Y:S01]  /*1bee0*/  VIADD R54, R55, UR5 ;  /* 0x0000000537367c36 */ /* 0x000fe20008000000 */
[----:B------:R-:W-:Y:S01]  /*1bef0*/  F2FP.SATFINITE.E4M3.F32.PACK_AB_MERGE_C R198, R135, R134, RZ ;  /* 0x0000008687c6723e */ /* 0x000fe200048070ff */
[----:B------:R-:W3:Y:S01]  /*1bf00*/  LDCU UR4, c[0x0][0x39c] ;  /* 0x00007380ff0477ac */ /* 0x000ee20008000800 */
[----:B------:R-:W4:Y:S02]  /*1bf10*/  LDL.LU R134, [R1+0x138] ;  /* 0x0001380001867983 */ /* 0x000f240000300800 */
[----:B------:R-:W-:Y:S02]  /*1bf20*/  PRMT R202, R198, 0x9910, RZ ;  /* 0x00009910c6ca7816 */ /* 0x000fe400000000ff */
[----:B------:R0:W-:Y:S01]  /*1bf30*/  @P3 STG.E.U8 desc[UR24][R196.64], R198 ;  /* 0x000000c6c4003986 */ /* 0x0001e2000c101118 */
[----:B------:R-:W-:Y:S01]  /*1bf40*/  VIADD R56, R54, UR5 ;  /* 0x0000000536387c36 */ /* 0x000fe20008000000 */
[----:B------:R-:W-:-:S02]  /*1bf50*/  SHF.R.S32.HI R202, RZ, 0x8, R202 ;  /* 0x00000008ffca7819 */ /* 0x000fc400000114ca */
[----:B------:R-:W4:Y:S01]  /*1bf60*/  LDL.LU R135, [R1+0x13c] ;  /* 0x00013c0001877983 */ /* 0x000f220000300800 */
[----:B------:R-:W-:Y:S01]  /*1bf70*/  VIADD R53, R56, UR5 ;  /* 0x0000000538357c36 */ /* 0x000fe20008000000 */
[----:B0-----:R-:W-:-:S04]  /*1bf80*/  IADD3 R198, P3, PT, R214, R3, RZ ;  /* 0x00000003d6c67210 */ /* 0x001fc80007f7e0ff */
[----:B------:R-:W-:Y:S02]  /*1bf90*/  LEA.HI.X.SX32 R199, R214, R2, 0x1, P3 ;  /* 0x00000002d6c77211 */ /* 0x000fe400018f0eff */
[----:B------:R-:W-:Y:S01]  /*1bfa0*/  IADD3 R196, P3, PT, R215, R3, RZ ;  /* 0x00000003d7c47210 */ /* 0x000fe20007f7e0ff */
[----:B------:R-:W-:-:S03]  /*1bfb0*/  VIADD R51, R53, UR5 ;  /* 0x0000000535337c36 */ /* 0x000fc60008000000 */
[----:B------:R-:W-:Y:S01]  /*1bfc0*/  LEA.HI.X.SX32 R197, R215, R2, 0x1, P3 ;  /* 0x00000002d7c57211 */ /* 0x000fe200018f0eff */
[----:B------:R0:W-:Y:S01]  /*1bfd0*/  @P6 STG.E.U8 desc[UR24][R198.64], R202 ;  /* 0x000000cac6006986 */ /* 0x0001e2000c101118 */
[----:B------:R-:W-:-:S03]  /*1bfe0*/  VIADD R50, R51, UR5 ;  /* 0x0000000533327c36 */ /* 0x000fc60008000000 */
[----:B------:R1:W-:Y:S01]  /*1bff0*/  @P5 STG.E.U8 desc[UR24][R196.64], R207 ;  /* 0x000000cfc4005986 */ /* 0x0003e2000c101118 */
[----:B------:R-:W-:Y:S01]  /*1c000*/  VIADD R52, R50, UR5 ;  /* 0x0000000532347c36 */ /* 0x000fe20008000000 */
[----:B0-----:R-:W-:Y:S02]  /*1c010*/  PRMT R199, R207, 0x9910, RZ ;  /* 0x00009910cfc77816 */ /* 0x001fe400000000ff */
[C---:B-1----:R-:W-:Y:S02]  /*1c020*/  IADD3 R196, P5, PT, R217.reuse, R3, RZ ;  /* 0x00000003d9c47210 */ /* 0x042fe40007fbe0ff */
[----:B------:R-:W-:Y:S02]  /*1c030*/  SHF.R.S32.HI R199, RZ, 0x8, R199 ;  /* 0x00000008ffc77819 */ /* 0x000fe400000114c7 */
[----:B------:R-:W-:Y:S01]  /*1c040*/  LEA.HI.X.SX32 R197, R217, R2, 0x1, P5 ;  /* 0x00000002d9c57211 */ /* 0x000fe200028f0eff */
[----:B------:R-:W-:-:S04]  /*1c050*/  VIADD R49, R52, UR5 ;  /* 0x0000000534317c36 */ /* 0x000fc80008000000 */
[----:B------:R2:W-:Y:S01]  /*1c060*/  @P4 STG.E.U8 desc[UR24][R196.64], R199 ;  /* 0x000000c7c4004986 */ /* 0x0005e2000c101118 */
[----:B------:R-:W-:-:S04]  /*1c070*/  VIADD R47, R49, UR5 ;  /* 0x00000005312f7c36 */ /* 0x000fc80008000000 */
[----:B------:R-:W-:-:S04]  /*1c080*/  VIADD R46, R47, UR5 ;  /* 0x000000052f2e7c36 */ /* 0x000fc80008000000 */
[----:B------:R-:W-:-:S04]  /*1c090*/  VIADD R48, R46, UR5 ;  /* 0x000000052e307c36 */ /* 0x000fc80008000000 */
[----:B------:R-:W-:-:S04]  /*1c0a0*/  VIADD R45, R48, UR5 ;  /* 0x00000005302d7c36 */ /* 0x000fc80008000000 */
[----:B------:R-:W-:Y:S01]  /*1c0b0*/  VIADD R43, R45, UR5 ;  /* 0x000000052d2b7c36 */ /* 0x000fe20008000000 */
[----:B--2---:R-:W-:Y:S02]  /*1c0c0*/  F2FP.SATFINITE.E4M3.F32.PACK_AB_MERGE_C R199, R133, R132, RZ ;  /* 0x0000008485c7723e */ /* 0x004fe400048070ff */
[----:B------:R-:W2:Y:S04]  /*1c0d0*/  LDL.LU R132, [R1+0x140] ;  /* 0x0001400001847983 */ /* 0x000ea80000300800 */
[----:B------:R-:W2:Y:S01]  /*1c0e0*/  LDL.LU R133, [R1+0x144] ;  /* 0x0001440001857983 */ /* 0x000ea20000300800 */
        /* <DEDUP_REMOVED lines=19> */
[----:B------:R-:W-:Y:S02]  /*1c220*/  VIADD R23, R25, UR5 ;  /* 0x0000000519177c36 */ /* 0x000fe40008000000 */
[----:B------:R-:W-:Y:S02]  /*1c230*/  VIADD R201, R0, 0xbf ;  /* 0x000000bf00c97836 */ /* 0x000fe40000000000 */
[----:B------:R-:W-:-:S04]  /*1c240*/  VIADD R22, R23, UR5 ;  /* 0x0000000517167c36 */ /* 0x000fc80008000000 */
[----:B------:R-:W-:Y:S01]  /*1c250*/  VIADD R24, R22, UR5 ;  /* 0x0000000516187c36 */ /* 0x000fe20008000000 */
[----:B---3--:R-:W-:Y:S01]  /*1c260*/  ISETP.LT.AND P3, PT, R201, UR4, !P0 ;  /* 0x00000004c9007c0c */ /* 0x008fe2000c761270 */
[----:B------:R-:W0:Y:S02]  /*1c270*/  LDCU UR4, c[0x0][0x39c] ;  /* 0x00007380ff0477ac */ /* 0x000e240008000800 */
[----:B------:R-:W-:-:S04]  /*1c280*/  VIADD R21, R24, UR5 ;  /* 0x0000000518157c36 */ /* 0x000fc80008000000 */
[----:B------:R-:W-:-:S04]  /*1c290*/  VIADD R19, R21, UR5 ;  /* 0x0000000515137c36 */ /* 0x000fc80008000000 */
[----:B------:R-:W-:Y:S02]  /*1c2a0*/  VIADD R18, R19, UR5 ;  /* 0x0000000513127c36 */ /* 0x000fe40008000000 */
[----:B------:R-:W-:Y:S02]  /*1c2b0*/  VIADD R197, R0, 0xc1 ;  /* 0x000000c100c57836 */ /* 0x000fe40000000000 */
[----:B------:R-:W-:Y:S01]  /*1c2c0*/  VIADD R17, R18, UR5 ;  /* 0x0000000512117c36 */ /* 0x000fe20008000000 */
[----:B------:R-:W-:-:S03]  /*1c2d0*/  IADD3 R196, P6, PT, R216, R3, RZ ;  /* 0x00000003d8c47210 */ /* 0x000fc60007fde0ff */
[----:B------:R-:W-:Y:S01]  /*1c2e0*/  VIADD R16, R17, UR5 ;  /* 0x0000000511107c36 */ /* 0x000fe20008000000 */
[----:B0-----:R-:W-:Y:S01]  /*1c2f0*/  ISETP.LT.AND P4, PT, R197, UR4, !P0 ;  /* 0x00000004c5007c0c */ /* 0x001fe2000c781270 */
[----:B------:R-:W-:Y:S01]  /*1c300*/  VIADD R198, R0, 0xc0 ;  /* 0x000000c000c67836 */ /* 0x000fe20000000000 */
[-C--:B------:R-:W-:Y:S01]  /*1c310*/  LEA.HI.X.SX32 R197, R216, R2.reuse, 0x1, P6 ;  /* 0x00000002d8c57211 */ /* 0x080fe200030f0eff */
[----:B------:R-:W-:Y:S01]  /*1c320*/  VIADD R13, R16, UR5 ;  /* 0x00000005100d7c36 */ /* 0x000fe20008000000 */
[CC--:B------:R-:W-:Y:S01]  /*1c330*/  IADD3 R230, P6, PT, R204.reuse, R3.reuse, RZ ;  /* 0x00000003cce67210 */ /* 0x0c0fe20007fde0ff */
[----:B------:R-:W0:Y:S02]  /*1c340*/  LDCU UR4, c[0x0][0x3b8] ;  /* 0x00007700ff0477ac */ /* 0x000e240008000800 */
[----:B------:R-:W-:Y:S01]  /*1c350*/  VIADD R12, R13, UR5 ;  /* 0x000000050d0c7c36 */ /* 0x000fe20008000000 */
[----:B------:R-:W-:Y:S02]  /*1c360*/  LEA.HI.X.SX32 R231, R204, R2, 0x1, P6 ;  /* 0x00000002cce77211 */ /* 0x000fe400030f0eff */
[----:B------:R-:W-:Y:S01]  /*1c370*/  IADD3 R226, P6, PT, R218, R3, RZ ;  /* 0x00000003dae27210 */ /* 0x000fe20007fde0ff */
[----:B------:R-:W-:-:S03]  /*1c380*/  VIADD R15, R12, UR5 ;  /* 0x000000050c0f7c36 */ /* 0x000fc60008000000 */
[-C--:B------:R-:W-:Y:S02]  /*1c390*/  LEA.HI.X.SX32 R227, R218, R2.reuse, 0x1, P6 ;  /* 0x00000002dae37211 */ /* 0x080fe400030f0eff */
[-C--:B------:R-:W-:Y:S01]  /*1c3a0*/  IADD3 R222, P6, PT, R203, R3.reuse, RZ ;  /* 0x00000003cbde7210 */ /* 0x080fe20007fde0ff */
[----:B------:R-:W-:Y:S01]  /*1c3b0*/  VIADD R233, R15, UR5 ;  /* 0x000000050fe97c36 */ /* 0x000fe20008000000 */
[----:B------:R1:W-:Y:S01]  /*1c3c0*/  @P1 STG.E.U8 desc[UR24][R196.64], R199 ;  /* 0x000000c7c4001986 */ /* 0x0003e2000c101118 */
[-C--:B------:R-:W-:Y:S02]  /*1c3d0*/  IADD3 R228, P1, PT, R219, R3.reuse, RZ ;  /* 0x00000003dbe47210 */ /* 0x080fe40007f3e0ff */
[-C--:B------:R-:W-:Y:S01]  /*1c3e0*/  LEA.HI.X.SX32 R223, R203, R2.reuse, 0x1, P6 ;  /* 0x00000002cbdf7211 */ /* 0x080fe200030f0eff */
[----:B------:R-:W-:Y:S01]  /*1c3f0*/  VIADD R236, R233, UR5 ;  /* 0x00000005e9ec7c36 */ /* 0x000fe20008000000 */
[-C--:B------:R-:W-:Y:S02]  /*1c400*/  IADD3 R218, P6, PT, R232, R3.reuse, RZ ;  /* 0x00000003e8da7210 */ /* 0x080fe40007fde0ff */
[----:B------:R-:W-:Y:S01]  /*1c410*/  LEA.HI.X.SX32 R229, R219, R2, 0x1, P1 ;  /* 0x00000002dbe57211 */ /* 0x000fe200008f0eff */
[----:B------:R-:W-:Y:S01]  /*1c420*/  VIADD R235, R236, UR5 ;  /* 0x00000005eceb7c36 */ /* 0x000fe20008000000 */
[----:B------:R-:W-:-:S02]  /*1c430*/  IADD3 R224, P1, PT, R220, R3, RZ ;  /* 0x00000003dce07210 */ /* 0x000fc40007f3e0ff */
[-C--:B------:R-:W-:Y:S02]  /*1c440*/  LEA.HI.X.SX32 R219, R232, R2.reuse, 0x1, P6 ;  /* 0x00000002e8db7211 */ /* 0x080fe400030f0eff */
[-C--:B------:R-:W-:Y:S01]  /*1c450*/  IADD3 R214, P6, PT, R205, R3.reuse, RZ ;  /* 0x00000003cdd67210 */ /* 0x080fe20007fde0ff */
[----:B------:R-:W-:Y:S01]  /*1c460*/  VIADD R250, R235, UR5 ;  /* 0x00000005ebfa7c36 */ /* 0x000fe20008000000 */
[-C--:B------:R-:W-:Y:S02]  /*1c470*/  LEA.HI.X.SX32 R225, R220, R2.reuse, 0x1, P1 ;  /* 0x00000002dce17211 */ /* 0x080fe400008f0eff */
[-C--:B------:R-:W-:Y:S02]  /*1c480*/  IADD3 R220, P1, PT, R221, R3.reuse, RZ ;  /* 0x00000003dddc7210 */ /* 0x080fe40007f3e0ff */
[-C--:B------:R-:W-:Y:S02]  /*1c490*/  LEA.HI.X.SX32 R215, R205, R2.reuse, 0x1, P6 ;  /* 0x00000002cdd77211 */ /* 0x080fe400030f0eff */
[----:B------:R-:W-:Y:S01]  /*1c4a0*/  IADD3 R210, P6, PT, R206, R3, RZ ;  /* 0x00000003ced27210 */ /* 0x000fe20007fde0ff */
[----:B------:R-:W-:Y:S01]  /*1c4b0*/  VIADD R241, R250, UR5 ;  /* 0x00000005faf17c36 */ /* 0x000fe20008000000 */
[----:B------:R-:W-:-:S02]  /*1c4c0*/  LEA.HI.X.SX32 R221, R221, R2, 0x1, P1 ;  /* 0x00000002dddd7211 */ /* 0x000fc400008f0eff */
[-C--:B------:R-:W-:Y:S02]  /*1c4d0*/  IADD3 R216, P1, PT, R234, R3.reuse, RZ ;  /* 0x00000003ead87210 */ /* 0x080fe40007f3e0ff */
[-C--:B------:R-:W-:Y:S02]  /*1c4e0*/  LEA.HI.X.SX32 R211, R206, R2.reuse, 0x1, P6 ;  /* 0x00000002ced37211 */ /* 0x080fe400030f0eff */
[-C--:B------:R-:W-:Y:S01]  /*1c4f0*/  IADD3 R206, P6, PT, R238, R3.reuse, RZ ;  /* 0x00000003eece7210 */ /* 0x080fe20007fde0ff */
[----:B------:R-:W-:Y:S01]  /*1c500*/  VIADD R14, R241, UR5 ;  /* 0x00000005f10e7c36 */ /* 0x000fe20008000000 */
[-C--:B------:R-:W-:Y:S02]  /*1c510*/  LEA.HI.X.SX32 R217, R234, R2.reuse, 0x1, P1 ;  /* 0x00000002ead97211 */ /* 0x080fe400008f0eff */
[-C--:B------:R-:W-:Y:S02]  /*1c520*/  IADD3 R212, P1, PT, R237, R3.reuse, RZ ;  /* 0x00000003edd47210 */ /* 0x080fe40007f3e0ff */
[----:B------:R-:W-:Y:S01]  /*1c530*/  LEA.HI.X.SX32 R207, R238, R2, 0x1, P6 ;  /* 0x00000002eecf7211 */ /* 0x000fe200030f0eff */
[----:B------:R-:W-:Y:S01]  /*1c540*/  VIADD R252, R14, UR5 ;  /* 0x000000050efc7c36 */ /* 0x000fe20008000000 */
[----:B------:R-:W-:-:S02]  /*1c550*/  IADD3 R202, P6, PT, R200, R3, RZ ;  /* 0x00000003c8ca7210 */ /* 0x000fc40007fde0ff */
[-C--:B------:R-:W-:Y:S01]  /*1c560*/  LEA.HI.X.SX32 R213, R237, R2.reuse, 0x1, P1 ;  /* 0x00000002edd57211 */ /* 0x080fe200008f0eff */
[----:B------:R-:W-:Y:S01]  /*1c570*/  VIADD R11, R252, UR5 ;  /* 0x00000005fc0b7c36 */ /* 0x000fe20008000000 */
[CC--:B------:R-:W-:Y:S02]  /*1c580*/  IADD3 R208, P1, PT, R239.reuse, R3.reuse, RZ ;  /* 0x00000003efd07210 */ /* 0x0c0fe40007f3e0ff */
[-C--:B------:R-:W-:Y:S02]  /*1c590*/  LEA.HI.X.SX32 R203, R200, R2.reuse, 0x1, P6 ;  /* 0x00000002c8cb7211 */ /* 0x080fe400030f0eff */
[-C--:B------:R-:W-:Y:S01]  /*1c5a0*/  IADD3 R200, P6, PT, R240, R3.reuse, RZ ;  /* 0x00000003f0c87210 */ /* 0x080fe20007fde0ff */
[----:B-1----:R-:W-:Y:S01]  /*1c5b0*/  VIADD R196, R0, 0xc2 ;  /* 0x000000c200c47836 */ /* 0x002fe20000000000 */
[----:B------:R-:W-:Y:S01]  /*1c5c0*/  LEA.HI.X.SX32 R209, R239, R2, 0x1, P1 ;  /* 0x00000002efd17211 */ /* 0x000fe200008f0eff */
[----:B------:R-:W-:Y:S01]  /*1c5d0*/  VIADD R10, R11, UR5 ;  /* 0x000000050b0a7c36 */ /* 0x000fe20008000000 */
[----:B------:R-:W-:Y:S01]  /*1c5e0*/  ISETP.LT.AND P5, PT, R198, UR8, !P0 ;  /* 0x00000008c6007c0c */ /* 0x000fe2000c7a1270 */
[----:B------:R-:W-:Y:S01]  /*1c5f0*/  VIADD R232, R0, 0xc3 ;  /* 0x000000c300e87836 */ /* 0x000fe20000000000 */
[----:B------:R-:W-:-:S02]  /*1c600*/  IADD3 R204, P1, PT, R242, R3, RZ ;  /* 0x00000003f2cc7210 */ /* 0x000fc40007f3e0ff */
[-C--:B------:R-:W-:Y:S01]  /*1c610*/  LEA.HI.X.SX32 R201, R240, R2.reuse, 0x1, P6 ;  /* 0x00000002f0c97211 */ /* 0x080fe200030f0eff */
[----:B------:R-:W-:Y:S01]  /*1c620*/  VIADD R9, R10, UR5 ;  /* 0x000000050a097c36 */ /* 0x000fe20008000000 */
[-C--:B------:R-:W-:Y:S01]  /*1c630*/  IADD3 R198, P6, PT, R243, R3.reuse, RZ ;  /* 0x00000003f3c67210 */ /* 0x080fe20007fde0ff */
[----:B------:R-:W1:Y:S01]  /*1c640*/  LDCU UR8, c[0x0][0x3b8] ;  /* 0x00007700ff0877ac */ /* 0x000e620008000800 */
[-C--:B------:R-:W-:Y:S02]  /*1c650*/  LEA.HI.X.SX32 R205, R242, R2.reuse, 0x1, P1 ;  /* 0x00000002f2cd7211 */ /* 0x080fe400008f0eff */
[----:B------:R-:W-:Y:S02]  /*1c660*/  PRMT R234, R199, 0x9910, RZ ;  /* 0x00009910c7ea7816 */ /* 0x000fe400000000ff */
[----:B------:R-:W-:Y:S01]  /*1c670*/  ISETP.LT.AND P1, PT, R196, UR14, !P0 ;  /* 0x0000000ec4007c0c */ /* 0x000fe2000c721270 */
[----:B------:R-:W-:Y:S01]  /*1c680*/  VIADD R8, R9, UR5 ;  /* 0x0000000509087c36 */ /* 0x000fe20008000000 */
[----:B------:R-:W-:Y:S01]  /*1c690*/  LEA.HI.X.SX32 R199, R243, R2, 0x1, P6 ;  /* 0x00000002f3c77211 */ /* 0x000fe200030f0eff */
[----:B------:R-:W3:Y:S01]  /*1c6a0*/  LDCU UR14, c[0x0][0x3b8] ;  /* 0x00007700ff0e77ac */ /* 0x000ee20008000800 */
[----:B------:R-:W-:-:S02]  /*1c6b0*/  IADD3 R196, P6, PT, R244, R3, RZ ;  /* 0x00000003f4c47210 */ /* 0x000fc40007fde0ff */
[----:B------:R-:W-:Y:S02]  /*1c6c0*/  SHF.R.S32.HI R234, RZ, 0x8, R234 ;  /* 0x00000008ffea7819 */ /* 0x000fe400000114ea */
[----:B------:R-:W-:Y:S01]  /*1c6d0*/  LEA.HI.X.SX32 R197, R244, R2, 0x1, P6 ;  /* 0x00000002f4c57211 */ /* 0x000fe200030f0eff */
[----:B------:R-:W-:Y:S01]  /*1c6e0*/  VIADD R7, R8, UR5 ;  /* 0x0000000508077c36 */ /* 0x000fe20008000000 */
[----:B------:R-:W-:Y:S01]  /*1c6f0*/  ISETP.LT.AND P6, PT, R232, UR33, !P0 ;  /* 0x00000021e8007c0c */ /* 0x000fe2000c7c1270 */
[----:B------:R-:W-:Y:S01]  /*1c700*/  VIADD R232, R0, 0xc4 ;  /* 0x000000c400e87836 */ /* 0x000fe20000000000 */
[----:B------:R5:W-:Y:S01]  /*1c710*/  @P3 STG.E.U8 desc[UR24][R230.64], R234 ;  /* 0x000000eae6003986 */ /* 0x000be2000c101118 */
[----:B------:R-:W-:Y:S01]  /*1c720*/  VIADD R6, R7, UR5 ;  /* 0x0000000507067c36 */ /* 0x000fe20008000000 */
[----:B------:R-:W0:Y:S02]  /*1c730*/  LDCU UR33, c[0x0][0x3b8] ;  /* 0x00007700ff2177ac */ /* 0x000e240008000800 */
[----:B------:R-:W-:Y:S01]  /*1c740*/  ISETP.LT.AND P3, PT, R232, UR77, !P0 ;  /* 0x0000004de8007c0c */ /* 0x000fe2000c761270 */
[----:B------:R-:W-:Y:S01]  /*1c750*/  VIADD R251, R6, UR5 ;  /* 0x0000000506fb7c36 */ /* 0x000fe20008000000 */
[----:B------:R-:W0:Y:S01]  /*1c760*/  LDCU UR5, c[0x0][0x39c] ;  /* 0x00007380ff0577ac */ /* 0x000e220008000800 */
[----:B-----5:R-:W-:Y:S01]  /*1c770*/  F2FP.SATFINITE.E4M3.F32.PACK_AB_MERGE_C R231, R149, R148, RZ ;  /* 0x0000009495e7723e */ /* 0x020fe200048070ff */
[----:B------:R-:W-:Y:S01]  /*1c780*/  VIADD R230, R0, 0xc5 ;  /* 0x000000c500e67836 */ /* 0x000fe20000000000 */
[----:B------:R-:W5:Y:S02]  /*1c790*/  LDCU UR77, c[0x0][0x3b8] ;  /* 0x00007700ff4d77ac */ /* 0x000f640008000800 */
[----:B------:R-:W-:Y:S01]  /*1c7a0*/  PRMT R232, R231, 0x9910, RZ ;  /* 0x00009910e7e87816 */ /* 0x000fe200000000ff */
[----:B------:R0:W-:Y:S01]  /*1c7b0*/  @P5 STG.E.U8 desc[UR24][R228.64], R231 ;  /* 0x000000e7e4005986 */ /* 0x0001e2000c101118 */
[----:B------:R-:W-:Y:S01]  /*1c7c0*/  VIADD R240, R251, UR75 ;  /* 0x0000004bfbf07c36 */ /* 0x000fe20008000000 */
[----:B------:R-:W-:Y:S01]  /*1c7d0*/  ISETP.LT.AND P5, PT, R230, UR76, !P0 ;  /* 0x0000004ce6007c0c */ /* 0x000fe2000c7a1270 */
[----:B------:R-:W1:Y:S02]  /*1c7e0*/  LDCU UR75, c[0x0][0x39c] ;  /* 0x00007380ff4b77ac */ /* 0x000e640008000800 */
[----:B------:R-:W-:-:S02]  /*1c7f0*/  VIADD R249, R240, UR48 ;  /* 0x00000030f0f97c36 */ /* 0x000fc40008000000 */
[----:B0-----:R-:W-:Y:S01]  /*1c800*/  IMAD.MOV.U32 R229, RZ, RZ, R232 ;  /* 0x000000ffffe57224 */ /* 0x001fe200078e00e8 */
[----:B------:R-:W0:Y:S01]  /*1c810*/  LDCU UR48, c[0x0][0x39c] ;  /* 0x00007380ff3077ac */ /* 0x000e220008000800 */
[----:B------:R-:W-:-:S03]  /*1c820*/  F2FP.SATFINITE.E4M3.F32.PACK_AB_MERGE_C R230, R147, R146, RZ ;  /* 0x0000009293e6723e */ /* 0x000fc600048070ff */
[----:B------:R-:W-:Y:S01]  /*1c830*/  SHF.R.S32.HI R229, RZ, 0x8, R229 ;  /* 0x00000008ffe57819 */ /* 0x000fe200000114e5 */
[----:B------:R-:W-:Y:S01]  /*1c840*/  VIADD R228, R0, 0xc6 ;  /* 0x000000c600e47836 */ /* 0x000fe20000000000 */
[----:B------:R-:W0:Y:S03]  /*1c850*/  LDCU UR76, c[0x0][0x3b8] ;  /* 0x00007700ff4c77ac */ /* 0x000e260008000800 */
[----:B------:R1:W-:Y:S01]  /*1c860*/  @P4 STG.E.U8 desc[UR24][R226.64], R229 ;  /* 0x000000e5e2004986 */ /* 0x0003e2000c101118 */
[----:B------:R-:W-:Y:S01]  /*1c870*/  ISETP.LT.AND P4, PT, R228, UR5, !P0 ;  /* 0x00000005e4007c0c */ /* 0x000fe2000c781270 */
[----:B------:R-:W0:Y:S02]  /*1c880*/  LDCU UR5, c[0x0][0x39c] ;  /* 0x00007380ff0577ac */ /* 0x000e240008000800 */
[----:B------:R3:W-:Y:S01]  /*1c890*/  @P1 STG.E.U8 desc[UR24][R224.64], R230 ;  /* 0x000000e6e0001986 */ /* 0x0007e2000c101118 */
[----:B-1----:R-:W-:-:S04]  /*1c8a0*/  PRMT R227, R230, 0x9910, RZ ;  /* 0x00009910e6e37816 */ /* 0x002fc800000000ff */
[----:B---3--:R-:W-:Y:S01]  /*1c8b0*/  SHF.R.S32.HI R225, RZ, 0x8, R227 ;  /* 0x00000008ffe17819 */ /* 0x008fe200000114e3 */
[----:B------:R-:W-:Y:S01]  /*1c8c0*/  VIADD R244, R249, UR20 ;  /* 0x00000014f9f47c36 */ /* 0x000fe20008000000 */
[----:B------:R-:W1:Y:S01]  /*1c8d0*/  LDCU UR20, c[0x0][0x3b8] ;  /* 0x00007700ff1477ac */ /* 0x000e620008000800 */
[----:B------:R-:W-:Y:S02]  /*1c8e0*/  VIADD R224, R0, 0xc8 ;  /* 0x000000c800e07836 */ /* 0x000fe40000000000 */
[----:B------:R3:W-:Y:S01]  /*1c8f0*/  @P6 STG.E.U8 desc[UR24][R222.64], R225 ;  /* 0x000000e1de006986 */ /* 0x0007e2000c101118 */
[----:B------:R-:W-:Y:S01]  /*1c900*/  VIADD R248, R244, UR49 ;  /* 0x00000031f4f87c36 */ /* 0x000fe20008000000 */
[----:B------:R-:W1:Y:S01]  /*1c910*/  LDCU UR49, c[0x0][0x3b8] ;  /* 0x00007700ff3177ac */ /* 0x000e620008000800 */
[----:B0-----:R-:W-:Y:S02]  /*1c920*/  ISETP.LT.AND P6, PT, R224, UR48, !P0 ;  /* 0x00000030e0007c0c */ /* 0x001fe4000c7c1270 */
[----:B------:R-:W-:Y:S01]  /*1c930*/  VIADD R247, R248, UR32 ;  /* 0x00000020f8f77c36 */ /* 0x000fe20008000000 */
[----:B------:R-:W0:Y:S01]  /*1c940*/  LDCU UR48, c[0x0][0x39c] ;  /* 0x00007380ff3077ac */ /* 0x000e220008000800 */
[----:B---3--:R-:W-:Y:S01]  /*1c950*/  F2FP.SATFINITE.E4M3.F32.PACK_AB_MERGE_C R223, R145, R144, RZ ;  /* 0x0000009091df723e */ /* 0x008fe200048070ff */
[----:B------:R-:W-:Y:S01]  /*1c960*/  VIADD R222, R0, 0xc9 ;  /* 0x000000c900de7836 */ /* 0x000fe20000000000 */
[----:B------:R-:W3:Y:S02]  /*1c970*/  LDCU UR32, c[0x0][0x3b8] ;  /* 0x00007700ff2077ac */ /* 0x000ee40008000800 */
[----:B------:R-:W-:Y:S01]  /*1c980*/  PRMT R224, R223, 0x9910, RZ ;  /* 0x00009910dfe07816 */ /* 0x000fe200000000ff */
[----:B------:R0:W-:Y:S01]  /*1c990*/  @P3 STG.E.U8 desc[UR24][R220.64], R223 ;  /* 0x000000dfdc003986 */ /* 0x0001e2000c101118 */
[----:B------:R-:W-:-:S02]  /*1c9a0*/  VIADD R246, R247, UR73 ;  /* 0x00000049f7f67c36 */ /* 0x000fc40008000000 */
[----:B------:R-:W-:Y:S01]  /*1c9b0*/  VIADD R226, R0, 0xc7 ;  /* 0x000000c700e27836 */ /* 0x000fe20000000000 */
[----:B------:R-:W-:Y:S01]  /*1c9c0*/  ISETP.LT.AND P3, PT, R222, UR5, !P0 ;  /* 0x00000005de007c0c */ /* 0x000fe2000c761270 */
[----:B------:R-:W-:Y:S01]  /*1c9d0*/  VIADD R245, R246, UR19 ;  /* 0x00000013f6f57c36 */ /* 0x000fe20008000000 */
[----:B------:R-:W1:Y:S01]  /*1c9e0*/  LDCU UR19, c[0x0][0x39c] ;  /* 0x00007380ff1377ac */ /* 0x000e620008000800 */
[----:B0-----:R-:W-:Y:S01]  /*1c9f0*/  IMAD.MOV.U32 R221, RZ, RZ, R224 ;  /* 0x000000ffffdd7224 */ /* 0x001fe200078e00e0 */
[----:B------:R-:W-:Y:S01]  /*1ca00*/  ISETP.LT.AND P1, PT, R226, UR75, !P0 ;  /* 0x0000004be2007c0c */ /* 0x000fe2000c721270 */
[----:B------:R-:W-:Y:S01]  /*1ca10*/  VIADD R220, R0, 0xca ;  /* 0x000000ca00dc7836 */ /* 0x000fe20000000000 */
[----:B------:R-:W-:Y:S01]  /*1ca20*/  F2FP.SATFINITE.E4M3.F32.PACK_AB_MERGE_C R222, R143, R142, RZ ;  /* 0x0000008e8fde723e */ /* 0x000fe200048070ff */
[----:B------:R-:W0:Y:S01]  /*1ca30*/  LDCU UR5, c[0x0][0x39c] ;  /* 0x00007380ff0577ac */ /* 0x000e220008000800 */
[----:B------:R-:W-:Y:S01]  /*1ca40*/  SHF.R.S32.HI R221, RZ, 0x8, R221 ;  /* 0x00000008ffdd7819 */ /* 0x000fe200000114dd */
[----:B------:R-:W-:Y:S01]  /*1ca50*/  VIADD R243, R245, UR74 ;  /* 0x0000004af5f37c36 */ /* 0x000fe20008000000 */
[----:B------:R-:W0:Y:S03]  /*1ca60*/  LDCU UR75, c[0x0][0x3b8] ;  /* 0x00007700ff4b77ac */ /* 0x000e260008000800 */
[----:B------:R1:W-:Y:S01]  /*1ca70*/  @P5 STG.E.U8 desc[UR24][R218.64], R221 ;  /* 0x000000ddda005986 */ /* 0x0003e2000c101118 */
[----:B------:R-:W-:Y:S01]  /*1ca80*/  ISETP.LT.AND P5, PT, R220, UR48, !P0 ;  /* 0x00000030dc007c0c */ /* 0x000fe2000c7a1270 */
[----:B------:R-:W0:Y:S02]  /*1ca90*/  LDCU UR48, c[0x0][0x39c] ;  /* 0x00007380ff3077ac */ /* 0x000e240008000800 */
[----:B------:R3:W-:Y:S01]  /*1caa0*/  @P4 STG.E.U8 desc[UR24][R216.64], R222 ;  /* 0x000000ded8004986 */ /* 0x0007e2000c101118 */
[----:B--2---:R-:W-:Y:S01]  /*1cab0*/  F2FP.SATFINITE.E4M3.F32.PACK_AB_MERGE_C R20, R133, R132, RZ ;  /* 0x000000848514723e */ /* 0x004fe200048070ff */
[----:B------:R-:W2:Y:S01]  /*1cac0*/  LDCU UR73, c[0x0][0x3b8] ;  /* 0x00007700ff4977ac */ /* 0x000ea20008000800 */
[----:B------:R-:W0:Y:S01]  /*1cad0*/  LDCU UR74, c[0x0][0x3b8] ;  /* 0x00007700ff4a77ac */ /* 0x000e220008000800 */
[----:B-1----:R-:W-:-:S04]  /*1cae0*/  PRMT R219, R222, 0x9910, RZ ;  /* 0x00009910dedb7816 */ /* 0x002fc800000000ff */
[----:B---3--:R-:W-:Y:S01]  /*1caf0*/  SHF.R.S32.HI R217, RZ, 0x8, R219 ;  /* 0x00000008ffd97819 */ /* 0x008fe200000114db */
[----:B------:R-:W-:-:S04]  /*1cb00*/  VIADD R216, R0, 0xcc ;  /* 0x000000cc00d87836 */ /* 0x000fc80000000000 */
[----:B------:R1:W-:Y:S01]  /*1cb10*/  @P1 STG.E.U8 desc[UR24][R214.64], R217 ;  /* 0x000000d9d6001986 */ /* 0x0003e2000c101118 */
[----:B------:R-:W-:Y:S01]  /*1cb20*/  VIADD R242, R243, UR31 ;  /* 0x0000001ff3f27c36 */ /* 0x000fe20008000000 */
[----:B------:R-:W-:Y:S01]  /*1cb30*/  ISETP.LT.AND P1, PT, R216, UR19, !P0 ;  /* 0x00000013d8007c0c */ /* 0x000fe2000c721270 */
[----:B------:R-:W-:Y:S01]  /*1cb40*/  VIADD R218, R0, 0xcb ;  /* 0x000000cb00da7836 */ /* 0x000fe20000000000 */
[----:B------:R-:W3:Y:S01]  /*1cb50*/  LDCU UR31, c[0x0][0x3b8] ;  /* 0x00007700ff1f77ac */ /* 0x000ee20008000800 */
[----:B------:R-:W-:Y:S01]  /*1cb60*/  VIADD R239, R242, UR47 ;  /* 0x0000002ff2ef7c36 */ /* 0x000fe20008000000 */
[----:B-1----:R-:W-:Y:S01]  /*1cb70*/  F2FP.SATFINITE.E4M3.F32.PACK_AB_MERGE_C R215, R141, R140, RZ ;  /* 0x0000008c8dd7723e */ /* 0x002fe200048070ff */
[----:B------:R-:W-:Y:S01]  /*1cb80*/  VIADD R214, R0, 0xcd ;  /* 0x000000cd00d67836 */ /* 0x000fe20000000000 */
[----:B0-----:R-:W-:Y:S01]  /*1cb90*/  ISETP.LT.AND P4, PT, R218, UR5, !P0 ;  /* 0x00000005da007c0c */ /* 0x001fe2000c781270 */
[----:B------:R-:W-:Y:S01]  /*1cba0*/  VIADD R238, R239, UR71 ;  /* 0x00000047efee7c36 */ /* 0x000fe20008000000 */
[----:B------:R-:W-:Y:S01]  /*1cbb0*/  PRMT R216, R215, 0x9910, RZ ;  /* 0x00009910d7d87816 */ /* 0x000fe200000000ff */
[----:B------:R0:W-:Y:S01]  /*1cbc0*/  @P6 STG.E.U8 desc[UR24][R212.64], R215 ;  /* 0x000000d7d4006986 */ /* 0x0001e2000c101118 */
[----:B------:R-:W-:Y:S01]  /*1cbd0*/  ISETP.LT.AND P6, PT, R214, UR48, !P0 ;  /* 0x00000030d6007c0c */ /* 0x000fe2000c7c1270 */
[----:B------:R-:W-:Y:S01]  /*1cbe0*/  VIADD R237, R238, UR30 ;  /* 0x0000001eeeed7c36 */ /* 0x000fe20008000000 */
[----:B------:R-:W1:Y:S01]  /*1cbf0*/  LDCU UR30, c[0x0][0x39c] ;  /* 0x00007380ff1e77ac */ /* 0x000e620008000800 */
[----:B----4-:R-:W-:Y:S01]  /*1cc00*/  F2FP.SATFINITE.E4M3.F32.PACK_AB_MERGE_C R214, R139, R138, RZ ;  /* 0x0000008a8bd6723e */ /* 0x010fe200048070ff */
[----:B------:R-:W4:Y:S01]  /*1cc10*/  LDCU UR47, c[0x0][0x39c] ;  /* 0x00007380ff2f77ac */ /* 0x000f220008000800 */
[----:B------:R-:W1:Y:S01]  /*1cc20*/  LDCU UR5, c[0x0][0x3b8] ;  /* 0x00007700ff0577ac */ /* 0x000e620008000800 */
[----:B0-----:R-:W-:Y:S01]  /*1cc30*/  IMAD.MOV.U32 R213, RZ, RZ, R216 ;  /* 0x000000ffffd57224 */ /* 0x001fe200078e00d8 */
[----:B------:R-:W0:Y:S04]  /*1cc40*/  LDCU UR48, c[0x0][0x39c] ;  /* 0x00007380ff3077ac */ /* 0x000e280008000800 */
[----:B------:R-:W-:Y:S01]  /*1cc50*/  SHF.R.S32.HI R213, RZ, 0x8, R213 ;  /* 0x00000008ffd57819 */ /* 0x000fe200000114d5 */
[----:B------:R-:W0:Y:S04]  /*1cc60*/  LDCU UR19, c[0x0][0x3b8] ;  /* 0x00007700ff1377ac */ /* 0x000e280008000800 */
[----:B------:R1:W-:Y:S01]  /*1cc70*/  @P3 STG.E.U8 desc[UR24][R210.64], R213 ;  /* 0x000000d5d2003986 */ /* 0x0003e2000c101118 */
[----:B------:R-:W-:Y:S01]  /*1cc80*/  VIADD R234, R237, UR72 ;  /* 0x00000048edea7c36 */ /* 0x000fe20008000000 */
[----:B------:R-:W0:Y:S02]  /*1cc90*/  LDCU UR72, c[0x0][0x39c] ;  /* 0x00007380ff4877ac */ /* 0x000e240008000800 */
[----:B------:R2:W-:Y:S01]  /*1cca0*/  @P5 STG.E.U8 desc[UR24][R208.64], R214 ;  /* 0x000000d6d0005986 */ /* 0x0005e2000c101118 */
[----:B------:R-:W0:Y:S01]  /*1ccb0*/  LDCU UR71, c[0x0][0x3b8] ;  /* 0x00007700ff4777ac */ /* 0x000e220008000800 */
[----:B-1----:R-:W-:-:S04]  /*1ccc0*/  PRMT R211, R214, 0x9910, RZ ;  /* 0x00009910d6d37816 */ /* 0x002fc800000000ff */
[----:B--2---:R-:W-:Y:S01]  /*1ccd0*/  SHF.R.S32.HI R209, RZ, 0x8, R211 ;  /* 0x00000008ffd17819 */ /* 0x004fe200000114d3 */
[----:B------:R-:W-:-:S04]  /*1cce0*/  VIADD R208, R0, 0xd0 ;  /* 0x000000d000d07836 */ /* 0x000fc80000000000 */
[----:B------:R1:W-:Y:S01]  /*1ccf0*/  @P4 STG.E.U8 desc[UR24][R206.64], R209 ;  /* 0x000000d1ce004986 */ /* 0x0003e2000c101118 */
[----:B------:R-:W-:Y:S01]  /*1cd00*/  VIADD R212, R0, 0xce ;  /* 0x000000ce00d47836 */ /* 0x000fe20000000000 */
[----:B------:R-:W-:Y:S01]  /*1cd10*/  ISETP.LT.AND P4, PT, R208, UR30, !P0 ;  /* 0x0000001ed0007c0c */ /* 0x000fe2000c781270 */
[----:B------:R-:W-:Y:S01]  /*1cd20*/  VIADD R210, R0, 0xcf ;  /* 0x000000cf00d27836 */ /* 0x000fe20000000000 */
[----:B------:R-:W2:Y:S01]  /*1cd30*/  LDCU UR30, c[0x0][0x39c] ;  /* 0x00007380ff1e77ac */ /* 0x000ea20008000800 */
[----:B-1----:R-:W-:-:S04]  /*1cd40*/  F2FP.SATFINITE.E4M3.F32.PACK_AB_MERGE_C R207, R137, R136, RZ ;  /* 0x0000008889cf723e */ /* 0x002fc800048070ff */
[----:B------:R-:W-:Y:S01]  /*1cd50*/  PRMT R208, R207, 0x9910, RZ ;  /* 0x00009910cfd07816 */ /* 0x000fe200000000ff */
[----:B------:R1:W-:Y:S01]  /*1cd60*/  @P1 STG.E.U8 desc[UR24][R204.64], R207 ;  /* 0x000000cfcc001986 */ /* 0x0003e2000c101118 */
[----:B----4-:R-:W-:Y:S01]  /*1cd70*/  ISETP.LT.AND P3, PT, R212, UR47, !P0 ;  /* 0x0000002fd4007c0c */ /* 0x010fe2000c761270 */
[----:B------:R-:W-:Y:S01]  /*1cd80*/  VIADD R206, R0, 0xd1 ;  /* 0x000000d100ce7836 */ /* 0x000fe20000000000 */
[----:B0-----:R-:W-:Y:S01]  /*1cd90*/  ISETP.LT.AND P5, PT, R210, UR48, !P0 ;  /* 0x00000030d2007c0c */ /* 0x001fe2000c7a1270 */
[----:B------:R-:W-:Y:S01]  /*1cda0*/  VIADD R232, R234, UR13 ;  /* 0x0000000deae87c36 */ /* 0x000fe20008000000 */
[----:B------:R-:W0:Y:S02]  /*1cdb0*/  LDCU UR47, c[0x0][0x3b8] ;  /* 0x00007700ff2f77ac */ /* 0x000e240008000800 */
[----:B------:R-:W-:Y:S01]  /*1cdc0*/  ISETP.LT.AND P1, PT, R206, UR72, !P0 ;  /* 0x00000048ce007c0c */ /* 0x000fe2000c721270 */
[----:B-1----:R-:W-:Y:S01]  /*1cdd0*/  IMAD.MOV.U32 R205, RZ, RZ, R208 ;  /* 0x000000ffffcd7224 */ /* 0x002fe200078e00d0 */
[----:B------:R-:W-:Y:S01]  /*1cde0*/  F2FP.SATFINITE.E4M3.F32.PACK_AB_MERGE_C R206, R135, R134, RZ ;  /* 0x0000008687ce723e */ /* 0x000fe200048070ff */
[----:B------:R-:W-:Y:S01]  /*1cdf0*/  VIADD R230, R232, UR46 ;  /* 0x0000002ee8e67c36 */ /* 0x000fe20008000000 */
[----:B------:R-:W1:Y:S02]  /*1ce00*/  LDCU UR13, c[0x0][0x3b8] ;  /* 0x00007700ff0d77ac */ /* 0x000e640008000800 */
[----:B------:R-:W-:Y:S01]  /*1ce10*/  SHF.R.S32.HI R205, RZ, 0x8, R205 ;  /* 0x00000008ffcd7819 */ /* 0x000fe200000114cd */
[----:B------:R-:W-:Y:S01]  /*1ce20*/  VIADD R204, R0, 0xd2 ;  /* 0x000000d200cc7836 */ /* 0x000fe20000000000 */
[----:B------:R-:W4:Y:S03]  /*1ce30*/  LDCU UR48, c[0x0][0x3b8] ;  /* 0x00007700ff3077ac */ /* 0x000f260008000800 */
[----:B------:R0:W-:Y:S01]  /*1ce40*/  @P6 STG.E.U8 desc[UR24][R202.64], R205 ;  /* 0x000000cdca006986 */ /* 0x0001e2000c101118 */
[----:B------:R-:W1:Y:S03]  /*1ce50*/  LDCU UR46, c[0x0][0x3b8] ;  /* 0x00007700ff2e77ac */ /* 0x000e660008000800 */
[----:B------:R-:W-:Y:S01]  /*1ce60*/  @P3 STG.E.U8 desc[UR24][R200.64], R206 ;  /* 0x000000cec8003986 */ /* 0x000fe2000c101118 */
[----:B------:R-:W-:Y:S01]  /*1ce70*/  IADD3 R4, P3, PT, R62, R3, RZ ;  /* 0x000000033e047210 */ /* 0x000fe20007f7e0ff */
[----:B------:R-:W1:Y:S01]  /*1ce80*/  LDCU UR72, c[0x0][0x3b8] ;  /* 0x00007700ff4877ac */ /* 0x000e620008000800 */
[----:B0-----:R-:W-:-:S02]  /*1ce90*/  PRMT R202, R206, 0x9910, RZ ;  /* 0x00009910ceca7816 */ /* 0x001fc400000000ff */
[-C--:B------:R-:W-:Y:S02]  /*1cea0*/  LEA.HI.X.SX32 R5, R62, R2.reuse, 0x1, P3 ;  /* 0x000000023e057211 */ /* 0x080fe400018f0eff */
[----:B------:R-:W-:Y:S02]  /*1ceb0*/  SHF.R.S32.HI R202, RZ, 0x8, R202 ;  /* 0x00000008ffca7819 */ /* 0x000fe400000114ca */
[C---:B------:R-:W-:Y:S01]  /*1cec0*/  IADD3 R62, P3, PT, R64.reuse, R3, RZ ;  /* 0x00000003403e7210 */ /* 0x040fe20007f7e0ff */
[----:B------:R0:W-:Y:S04]  /*1ced0*/  STL.64 [R1+0xa18], R4 ;  /* 0x000a180401007387 */ /* 0x0001e80000100a00 */
[----:B------:R-:W-:Y:S04]  /*1cee0*/  @P5 STG.E.U8 desc[UR24][R198.64], R202 ;  /* 0x000000cac6005986 */ /* 0x000fe8000c101118 */
[----:B------:R-:W-:Y:S01]  /*1cef0*/  @P4 STG.E.U8 desc[UR24][R196.64], R20 ;  /* 0x00000014c4004986 */ /* 0x000fe2000c101118 */
[----:B------:R-:W-:-:S02]  /*1cf00*/  LEA.HI.X.SX32 R63, R64, R2, 0x1, P3 ;  /* 0x00000002403f7211 */ /* 0x000fc400018f0eff */
[----:B0-----:R-:W-:-:S04]  /*1cf10*/  IADD3 R4, P4, PT, R61, R3, RZ ;  /* 0x000000033d047210 */ /* 0x001fc80007f9e0ff */
[----:B------:R-:W-:Y:S01]  /*1cf20*/  LEA.HI.X.SX32 R5, R61, R2, 0x1, P4 ;  /* 0x000000023d057211 */ /* 0x000fe200020f0eff */
[----:B------:R0:W-:Y:S04]  /*1cf30*/  STL.64 [R1+0xa10], R62 ;  /* 0x000a103e01007387 */ /* 0x0001e80000100a00 */
[----:B------:R1:W-:Y:S01]  /*1cf40*/  STL.64 [R1+0xa08], R4 ;  /* 0x000a080401007387 */ /* 0x0003e20000100a00 */
[-C--:B0-----:R-:W-:Y:S02]  /*1cf50*/  IADD3 R62, P3, PT, R59, R3.reuse, RZ ;  /* 0x000000033b3e7210 */ /* 0x081fe40007f7e0ff */
[----:B-1----:R-:W-:-:S04]  /*1cf60*/  IADD3 R4, P4, PT, R58, R3, RZ ;  /* 0x000000033a047210 */ /* 0x002fc80007f9e0ff */
[-C--:B------:R-:W-:Y:S02]  /*1cf70*/  LEA.HI.X.SX32 R5, R58, R2.reuse, 0x1, P4 ;  /* 0x000000023a057211 */ /* 0x080fe400020f0eff */
[-C--:B------:R-:W-:Y:S02]  /*1cf80*/  LEA.HI.X.SX32 R63, R59, R2.reuse, 0x1, P3 ;  /* 0x000000023b3f7211 */ /* 0x080fe400018f0eff */
[CC--:B------:R-:W-:Y:S01]  /*1cf90*/  IADD3 R58, P3, PT, R60.reuse, R3.reuse, RZ ;  /* 0x000000033c3a7210 */ /* 0x0c0fe20007f7e0ff */
[----:B------:R0:W-:Y:S03]  /*1cfa0*/  STL.64 [R1+0x9f8], R4 ;  /* 0x0009f80401007387 */ /* 0x0001e60000100a00 */
[----:B------:R-:W-:Y:S01]  /*1cfb0*/  LEA.HI.X.SX32 R59, R60, R2, 0x1, P3 ;  /* 0x000000023c3b7211 */ /* 0x000fe200018f0eff */
[----:B------:R-:W-:Y:S01]  /*1cfc0*/  STL.64 [R1+0xa00], R62 ;  /* 0x000a003e01007387 */ /* 0x000fe20000100a00 */
        /* <DEDUP_REMOVED lines=110> */
[----:B------:R-:W-:Y:S04]  /*1d6b0*/  STL.64 [R1+0x8d0], R22 ;  /* 0x0008d01601007387 */ /* 0x000fe80000100a00 */
[----:B------:R0:W-:Y:S02]  /*1d6c0*/  STL.64 [R1+0x8c8], R4 ;  /* 0x0008c80401007387 */ /* 0x0001e40000100a00 */
[----:B0-----:R-:W-:-:S04]  /*1d6d0*/  IADD3 R4, P4, PT, R18, R3, RZ ;  /* 0x0000000312047210 */ /* 0x001fc80007f9e0ff */
[----:B------:R-:W-:Y:S02]  /*1d6e0*/  LEA.HI.X.SX32 R5, R18, R2, 0x1, P4 ;  /* 0x0000000212057211 */ /* 0x000fe400020f0eff */
[----:B------:R-:W-:-:S03]  /*1d6f0*/  IADD3 R22, P3, PT, R19, R3, RZ ;  /* 0x0000000313167210 */ /* 0x000fc60007f7e0ff */
[----:B------:R0:W-:Y:S01]  /*1d700*/  STL.64 [R1+0x8b8], R4 ;  /* 0x0008b80401007387 */ /* 0x0001e20000100a00 */
[----:B------:R-:W-:Y:S02]  /*1d710*/  LEA.HI.X.SX32 R23, R19, R2, 0x1, P3 ;  /* 0x0000000213177211 */ /* 0x000fe400018f0eff */
[-C--:B------:R-:W-:Y:S02]  /*1d720*/  IADD3 R18, P3, PT, R17, R3.reuse, RZ ;  /* 0x0000000311127210 */ /* 0x080fe40007f7e0ff */
[----:B0-----:R-:W-:-:S04]  /*1d730*/  IADD3 R4, P4, PT, R16, R3, RZ ;  /* 0x0000000310047210 */ /* 0x001fc80007f9e0ff */
[-C--:B------:R-:W-:Y:S01]  /*1d740*/  LEA.HI.X.SX32 R5, R16, R2.reuse, 0x1, P4 ;  /* 0x0000000210057211 */ /* 0x080fe200020f0eff */
[----:B------:R-:W-:Y:S04]  /*1d750*/  STL.64 [R1+0x8c0], R22 ;  /* 0x0008c01601007387 */ /* 0x000fe80000100a00 */
[----:B------:R0:W-:Y:S01]  /*1d760*/  STL.64 [R1+0x8a8], R4 ;  /* 0x0008a80401007387 */ /* 0x0001e20000100a00 */
[----:B------:R-:W-:Y:S02]  /*1d770*/  LEA.HI.X.SX32 R19, R17, R2, 0x1, P3 ;  /* 0x0000000211137211 */ /* 0x000fe400018f0eff */
[-C--:B------:R-:W-:Y:S02]  /*1d780*/  IADD3 R16, P3, PT, R13, R3.reuse, RZ ;  /* 0x000000030d107210 */ /* 0x080fe40007f7e0ff */
[----:B0-----:R-:W-:-:S04]  /*1d790*/  IADD3 R4, P4, PT, R12, R3, RZ ;  /* 0x000000030c047210 */ /* 0x001fc80007f9e0ff */
[-C--:B------:R-:W-:Y:S01]  /*1d7a0*/  LEA.HI.X.SX32 R5, R12, R2.reuse, 0x1, P4 ;  /* 0x000000020c057211 */ /* 0x080fe200020f0eff */
[----:B------:R-:W-:Y:S01]  /*1d7b0*/  STL.64 [R1+0x8b0], R18 ;  /* 0x0008b01201007387 */ /* 0x000fe20000100a00 */
[-C--:B------:R-:W-:Y:S02]  /*1d7c0*/  LEA.HI.X.SX32 R17, R13, R2.reuse, 0x1, P3 ;  /* 0x000000020d117211 */ /* 0x080fe400018f0eff */
[CC--:B------:R-:W-:Y:S01]  /*1d7d0*/  IADD3 R12, P3, PT, R15.reuse, R3.reuse, RZ ;  /* 0x000000030f0c7210 */ /* 0x0c0fe20007f7e0ff */
[----:B------:R0:W-:Y:S03]  /*1d7e0*/  STL.64 [R1+0x898], R4 ;  /* 0x0008980401007387 */ /* 0x0001e60000100a00 */
[----:B------:R-:W-:Y:S01]  /*1d7f0*/  LEA.HI.X.SX32 R13, R15, R2, 0x1, P3 ;  /* 0x000000020f0d7211 */ /* 0x000fe200018f0eff */
[----:B------:R-:W-:Y:S01]  /*1d800*/  STL.64 [R1+0x8a0], R16 ;  /* 0x0008a01001007387 */ /* 0x000fe20000100a00 */
[----:B0-----:R-:W-:-:S04]  /*1d810*/  IADD3 R4, P4, PT, R233, R3, RZ ;  /* 0x00000003e9047210 */ /* 0x001fc80007f9e0ff */
[-C--:B------:R-:W-:Y:S01]  /*1d820*/  LEA.HI.X.SX32 R5, R233, R2.reuse, 0x1, P4 ;  /* 0x00000002e9057211 */ /* 0x080fe200020f0eff */
[----:B------:R0:W-:Y:S04]  /*1d830*/  STL.64 [R1+0x890], R12 ;  /* 0x0008900c01007387 */ /* 0x0001e80000100a00 */
[----:B------:R1:W-:Y:S01]  /*1d840*/  STL.64 [R1+0x888], R4 ;  /* 0x0008880401007387 */ /* 0x0003e20000100a00 */
[CC--:B0-----:R-:W-:Y:S02]  /*1d850*/  IADD3 R12, P3, PT, R236.reuse, R3.reuse, RZ ;  /* 0x00000003ec0c7210 */ /* 0x0c1fe40007f7e0ff */
[----:B-1----:R-:W-:Y:S02]  /*1d860*/  IADD3 R4, P4, PT, R235, R3, RZ ;  /* 0x00000003eb047210 */ /* 0x002fe40007f9e0ff */
[----:B------:R-:W-:-:S02]  /*1d870*/  LEA.HI.X.SX32 R13, R236, R2, 0x1, P3 ;  /* 0x00000002ec0d7211 */ /* 0x000fc400018f0eff */
[----:B------:R-:W-:-:S03]  /*1d880*/  LEA.HI.X.SX32 R5, R235, R2, 0x1, P4 ;  /* 0x00000002eb057211 */ /* 0x000fc600020f0eff */
[----:B------:R0:W-:Y:S04]  /*1d890*/  STL.64 [R1+0x880], R12 ;  /* 0x0008800c01007387 */ /* 0x0001e80000100a00 */
[----:B------:R1:W-:Y:S01]  /*1d8a0*/  STL.64 [R1+0x878], R4 ;  /* 0x0008780401007387 */ /* 0x0003e20000100a00 */
[CC--:B0-----:R-:W-:Y:S02]  /*1d8b0*/  IADD3 R12, P3, PT, R250.reuse, R3.reuse, RZ ;  /* 0x00000003fa0c7210 */ /* 0x0c1fe40007f7e0ff */
[C---:B-1----:R-:W-:Y:S02]  /*1d8c0*/  IADD3 R4, P4, PT, R241.reuse, R3, RZ ;  /* 0x00000003f1047210 */ /* 0x042fe40007f9e0ff */
[-C--:B------:R-:W-:Y:S02]  /*1d8d0*/  LEA.HI.X.SX32 R13, R250, R2.reuse, 0x1, P3 ;  /* 0x00000002fa0d7211 */ /* 0x080fe400018f0eff */
[----:B------:R-:W-:-:S03]  /*1d8e0*/  LEA.HI.X.SX32 R5, R241, R2, 0x1, P4 ;  /* 0x00000002f1057211 */ /* 0x000fc600020f0eff */
[----:B------:R0:W-:Y:S04]  /*1d8f0*/  STL.64 [R1+0x870], R12 ;  /* 0x0008700c01007387 */ /* 0x0001e80000100a00 */
[----:B------:R1:W-:Y:S01]  /*1d900*/  STL.64 [R1+0x868], R4 ;  /* 0x0008680401007387 */ /* 0x0003e20000100a00 */
[-C--:B0-----:R-:W-:Y:S02]  /*1d910*/  IADD3 R12, P3, PT, R14, R3.reuse, RZ ;  /* 0x000000030e0c7210 */ /* 0x081fe40007f7e0ff */
[----:B-1----:R-:W-:Y:S02]  /*1d920*/  IADD3 R4, P4, PT, R252, R3, RZ ;  /* 0x00000003fc047210 */ /* 0x002fe40007f9e0ff */
[-C--:B------:R-:W-:Y:S02]  /*1d930*/  LEA.HI.X.SX32 R13, R14, R2.reuse, 0x1, P3 ;  /* 0x000000020e0d7211 */ /* 0x080fe400018f0eff */
[----:B------:R-:W-:-:S03]  /*1d940*/  LEA.HI.X.SX32 R5, R252, R2, 0x1, P4 ;  /* 0x00000002fc057211 */ /* 0x000fc600020f0eff */
        /* <DEDUP_REMOVED lines=60> */
[----:B------:R0:W-:Y:S01]  /*1dd10*/  STL.64 [R1+0x7c0], R6 ;  /* 0x0007c00601007387 */ /* 0x0001e20000100a00 */
[----:B------:R-:W-:Y:S01]  /*1dd20*/  VIADD R227, R230, UR7 ;  /* 0x00000007e6e37c36 */ /* 0x000fe20008000000 */
[----:B--2---:R-:W-:Y:S01]  /*1dd30*/  ISETP.LT.AND P6, PT, R204, UR30, !P0 ;  /* 0x0000001ecc007c0c */ /* 0x004fe2000c7c1270 */
[----:B------:R-:W1:Y:S01]  /*1dd40*/  LDCU UR7, c[0x0][0x3b8] ;  /* 0x00007700ff0777ac */ /* 0x000e620008000800 */
[----:B------:R2:W-:Y:S01]  /*1dd50*/  STL.64 [R1+0x7b8], R4 ;  /* 0x0007b80401007387 */ /* 0x0005e20000100a00 */
[----:B------:R-:W-:Y:S01]  /*1dd60*/  VIADD R224, R227, UR70 ;  /* 0x00000046e3e07c36 */ /* 0x000fe20008000000 */
[----:B------:R-:W1:Y:S01]  /*1dd70*/  LDCU UR70, c[0x0][0x3b8] ;  /* 0x00007700ff4677ac */ /* 0x000e620008000800 */
[----:B------:R-:W1:Y:S01]  /*1dd80*/  LDCU UR30, c[0x0][0x3b8] ;  /* 0x00007700ff1e77ac */ /* 0x000e620008000800 */
[-C--:B0-----:R-:W-:Y:S02]  /*1dd90*/  IADD3 R6, P3, PT, R232, R3.reuse, RZ ;  /* 0x00000003e8067210 */ /* 0x081fe40007f7e0ff */
[----:B--2---:R-:W-:-:S02]  /*1dda0*/  IADD3 R4, P4, PT, R230, R3, RZ ;  /* 0x00000003e6047210 */ /* 0x004fc40007f9e0ff */
[-C--:B------:R-:W-:Y:S02]  /*1ddb0*/  LEA.HI.X.SX32 R7, R232, R2.reuse, 0x1, P3 ;  /* 0x00000002e8077211 */ /* 0x080fe400018f0eff */
[----:B------:R-:W-:-:S03]  /*1ddc0*/  LEA.HI.X.SX32 R5, R230, R2, 0x1, P4 ;  /* 0x00000002e6057211 */ /* 0x000fc600020f0eff */
[----:B------:R0:W-:Y:S01]  /*1ddd0*/  STL.64 [R1+0x7b0], R6 ;  /* 0x0007b00601007387 */ /* 0x0001e20000100a00 */
[----:B------:R-:W-:Y:S01]  /*1dde0*/  VIADD R222, R224, UR45 ;  /* 0x0000002de0de7c36 */ /* 0x000fe20008000000 */
[----:B------:R-:W2:Y:S02]  /*1ddf0*/  LDCU UR45, c[0x0][0x3b8] ;  /* 0x00007700ff2d77ac */ /* 0x000ea40008000800 */
[----:B------:R1:W-:Y:S01]  /*1de00*/  STL.64 [R1+0x7a8], R4 ;  /* 0x0007a80401007387 */ /* 0x0003e20000100a00 */
[----:B------:R-:W-:Y:S01]  /*1de10*/  VIADD R218, R222, UR69 ;  /* 0x00000045deda7c36 */ /* 0x000fe20008000000 */
[----:B------:R-:W2:Y:S01]  /*1de20*/  LDCU UR69, c[0x0][0x3b8] ;  /* 0x00007700ff4577ac */ /* 0x000ea20008000800 */
[CC--:B0-----:R-:W-:Y:S02]  /*1de30*/  IADD3 R6, P3, PT, R227.reuse, R3.reuse, RZ ;  /* 0x00000003e3067210 */ /* 0x0c1fe40007f7e0ff */
[----:B-1----:R-:W-:Y:S02]  /*1de40*/  IADD3 R4, P4, PT, R224, R3, RZ ;  /* 0x00000003e0047210 */ /* 0x002fe40007f9e0ff */
[----:B------:R-:W-:-:S02]  /*1de50*/  LEA.HI.X.SX32 R7, R227, R2, 0x1, P3 ;  /* 0x00000002e3077211 */ /* 0x000fc400018f0eff */
[----:B------:R-:W-:-:S03]  /*1de60*/  LEA.HI.X.SX32 R5, R224, R2, 0x1, P4 ;  /* 0x00000002e0057211 */ /* 0x000fc600020f0eff */
[----:B------:R0:W-:Y:S01]  /*1de70*/  STL.64 [R1+0x7a0], R6 ;  /* 0x0007a00601007387 */ /* 0x0001e20000100a00 */
[----:B------:R-:W-:Y:S01]  /*1de80*/  VIADD R215, R218, UR29 ;  /* 0x0000001ddad77c36 */ /* 0x000fe20008000000 */
[----:B------:R-:W1:Y:S02]  /*1de90*/  LDCU UR29, c[0x0][0x3b8] ;  /* 0x00007700ff1d77ac */ /* 0x000e640008000800 */
[----:B------:R2:W-:Y:S01]  /*1dea0*/  STL.64 [R1+0x798], R4 ;  /* 0x0007980401007387 */ /* 0x0005e20000100a00 */
[----:B------:R-:W-:Y:S01]  /*1deb0*/  VIADD R213, R215, UR68 ;  /* 0x00000044d7d57c36 */ /* 0x000fe20008000000 */
[----:B------:R-:W1:Y:S01]  /*1dec0*/  LDCU UR68, c[0x0][0x3b8] ;  /* 0x00007700ff4477ac */ /* 0x000e620008000800 */
[-C--:B0-----:R-:W-:Y:S02]  /*1ded0*/  IADD3 R6, P3, PT, R222, R3.reuse, RZ ;  /* 0x00000003de067210 */ /* 0x081fe40007f7e0ff */
[----:B--2---:R-:W-:Y:S02]  /*1dee0*/  IADD3 R4, P4, PT, R218, R3, RZ ;  /* 0x00000003da047210 */ /* 0x004fe40007f9e0ff */
[----:B------:R-:W-:-:S02]  /*1def0*/  LEA.HI.X.SX32 R7, R222, R2, 0x1, P3 ;  /* 0x00000002de077211 */ /* 0x000fc400018f0eff */
[----:B------:R-:W-:-:S03]  /*1df00*/  LEA.HI.X.SX32 R5, R218, R2, 0x1, P4 ;  /* 0x00000002da057211 */ /* 0x000fc600020f0eff */
[----:B------:R0:W-:Y:S01]  /*1df10*/  STL.64 [R1+0x790], R6 ;  /* 0x0007900601007387 */ /* 0x0001e20000100a00 */
[----:B------:R-:W-:Y:S01]  /*1df20*/  VIADD R209, R213, UR44 ;  /* 0x0000002cd5d17c36 */ /* 0x000fe20008000000 */
[----:B------:R-:W2:Y:S02]  /*1df30*/  LDCU UR44, c[0x0][0x3b8] ;  /* 0x00007700ff2c77ac */ /* 0x000ea40008000800 */
[----:B------:R1:W-:Y:S01]  /*1df40*/  STL.64 [R1+0x788], R4 ;  /* 0x0007880401007387 */ /* 0x0003e20000100a00 */
[----:B------:R-:W-:Y:S01]  /*1df50*/  VIADD R208, R209, UR18 ;  /* 0x00000012d1d07c36 */ /* 0x000fe20008000000 */
[----:B------:R-:W2:Y:S01]  /*1df60*/  LDCU UR18, c[0x0][0x3b8] ;  /* 0x00007700ff1277ac */ /* 0x000ea20008000800 */
[-C--:B0-----:R-:W-:Y:S02]  /*1df70*/  IADD3 R6, P3, PT, R215, R3.reuse, RZ ;  /* 0x00000003d7067210 */ /* 0x081fe40007f7e0ff */
[----:B-1----:R-:W-:Y:S02]  /*1df80*/  IADD3 R4, P4, PT, R213, R3, RZ ;  /* 0x00000003d5047210 */ /* 0x002fe40007f9e0ff */
[----:B------:R-:W-:-:S02]  /*1df90*/  LEA.HI.X.SX32 R7, R215, R2, 0x1, P3 ;  /* 0x00000002d7077211 */ /* 0x000fc400018f0eff */
[----:B------:R-:W-:-:S03]  /*1dfa0*/  LEA.HI.X.SX32 R5, R213, R2, 0x1, P4 ;  /* 0x00000002d5057211 */ /* 0x000fc600020f0eff */
[----:B------:R0:W-:Y:S01]  /*1dfb0*/  STL.64 [R1+0x780], R6 ;  /* 0x0007800601007387 */ /* 0x0001e20000100a00 */
[C---:B------:R-:W-:Y:S01]  /*1dfc0*/  VIADD R207, R208.reuse, UR67 ;  /* 0x00000043d0cf7c36 */ /* 0x040fe20008000000 */
[----:B------:R-:W1:Y:S02]  /*1dfd0*/  LDCU UR67, c[0x0][0x3b8] ;  /* 0x00007700ff4377ac */ /* 0x000e640008000800 */
[----:B------:R2:W-:Y:S01]  /*1dfe0*/  STL.64 [R1+0x778], R4 ;  /* 0x0007780401007387 */ /* 0x0005e20000100a00 */
[----:B------:R-:W-:Y:S01]  /*1dff0*/  VIADD R206, R207, UR43 ;  /* 0x0000002bcfce7c36 */ /* 0x000fe20008000000 */
[----:B------:R-:W1:Y:S01]  /*1e000*/  LDCU UR43, c[0x0][0x3b8] ;  /* 0x00007700ff2b77ac */ /* 0x000e620008000800 */
[CC--:B0-----:R-:W-:Y:S02]  /*1e010*/  IADD3 R6, P3, PT, R209.reuse, R3.reuse, RZ ;  /* 0x00000003d1067210 */ /* 0x0c1fe40007f7e0ff */
[----:B--2---:R-:W-:Y:S02]  /*1e020*/  IADD3 R4, P4, PT, R208, R3, RZ ;  /* 0x00000003d0047210 */ /* 0x004fe40007f9e0ff */
[----:B------:R-:W-:-:S02]  /*1e030*/  LEA.HI.X.SX32 R7, R209, R2, 0x1, P3 ;  /* 0x00000002d1077211 */ /* 0x000fc400018f0eff */
[----:B------:R-:W-:-:S03]  /*1e040*/  LEA.HI.X.SX32 R5, R208, R2, 0x1, P4 ;  /* 0x00000002d0057211 */ /* 0x000fc600020f0eff */
[----:B------:R0:W-:Y:S01]  /*1e050*/  STL.64 [R1+0x770], R6 ;  /* 0x0007700601007387 */ /* 0x0001e20000100a00 */
[C---:B------:R-:W-:Y:S01]  /*1e060*/  VIADD R205, R206.reuse, UR66 ;  /* 0x00000042cecd7c36 */ /* 0x040fe20008000000 */
        /* <DEDUP_REMOVED lines=77> */
[----:B------:R-:W-:Y:S01]  /*1e540*/  LEA.HI.X.SX32 R5, R214, R2, 0x1, P4 ;  /* 0x00000002d6057211 */ /* 0x000fe200020f0eff */
[----:B------:R-:W-:Y:S01]  /*1e550*/  VIADD R220, R216, UR39 ;  /* 0x00000027d8dc7c36 */ /* 0x000fe20008000000 */
[----:B------:R-:W0:Y:S01]  /*1e560*/  LDCU UR39, c[0x0][0x3b8] ;  /* 0x00007700ff2777ac */ /* 0x000e220008000800 */
[----:B------:R2:W-:Y:S04]  /*1e570*/  STL.64 [R1+0x6f0], R6 ;  /* 0x0006f00601007387 */ /* 0x0005e80000100a00 */
[----:B------:R1:W-:Y:S01]  /*1e580*/  STL.64 [R1+0x6e8], R4 ;  /* 0x0006e80401007387 */ /* 0x0003e20000100a00 */
[----:B------:R-:W-:Y:S01]  /*1e590*/  VIADD R219, R220, UR26 ;  /* 0x0000001adcdb7c36 */ /* 0x000fe20008000000 */
[----:B------:R-:W0:Y:S01]  /*1e5a0*/  LDCU UR26, c[0x0][0x3b8] ;  /* 0x00007700ff1a77ac */ /* 0x000e220008000800 */
[----:B--2---:R-:W-:-:S02]  /*1e5b0*/  IADD3 R6, P3, PT, R217, R3, RZ ;  /* 0x00000003d9067210 */ /* 0x004fc40007f7e0ff */
[CC--:B-1----:R-:W-:Y:S02]  /*1e5c0*/  IADD3 R4, P4, PT, R216.reuse, R3.reuse, RZ ;  /* 0x00000003d8047210 */ /* 0x0c2fe40007f9e0ff */
[-C--:B------:R-:W-:Y:S02]  /*1e5d0*/  LEA.HI.X.SX32 R7, R217, R2.reuse, 0x1, P3 ;  /* 0x00000002d9077211 */ /* 0x080fe400018f0eff */
[----:B------:R-:W-:Y:S01]  /*1e5e0*/  LEA.HI.X.SX32 R5, R216, R2, 0x1, P4 ;  /* 0x00000002d8057211 */ /* 0x000fe200020f0eff */
[----:B------:R-:W-:Y:S01]  /*1e5f0*/  VIADD R221, R219, UR59 ;  /* 0x0000003bdbdd7c36 */ /* 0x000fe20008000000 */
[----:B------:R-:W1:Y:S01]  /*1e600*/  LDCU UR59, c[0x0][0x3b8] ;  /* 0x00007700ff3b77ac */ /* 0x000e620008000800 */
[----:B------:R2:W-:Y:S02]  /*1e610*/  STL.64 [R1+0x6e0], R6 ;  /* 0x0006e00601007387 */ /* 0x0005e40000100a00 */
[----:B------:R-:W-:Y:S01]  /*1e620*/  VIADD R223, R221, UR16 ;  /* 0x00000010dddf7c36 */ /* 0x000fe20008000000 */
[----:B------:R-:W0:Y:S01]  /*1e630*/  LDCU UR16, c[0x0][0x3b8] ;  /* 0x00007700ff1077ac */ /* 0x000e220008000800 */
[----:B------:R3:W-:Y:S02]  /*1e640*/  STL.64 [R1+0x6d8], R4 ;  /* 0x0006d80401007387 */ /* 0x0007e40000100a00 */
[----:B------:R-:W-:Y:S01]  /*1e650*/  VIADD R226, R223, UR58 ;  /* 0x0000003adfe27c36 */ /* 0x000fe20008000000 */
[----:B------:R-:W0:Y:S01]  /*1e660*/  LDCU UR58, c[0x0][0x3b8] ;  /* 0x00007700ff3a77ac */ /* 0x000e220008000800 */
[----:B--2---:R-:W-:-:S02]  /*1e670*/  IADD3 R6, P3, PT, R220, R3, RZ ;  /* 0x00000003dc067210 */ /* 0x004fc40007f7e0ff */
[CC--:B---3--:R-:W-:Y:S02]  /*1e680*/  IADD3 R4, P4, PT, R219.reuse, R3.reuse, RZ ;  /* 0x00000003db047210 */ /* 0x0c8fe40007f9e0ff */
[-C--:B------:R-:W-:Y:S02]  /*1e690*/  LEA.HI.X.SX32 R7, R220, R2.reuse, 0x1, P3 ;  /* 0x00000002dc077211 */ /* 0x080fe400018f0eff */
[----:B------:R-:W-:Y:S01]  /*1e6a0*/  LEA.HI.X.SX32 R5, R219, R2, 0x1, P4 ;  /* 0x00000002db057211 */ /* 0x000fe200020f0eff */
[----:B------:R-:W-:Y:S01]  /*1e6b0*/  VIADD R225, R226, UR38 ;  /* 0x00000026e2e17c36 */ /* 0x000fe20008000000 */
[----:B------:R-:W2:Y:S01]  /*1e6c0*/  LDCU UR38, c[0x0][0x3b8] ;  /* 0x00007700ff2677ac */ /* 0x000ea20008000800 */
[----:B------:R3:W-:Y:S04]  /*1e6d0*/  STL.64 [R1+0x6d0], R6 ;  /* 0x0006d00601007387 */ /* 0x0007e80000100a00 */
[----:B------:R0:W-:Y:S01]  /*1e6e0*/  STL.64 [R1+0x6c8], R4 ;  /* 0x0006c80401007387 */ /* 0x0001e20000100a00 */
[----:B------:R-:W-:Y:S01]  /*1e6f0*/  VIADD R229, R225, UR23 ;  /* 0x00000017e1e57c36 */ /* 0x000fe20008000000 */
[----:B------:R-:W1:Y:S01]  /*1e700*/  LDCU UR23, c[0x0][0x3b8] ;  /* 0x00007700ff1777ac */ /* 0x000e620008000800 */
[----:B---3--:R-:W-:-:S02]  /*1e710*/  IADD3 R6, P3, PT, R221, R3, RZ ;  /* 0x00000003dd067210 */ /* 0x008fc40007f7e0ff */
[-C--:B0-----:R-:W-:Y:S02]  /*1e720*/  IADD3 R4, P4, PT, R223, R3.reuse, RZ ;  /* 0x00000003df047210 */ /* 0x081fe40007f9e0ff */
[-C--:B------:R-:W-:Y:S02]  /*1e730*/  LEA.HI.X.SX32 R7, R221, R2.reuse, 0x1, P3 ;  /* 0x00000002dd077211 */ /* 0x080fe400018f0eff */
[-C--:B------:R-:W-:Y:S01]  /*1e740*/  LEA.HI.X.SX32 R5, R223, R2.reuse, 0x1, P4 ;  /* 0x00000002df057211 */ /* 0x080fe200020f0eff */
[----:B------:R-:W-:Y:S01]  /*1e750*/  VIADD R228, R229, UR57 ;  /* 0x00000039e5e47c36 */ /* 0x000fe20008000000 */
[-C--:B------:R-:W-:Y:S01]  /*1e760*/  IADD3 R132, P3, PT, R226, R3.reuse, RZ ;  /* 0x00000003e2847210 */ /* 0x080fe20007f7e0ff */
[----:B------:R-:W-:Y:S01]  /*1e770*/  STL.64 [R1+0x6c0], R6 ;  /* 0x0006c00601007387 */ /* 0x000fe20000100a00 */
[----:B------:R-:W0:Y:S01]  /*1e780*/  LDCU UR57, c[0x0][0x3b8] ;  /* 0x00007700ff3977ac */ /* 0x000e220008000800 */
[----:B------:R-:W-:Y:S02]  /*1e790*/  VIADD R231, R228, UR37 ;  /* 0x00000025e4e77c36 */ /* 0x000fe40008000000 */
[----:B------:R3:W-:Y:S01]  /*1e7a0*/  STL.64 [R1+0x6b8], R4 ;  /* 0x0006b80401007387 */ /* 0x0007e20000100a00 */
[-C--:B------:R-:W-:Y:S01]  /*1e7b0*/  LEA.HI.X.SX32 R133, R226, R2.reuse, 0x1, P3 ;  /* 0x00000002e2857211 */ /* 0x080fe200018f0eff */
[----:B------:R-:W-:Y:S01]  /*1e7c0*/  VIADD R233, R231, UR56 ;  /* 0x00000038e7e97c36 */ /* 0x000fe20008000000 */
[-C--:B------:R-:W-:Y:S01]  /*1e7d0*/  IADD3 R134, P3, PT, R229, R3.reuse, RZ ;  /* 0x00000003e5867210 */ /* 0x080fe20007f7e0ff */
[----:B------:R-:W0:Y:S01]  /*1e7e0*/  LDCU UR37, c[0x0][0x3b8] ;  /* 0x00007700ff2577ac */ /* 0x000e220008000800 */
[C---:B---3--:R-:W-:Y:S01]  /*1e7f0*/  IADD3 R4, P4, PT, R225.reuse, R3, RZ ;  /* 0x00000003e1047210 */ /* 0x048fe20007f9e0ff */
[----:B------:R-:W-:Y:S01]  /*1e800*/  STL.64 [R1+0xd30], R132 ;  /* 0x000d308401007387 */ /* 0x000fe20000100a00 */
[----:B------:R-:W3:Y:S02]  /*1e810*/  LDCU UR56, c[0x0][0x3b8] ;  /* 0x00007700ff3877ac */ /* 0x000ee40008000800 */
[----:B------:R-:W-:-:S02]  /*1e820*/  LEA.HI.X.SX32 R5, R225, R2, 0x1, P4 ;  /* 0x00000002e1057211 */ /* 0x000fc400020f0eff */
[CC--:B------:R-:W-:Y:S01]  /*1e830*/  IADD3 R136, P4, PT, R228.reuse, R3.reuse, RZ ;  /* 0x00000003e4887210 */ /* 0x0c0fe20007f9e0ff */
[----:B------:R-:W-:Y:S01]  /*1e840*/  VIADD R236, R233, UR11 ;  /* 0x0000000be9ec7c36 */ /* 0x000fe20008000000 */
[-C--:B------:R-:W-:Y:S01]  /*1e850*/  LEA.HI.X.SX32 R135, R229, R2.reuse, 0x1, P3 ;  /* 0x00000002e5877211 */ /* 0x080fe200018f0eff */
[----:B------:R0:W-:Y:S01]  /*1e860*/  STL.64 [R1+0x6a8], R4 ;  /* 0x0006a80401007387 */ /* 0x0001e20000100a00 */
[-C--:B------:R-:W-:Y:S01]  /*1e870*/  LEA.HI.X.SX32 R137, R228, R2.reuse, 0x1, P4 ;  /* 0x00000002e4897211 */ /* 0x080fe200020f0eff */
[----:B------:R-:W1:Y:S01]  /*1e880*/  LDCU UR11, c[0x0][0x3b8] ;  /* 0x00007700ff0b77ac */ /* 0x000e620008000800 */
[C---:B------:R-:W-:Y:S01]  /*1e890*/  IADD3 R138, P4, PT, R233.reuse, R3, RZ ;  /* 0x00000003e98a7210 */ /* 0x040fe20007f9e0ff */
[----:B------:R-:W-:Y:S01]  /*1e8a0*/  VIADD R235, R236, UR15 ;  /* 0x0000000feceb7c36 */ /* 0x000fe20008000000 */
[----:B------:R-:W-:Y:S01]  /*1e8b0*/  STL.64 [R1+0xd20], R134 ;  /* 0x000d208601007387 */ /* 0x000fe20000100a00 */
[----:B------:R-:W1:Y:S01]  /*1e8c0*/  LDCU UR15, c[0x0][0x3b8] ;  /* 0x00007700ff0f77ac */ /* 0x000e620008000800 */
[----:B------:R-:W-:-:S02]  /*1e8d0*/  LEA.HI.X.SX32 R139, R233, R2, 0x1, P4 ;  /* 0x00000002e98b7211 */ /* 0x000fc400020f0eff */
[CC--:B0-----:R-:W-:Y:S01]  /*1e8e0*/  IADD3 R4, P3, PT, R231.reuse, R3.reuse, RZ ;  /* 0x00000003e7047210 */ /* 0x0c1fe20007f7e0ff */
[----:B------:R-:W-:Y:S03]  /*1e8f0*/  STL.64 [R1+0xd38], R136 ;  /* 0x000d388801007387 */ /* 0x000fe60000100a00 */
[-C--:B------:R-:W-:Y:S01]  /*1e900*/  LEA.HI.X.SX32 R5, R231, R2.reuse, 0x1, P3 ;  /* 0x00000002e7057211 */ /* 0x080fe200018f0eff */
[----:B------:R-:W-:Y:S01]  /*1e910*/  STL.64 [R1+0xd40], R138 ;  /* 0x000d408a01007387 */ /* 0x000fe20000100a00 */
[CC--:B------:R-:W-:Y:S01]  /*1e920*/  IADD3 R140, P4, PT, R235.reuse, R3.reuse, RZ ;  /* 0x00000003eb8c7210 */ /* 0x0c0fe20007f9e0ff */
[C---:B------:R-:W-:Y:S01]  /*1e930*/  VIADD R241, R235.reuse, UR55 ;  /* 0x00000037ebf17c36 */ /* 0x040fe20008000000 */
[----:B------:R-:W0:Y:S01]  /*1e940*/  LDCU UR55, c[0x0][0x3b8] ;  /* 0x00007700ff3777ac */ /* 0x000e220008000800 */
[----:B------:R1:W-:Y:S01]  /*1e950*/  STL.64 [R1+0x690], R4 ;  /* 0x0006900401007387 */ /* 0x0003e20000100a00 */
[----:B------:R-:W-:Y:S01]  /*1e960*/  LEA.HI.X.SX32 R141, R235, R2, 0x1, P4 ;  /* 0x00000002eb8d7211 */ /* 0x000fe200020f0eff */
[----:B------:R-:W-:Y:S01]  /*1e970*/  VIADD R240, R241, UR36 ;  /* 0x00000024f1f07c36 */ /* 0x000fe20008000000 */
[----:B------:R-:W0:Y:S01]  /*1e980*/  LDCU UR36, c[0x0][0x3b8] ;  /* 0x00007700ff2477ac */ /* 0x000e220008000800 */
[----:B-1----:R-:W-:-:S04]  /*1e990*/  IADD3 R4, P3, PT, R236, R3, RZ ;  /* 0x00000003ec047210 */ /* 0x002fc80007f7e0ff */
[----:B------:R-:W-:Y:S01]  /*1e9a0*/  LEA.HI.X.SX32 R5, R236, R2, 0x1, P3 ;  /* 0x00000002ec057211 */ /* 0x000fe200018f0eff */
[----:B------:R-:W-:Y:S01]  /*1e9b0*/  STL.64 [R1+0xd48], R140 ;  /* 0x000d488c01007387 */ /* 0x000fe20000100a00 */
[----:B------:R-:W-:-:S03]  /*1e9c0*/  IADD3 R142, P3, PT, R241, R3, RZ ;  /* 0x00000003f18e7210 */ /* 0x000fc60007f7e0ff */
[----:B------:R1:W-:Y:S01]  /*1e9d0*/  STL.64 [R1+0x680], R4 ;  /* 0x0006800401007387 */ /* 0x0003e20000100a00 */
[----:B------:R-:W-:Y:S01]  /*1e9e0*/  VIADD R244, R240, UR54 ;  /* 0x00000036f0f47c36 */ /* 0x000fe20008000000 */
[-C--:B------:R-:W-:Y:S01]  /*1e9f0*/  LEA.HI.X.SX32 R143, R241, R2.reuse, 0x1, P3 ;  /* 0x00000002f18f7211 */ /* 0x080fe200018f0eff */
[----:B------:R-:W0:Y:S02]  /*1ea00*/  LDCU UR54, c[0x0][0x3b8] ;  /* 0x00007700ff3677ac */ /* 0x000e240008000800 */
[----:B------:R-:W-:Y:S01]  /*1ea10*/  VIADD R247, R244, UR22 ;  /* 0x00000016f4f77c36 */ /* 0x000fe20008000000 */
[CC--:B-1----:R-:W-:Y:S01]  /*1ea20*/  IADD3 R4, P4, PT, R240.reuse, R3.reuse, RZ ;  /* 0x00000003f0047210 */ /* 0x0c2fe20007f9e0ff */
[----:B------:R-:W-:Y:S01]  /*1ea30*/  STL.64 [R1+0xd50], R142 ;  /* 0x000d508e01007387 */ /* 0x000fe20000100a00 */
[----:B------:R-:W1:Y:S02]  /*1ea40*/  LDCU UR22, c[0x0][0x3b8] ;  /* 0x00007700ff1677ac */ /* 0x000e640008000800 */
[-C--:B------:R-:W-:Y:S01]  /*1ea50*/  LEA.HI.X.SX32 R5, R240, R2.reuse, 0x1, P4 ;  /* 0x00000002f0057211 */ /* 0x080fe200020f0eff */
[C---:B------:R-:W-:Y:S01]  /*1ea60*/  VIADD R248, R247.reuse, UR35 ;  /* 0x00000023f7f87c36 */ /* 0x040fe20008000000 */
[CC--:B------:R-:W-:Y:S01]  /*1ea70*/  IADD3 R144, P4, PT, R247.reuse, R3.reuse, RZ ;  /* 0x00000003f7907210 */ /* 0x0c0fe20007f9e0ff */
[----:B------:R-:W0:Y:S02]  /*1ea80*/  LDCU UR35, c[0x0][0x3b8] ;  /* 0x00007700ff2377ac */ /* 0x000e240008000800 */
[----:B------:R1:W-:Y:S01]  /*1ea90*/  STL.64 [R1+0x668], R4 ;  /* 0x0006680401007387 */ /* 0x0003e20000100a00 */
[----:B------:R-:W-:Y:S01]  /*1eaa0*/  VIADD R246, R248, UR53 ;  /* 0x00000035f8f67c36 */ /* 0x000fe20008000000 */
[----:B------:R-:W-:Y:S01]  /*1eab0*/  LEA.HI.X.SX32 R145, R247, R2, 0x1, P4 ;  /* 0x00000002f7917211 */ /* 0x000fe200020f0eff */
[----:B------:R-:W0:Y:S01]  /*1eac0*/  LDCU UR53, c[0x0][0x3b8] ;  /* 0x00007700ff3577ac */ /* 0x000e220008000800 */
[----:B-1----:R-:W-:-:S04]  /*1ead0*/  IADD3 R4, P3, PT, R244, R3, RZ ;  /* 0x00000003f4047210 */ /* 0x002fc80007f7e0ff */
[-C--:B------:R-:W-:Y:S01]  /*1eae0*/  LEA.HI.X.SX32 R5, R244, R2.reuse, 0x1, P3 ;  /* 0x00000002f4057211 */ /* 0x080fe200018f0eff */
[----:B------:R-:W-:Y:S01]  /*1eaf0*/  VIADD R245, R246, UR4 ;  /* 0x00000004f6f57c36 */ /* 0x000fe20008000000 */
[CC--:B------:R-:W-:Y:S01]  /*1eb00*/  IADD3 R146, P3, PT, R248.reuse, R3.reuse, RZ ;  /* 0x00000003f8927210 */ /* 0x0c0fe20007f7e0ff */
[----:B------:R-:W1:Y:S02]  /*1eb10*/  LDCU UR4, c[0x0][0x3b8] ;  /* 0x00007700ff0477ac */ /* 0x000e640008000800 */
[----:B------:R0:W-:Y:S01]  /*1eb20*/  STL.64 [R1+0x660], R4 ;  /* 0x0006600401007387 */ /* 0x0001e20000100a00 */
[----:B------:R-:W-:Y:S01]  /*1eb30*/  VIADD R243, R245, UR52 ;  /* 0x00000034f5f37c36 */ /* 0x000fe20008000000 */
[----:B------:R-:W-:Y:S01]  /*1eb40*/  LEA.HI.X.SX32 R147, R248, R2, 0x1, P3 ;  /* 0x00000002f8937211 */ /* 0x000fe200018f0eff */
[----:B------:R-:W1:Y:S01]  /*1eb50*/  LDCU UR52, c[0x0][0x3b8] ;  /* 0x00007700ff3477ac */ /* 0x000e620008000800 */
[----:B0-----:R-:W-:-:S04]  /*1eb60*/  IADD3 R4, P4, PT, R246, R3, RZ ;  /* 0x00000003f6047210 */ /* 0x001fc80007f9e0ff */
        /* <DEDUP_REMOVED lines=10> */
[C---:B------:R-:W-:Y:S01]  /*1ec10*/  VIADD R238, R239.reuse, UR51 ;  /* 0x00000033efee7c36 */ /* 0x040fe20008000000 */
[-C--:B------:R-:W-:Y:S01]  /*1ec20*/  IADD3 R150, P3, PT, R242, R3.reuse, RZ ;  /* 0x00000003f2967210 */ /* 0x080fe20007f7e0ff */
        /* <DEDUP_REMOVED lines=20> */
[----:B-----5:R-:W-:Y:S01]  /*1ed70*/  VIADD R227, R232, UR77 ;  /* 0x0000004de8e37c36 */ /* 0x020fe20008000000 */
[----:B------:R-:W-:Y:S02]  /*1ed80*/  LEA.HI.X.SX32 R155, R237, R2, 0x1, P3 ;  /* 0x00000002ed9b7211 */ /* 0x000fe400018f0eff */
        /* <DEDUP_REMOVED lines=9> */
[----:B-----5:R-:W-:-:S04]  /*1ee20*/  IADD3 R4, P3, PT, R232, R3, RZ ;  /* 0x00000003e8047210 */ /* 0x020fc80007f7e0ff */
[-C--:B------:R-:W-:Y:S01]  /*1ee30*/  LEA.HI.X.SX32 R5, R232, R2.reuse, 0x1, P3 ;  /* 0x00000002e8057211 */ /* 0x080fe200018f0eff */
[----:B------:R-:W-:Y:S01]  /*1ee40*/  VIADD R207, R213, UR75 ;  /* 0x0000004bd5cf7c36 */ /* 0x000fe20008000000 */
[CC--:B------:R-:W-:Y:S01]  /*1ee50*/  IADD3 R158, P3, PT, R224.reuse, R3.reuse, RZ ;  /* 0x00000003e09e7210 */ /* 0x0c0fe20007f7e0ff */
[----:B------:R-:W5:Y:S02]  /*1ee60*/  LDCU UR75, c[0x0][0x3b8] ;  /* 0x00007700ff4b77ac */ /* 0x000f640008000800 */
        /* <DEDUP_REMOVED lines=14> */
[----:B------:R-:W-:Y:S01]  /*1ef50*/  LEA.HI.X.SX32 R5, R207, R2, 0x1, P3 ;  /* 0x00000002cf057211 */ /* 0x000fe200018f0eff */
[----:B------:R-:W-:-:S04]  /*1ef60*/  VIADD R203, R204, UR74 ;  /* 0x0000004acccb7c36 */ /* 0x000fc80008000000 */
[----:B------:R1:W-:Y:S01]  /*1ef70*/  STL.64 [R1+0x5e0], R4 ;  /* 0x0005e00401007387 */ /* 0x0003e20000100a00 */
[-C--:B------:R-:W-:Y:S01]  /*1ef80*/  IADD3 R162, P3, PT, R205, R3.reuse, RZ ;  /* 0x00000003cda27210 */ /* 0x080fe20007f7e0ff */
[----:B------:R-:W-:Y:S01]  /*1ef90*/  VIADD R202, R203, UR5 ;  /* 0x00000005cbca7c36 */ /* 0x000fe20008000000 */
[----:B------:R-:W0:Y:S01]  /*1efa0*/  LDCU UR5, c[0x0][0x3b8] ;  /* 0x00007700ff0577ac */ /* 0x000e220008000800 */
[----:B-1----:R-:W-:-:S04]  /*1efb0*/  IADD3 R4, P4, PT, R204, R3, RZ ;  /* 0x00000003cc047210 */ /* 0x002fc80007f9e0ff */
[-C--:B------:R-:W-:Y:S02]  /*1efc0*/  LEA.HI.X.SX32 R5, R204, R2.reuse, 0x1, P4 ;  /* 0x00000002cc057211 */ /* 0x080fe400020f0eff */
[-C--:B------:R-:W-:Y:S01]  /*1efd0*/  LEA.HI.X.SX32 R163, R205, R2.reuse, 0x1, P3 ;  /* 0x00000002cda37211 */ /* 0x080fe200018f0eff */
[C---:B------:R-:W-:Y:S01]  /*1efe0*/  VIADD R201, R202.reuse, UR31 ;  /* 0x0000001fcac97c36 */ /* 0x040fe20008000000 */
[CC--:B------:R-:W-:Y:S01]  /*1eff0*/  IADD3 R164, P4, PT, R202.reuse, R3.reuse, RZ ;  /* 0x00000003caa47210 */ /* 0x0c0fe20007f9e0ff */
[----:B------:R1:W-:Y:S01]  /*1f000*/  STL.64 [R1+0x5c8], R4 ;  /* 0x0005c80401007387 */ /* 0x0003e20000100a00 */
[----:B------:R-:W0:Y:S01]  /*1f010*/  LDCU UR31, c[0x0][0x3b8] ;  /* 0x00007700ff1f77ac */ /* 0x000e220008000800 */
        /* <DEDUP_REMOVED lines=17> */
[----:B----4-:R-:W-:Y:S01]  /*1f130*/  VIADD R196, R197, UR48 ;  /* 0x00000030c5c47c36 */ /* 0x010fe20008000000 */
[----:B------:R-:W-:Y:S02]  /*1f140*/  LEA.HI.X.SX32 R169, R198, R2, 0x1, P4 ;  /* 0x00000002c6a97211 */ /* 0x000fe400020f0eff */
        /* <DEDUP_REMOVED lines=8> */
[----:B------:R-:W0:Y:S01]  /*1f1d0*/  LDCU UR7, c[0x0][0x3b8] ;  /* 0x00007700ff0777ac */ /* 0x000e220008000800 */
[----:B----4-:R-:W-:-:S04]  /*1f1e0*/  IADD3 R4, P4, PT, R196, R3, RZ ;  /* 0x00000003c4047210 */ /* 0x010fc80007f9e0ff */
[----:B------:R-:W-:Y:S01]  /*1f1f0*/  LEA.HI.X.SX32 R5, R196, R2, 0x1, P4 ;  /* 0x00000002c4057211 */ /* 0x000fe200020f0eff */
[----:B------:R-:W-:-:S04]  /*1f200*/  VIADD R210, R208, UR72 ;  /* 0x00000048d0d27c36 */ /* 0x000fc80008000000 */
[----:B------:R4:W-:Y:S01]  /*1f210*/  STL.64 [R1+0x588], R4 ;  /* 0x0005880401007387 */ /* 0x0009e20000100a00 */
[----:B------:R-:W-:Y:S01]  /*1f220*/  VIADD R211, R210, UR70 ;  /* 0x00000046d2d37c36 */ /* 0x000fe20008000000 */
[-C--:B------:R-:W-:Y:S02]  /*1f230*/  IADD3 R172, P4, PT, R208, R3.reuse, RZ ;  /* 0x00000003d0ac7210 */ /* 0x080fe40007f9e0ff */
[----:B----4-:R-:W-:-:S04]  /*1f240*/  IADD3 R4, P3, PT, R209, R3, RZ ;  /* 0x00000003d1047210 */ /* 0x010fc80007f7e0ff */
[-C--:B------:R-:W-:Y:S02]  /*1f250*/  LEA.HI.X.SX32 R5, R209, R2.reuse, 0x1, P3 ;  /* 0x00000002d1057211 */ /* 0x080fe400018f0eff */
[----:B------:R-:W-:-:S03]  /*1f260*/  LEA.HI.X.SX32 R173, R208, R2, 0x1, P4 ;  /* 0x00000002d0ad7211 */ /* 0x000fc600020f0eff */
[----:B------:R4:W-:Y:S01]  /*1f270*/  STL.64 [R1+0x580], R4 ;  /* 0x0005800401007387 */ /* 0x0009e20000100a00 */
[----:B------:R-:W-:Y:S01]  /*1f280*/  VIADD R215, R211, UR30 ;  /* 0x0000001ed3d77c36 */ /* 0x000fe20008000000 */
[-C--:B------:R-:W-:Y:S01]  /*1f290*/  IADD3 R174, P3, PT, R210, R3.reuse, RZ ;  /* 0x00000003d2ae7210 */ /* 0x080fe20007f7e0ff */
[----:B------:R-:W0:Y:S02]  /*1f2a0*/  LDCU UR30, c[0x0][0x3b8] ;  /* 0x00007700ff1e77ac */ /* 0x000e240008000800 */
[----:B------:R-:W-:Y:S01]  /*1f2b0*/  VIADD R212, R215, UR45 ;  /* 0x0000002dd7d47c36 */ /* 0x000fe20008000000 */
[C---:B----4-:R-:W-:Y:S01]  /*1f2c0*/  IADD3 R4, P4, PT, R211.reuse, R3, RZ ;  /* 0x00000003d3047210 */ /* 0x050fe20007f9e0ff */
[----:B------:R-:W4:Y:S03]  /*1f2d0*/  LDCU UR45, c[0x0][0x3b8] ;  /* 0x00007700ff2d77ac */ /* 0x000f260008000800 */
[----:B------:R-:W-:-:S02]  /*1f2e0*/  LEA.HI.X.SX32 R5, R211, R2, 0x1, P4 ;  /* 0x00000002d3057211 */ /* 0x000fc400020f0eff */
[-C--:B------:R-:W-:Y:S01]  /*1f2f0*/  LEA.HI.X.SX32 R175, R210, R2.reuse, 0x1, P3 ;  /* 0x00000002d2af7211 */ /* 0x080fe200018f0eff */
[C---:B------:R-:W-:Y:S01]  /*1f300*/  VIADD R217, R212.reuse, UR29 ;  /* 0x0000001dd4d97c36 */ /* 0x040fe20008000000 */
[CC--:B------:R-:W-:Y:S01]  /*1f310*/  IADD3 R176, P4, PT, R212.reuse, R3.reuse, RZ ;  /* 0x00000003d4b07210 */ /* 0x0c0fe20007f9e0ff */
[----:B------:R0:W-:Y:S01]  /*1f320*/  STL.64 [R1+0x568], R4 ;  /* 0x0005680401007387 */ /* 0x0001e20000100a00 */
[----:B------:R-:W1:Y:S01]  /*1f330*/  LDCU UR29, c[0x0][0x3b8] ;  /* 0x00007700ff1d77ac */ /* 0x000e620008000800 */
[----:B------:R-:W-:Y:S01]  /*1f340*/  VIADD R216, R217, UR68 ;  /* 0x00000044d9d87c36 */ /* 0x000fe20008000000 */
[----:B------:R-:W-:Y:S02]  /*1f350*/  LEA.HI.X.SX32 R177, R212, R2, 0x1, P4 ;  /* 0x00000002d4b17211 */ /* 0x000fe400020f0eff */
[----:B0-----:R-:W-:-:S04]  /*1f360*/  IADD3 R4, P3, PT, R215, R3, RZ ;  /* 0x00000003d7047210 */ /* 0x001fc80007f7e0ff */
[-C--:B------:R-:W-:Y:S01]  /*1f370*/  LEA.HI.X.SX32 R5, R215, R2.reuse, 0x1, P3 ;  /* 0x00000002d7057211 */ /* 0x080fe200018f0eff */
[----:B------:R-:W-:Y:S01]  /*1f380*/  VIADD R218, R216, UR44 ;  /* 0x0000002cd8da7c36 */ /* 0x000fe20008000000 */
        /* <DEDUP_REMOVED lines=10> */
[----:B------:R-:W-:Y:S01]  /*1f430*/  VIADD R221, R222, UR43 ;  /* 0x0000002bdedd7c36 */ /* 0x000fe20008000000 */
[-C--:B------:R-:W-:Y:S01]  /*1f440*/  IADD3 R180, P4, PT, R220, R3.reuse, RZ ;  /* 0x00000003dcb47210 */ /* 0x080fe20007f9e0ff */
[----:B------:R-:W0:Y:S01]  /*1f450*/  LDCU UR43, c[0x0][0x3b8] ;  /* 0x00007700ff2b77ac */ /* 0x000e220008000800 */
[----:B-1----:R-:W-:-:S04]  /*1f460*/  IADD3 R4, P3, PT, R218, R3, RZ ;  /* 0x00000003da047210 */ /* 0x002fc80007f7e0ff */
[-C--:B------:R-:W-:Y:S02]  /*1f470*/  LEA.HI.X.SX32 R5, R218, R2.reuse, 0x1, P3 ;  /* 0x00000002da057211 */ /* 0x080fe400018f0eff */
[----:B------:R-:W-:-:S03]  /*1f480*/  LEA.HI.X.SX32 R181, R220, R2, 0x1, P4 ;  /* 0x00000002dcb57211 */ /* 0x000fc600020f0eff */
[----:B------:R1:W-:Y:S01]  /*1f490*/  STL.64 [R1+0x540], R4 ;  /* 0x0005400401007387 */ /* 0x0003e20000100a00 */
[----:B------:R-:W-:Y:S01]  /*1f4a0*/  VIADD R230, R221, UR66 ;  /* 0x00000042dde67c36 */ /* 0x000fe20008000000 */
[----:B------:R-:W-:-:S03]  /*1f4b0*/  IADD3 R182, P3, PT, R222, R3, RZ ;  /* 0x00000003deb67210 */ /* 0x000fc60007f7e0ff */
[----:B------:R-:W-:Y:S01]  /*1f4c0*/  VIADD R229, R230, UR9 ;  /* 0x00000009e6e57c36 */ /* 0x000fe20008000000 */
[CC--:B-1----:R-:W-:Y:S01]  /*1f4d0*/  IADD3 R4, P4, PT, R221.reuse, R3.reuse, RZ ;  /* 0x00000003dd047210 */ /* 0x0c2fe20007f9e0ff */
[----:B------:R-:W1:Y:S03]  /*1f4e0*/  LDCU UR9, c[0x0][0x3b8] ;  /* 0x00007700ff0977ac */ /* 0x000e660008000800 */
[-C--:B------:R-:W-:Y:S02]  /*1f4f0*/  LEA.HI.X.SX32 R5, R221, R2.reuse, 0x1, P4 ;  /* 0x00000002dd057211 */ /* 0x080fe400020f0eff */
[-C--:B------:R-:W-:Y:S01]  /*1f500*/  LEA.HI.X.SX32 R183, R222, R2.reuse, 0x1, P3 ;  /* 0x00000002deb77211 */ /* 0x080fe200018f0eff */
[C---:B------:R-:W-:Y:S01]  /*1f510*/  VIADD R234, R229.reuse, UR28 ;  /* 0x0000001ce5ea7c36 */ /* 0x040fe20008000000 */
[C---:B------:R-:W-:Y:S01]  /*1f520*/  IADD3 R184, P4, PT, R229.reuse, R3, RZ ;  /* 0x00000003e5b87210 */ /* 0x040fe20007f9e0ff */
[----:B------:R0:W-:Y:S01]  /*1f530*/  STL.64 [R1+0x528], R4 ;  /* 0x0005280401007387 */ /* 0x0001e20000100a00 */
[----:B------:R-:W1:Y:S01]  /*1f540*/  LDCU UR28, c[0x0][0x3b8] ;  /* 0x00007700ff1c77ac */ /* 0x000e620008000800 */
[----:B------:R-:W-:Y:S01]  /*1f550*/  VIADD R233, R234, UR65 ;  /* 0x00000041eae97c36 */ /* 0x000fe20008000000 */
[----:B------:R-:W-:-:S02]  /*1f560*/  LEA.HI.X.SX32 R185, R229, R2, 0x1, P4 ;  /* 0x00000002e5b97211 */ /* 0x000fc400020f0eff */
[----:B0-----:R-:W-:-:S04]  /*1f570*/  IADD3 R4, P3, PT, R230, R3, RZ ;  /* 0x00000003e6047210 */ /* 0x001fc80007f7e0ff */
[-C--:B------:R-:W-:Y:S01]  /*1f580*/  LEA.HI.X.SX32 R5, R230, R2.reuse, 0x1, P3 ;  /* 0x00000002e6057211 */ /* 0x080fe200018f0eff */
[C---:B------:R-:W-:Y:S01]  /*1f590*/  VIADD R232, R233.reuse, UR42 ;  /* 0x0000002ae9e87c36 */ /* 0x040fe20008000000 */
[-C--:B------:R-:W-:Y:S01]  /*1f5a0*/  IADD3 R186, P3, PT, R234, R3.reuse, RZ ;  /* 0x00000003eaba7210 */ /* 0x080fe20007f7e0ff */
[----:B------:R-:W0:Y:S02]  /*1f5b0*/  LDCU UR42, c[0x0][0x3b8] ;  /* 0x00007700ff2a77ac */ /* 0x000e240008000800 */
[----:B------:R1:W-:Y:S01]  /*1f5c0*/  STL.64 [R1+0x520], R4 ;  /* 0x0005200401007387 */ /* 0x0003e20000100a00 */
[----:B------:R-:W-:Y:S01]  /*1f5d0*/  VIADD R228, R232, UR64 ;  /* 0x00000040e8e47c36 */ /* 0x000fe20008000000 */
[----:B------:R-:W-:Y:S02]  /*1f5e0*/  LEA.HI.X.SX32 R187, R234, R2, 0x1, P3 ;  /* 0x00000002eabb7211 */ /* 0x000fe400018f0eff */
[----:B-1----:R-:W-:-:S04]  /*1f5f0*/  IADD3 R4, P4, PT, R233, R3, RZ ;  /* 0x00000003e9047210 */ /* 0x002fc80007f9e0ff */
[-C--:B------:R-:W-:Y:S01]  /*1f600*/  LEA.HI.X.SX32 R5, R233, R2.reuse, 0x1, P4 ;  /* 0x00000002e9057211 */ /* 0x080fe200020f0eff */
[C---:B------:R-:W-:Y:S01]  /*1f610*/  VIADD R231, R228.reuse, UR17 ;  /* 0x00000011e4e77c36 */ /* 0x040fe20008000000 */
[CC--:B------:R-:W-:Y:S01]  /*1f620*/  IADD3 R188, P4, PT, R228.reuse, R3.reuse, RZ ;  /* 0x00000003e4bc7210 */ /* 0x0c0fe20007f9e0ff */
[----:B------:R-:W1:Y:S02]  /*1f630*/  LDCU UR17, c[0x0][0x3b8] ;  /* 0x00007700ff1177ac */ /* 0x000e640008000800 */
[----:B------:R0:W-:Y:S01]  /*1f640*/  STL.64 [R1+0x508], R4 ;  /* 0x0005080401007387 */ /* 0x0001e20000100a00 */
[----:B------:R-:W-:Y:S01]  /*1f650*/  VIADD R227, R231, UR41 ;  /* 0x00000029e7e37c36 */ /* 0x000fe20008000000 */
[----:B------:R-:W-:Y:S01]  /*1f660*/  LEA.HI.X.SX32 R189, R228, R2, 0x1, P4 ;  /* 0x00000002e4bd7211 */ /* 0x000fe200020f0eff */
[----:B------:R-:W1:Y:S01]  /*1f670*/  LDCU UR41, c[0x0][0x3b8] ;  /* 0x00007700ff2977ac */ /* 0x000e620008000800 */
[----:B0-----:R-:W-:-:S04]  /*1f680*/  IADD3 R4, P3, PT, R232, R3, RZ ;  /* 0x00000003e8047210 */ /* 0x001fc80007f7e0ff */
[----:B------:R-:W-:Y:S01]  /*1f690*/  LEA.HI.X.SX32 R5, R232, R2, 0x1, P3 ;  /* 0x00000002e8057211 */ /* 0x000fe200018f0eff */
[----:B------:R-:W-:-:S04]  /*1f6a0*/  VIADD R226, R227, UR63 ;  /* 0x0000003fe3e27c36 */ /* 0x000fc80008000000 */
[----:B------:R0:W-:Y:S01]  /*1f6b0*/  STL.64 [R1+0x500], R4 ;  /* 0x0005000401007387 */ /* 0x0001e20000100a00 */
[-C--:B------:R-:W-:Y:S01]  /*1f6c0*/  IADD3 R190, P3, PT, R231, R3.reuse, RZ ;  /* 0x00000003e7be7210 */ /* 0x080fe20007f7e0ff */
[----:B------:R-:W-:Y:S01]  /*1f6d0*/  VIADD R225, R226, UR27 ;  /* 0x0000001be2e17c36 */ /* 0x000fe20008000000 */
[----:B------:R-:W1:Y:S01]  /*1f6e0*/  LDCU UR27, c[0x0][0x3b8] ;  /* 0x00007700ff1b77ac */ /* 0x000e620008000800 */
[----:B0-----:R-:W-:-:S04]  /*1f6f0*/  IADD3 R4, P4, PT, R227, R3, RZ ;  /* 0x00000003e3047210 */ /* 0x001fc80007f9e0ff */
[-C--:B------:R-:W-:Y:S02]  /*1f700*/  LEA.HI.X.SX32 R5, R227, R2.reuse, 0x1, P4 ;  /* 0x00000002e3057211 */ /* 0x080fe400020f0eff */
[----:B------:R-:W-:Y:S01]  /*1f710*/  LEA.HI.X.SX32 R191, R231, R2, 0x1, P3 ;  /* 0x00000002e7bf7211 */ /* 0x000fe200018f0eff */
[C---:B------:R-:W-:Y:S02]  /*1f720*/  VIADD R224, R225.reuse, UR62 ;  /* 0x0000003ee1e07c36 */ /* 0x040fe40008000000 */
[----:B------:R0:W-:Y:S01]  /*1f730*/  STL.64 [R1+0x4e8], R4 ;  /* 0x0004e80401007387 */ /* 0x0001e20000100a00 */
[-C--:B------:R-:W-:Y:S01]  /*1f740*/  IADD3 R192, P4, PT, R225, R3.reuse, RZ ;  /* 0x00000003e1c07210 */ /* 0x080fe20007f9e0ff */
[----:B------:R-:W-:Y:S01]  /*1f750*/  VIADD R223, R224, UR12 ;  /* 0x0000000ce0df7c36 */ /* 0x000fe20008000000 */
[----:B------:R-:W1:Y:S01]  /*1f760*/  LDCU UR12, c[0x0][0x3b8] ;  /* 0x00007700ff0c77ac */ /* 0x000e620008000800 */
[----:B0-----:R-:W-:-:S04]  /*1f770*/  IADD3 R4, P3, PT, R226, R3, RZ ;  /* 0x00000003e2047210 */ /* 0x001fc80007f7e0ff */
[-C--:B------:R-:W-:Y:S02]  /*1f780*/  LEA.HI.X.SX32 R5, R226, R2.reuse, 0x1, P3 ;  /* 0x00000002e2057211 */ /* 0x080fe400018f0eff */
[----:B------:R-:W-:-:S03]  /*1f790*/  LEA.HI.X.SX32 R193, R225, R2, 0x1, P4 ;  /* 0x00000002e1c17211 */ /* 0x000fc600020f0eff */
[----:B------:R0:W-:Y:S01]  /*1f7a0*/  STL.64 [R1+0x4e0], R4 ;  /* 0x0004e00401007387 */ /* 0x0001e20000100a00 */
[----:B------:R-:W-:Y:S01]  /*1f7b0*/  VIADD R219, R223, UR40 ;  /* 0x00000028dfdb7c36 */ /* 0x000fe20008000000 */
[-C--:B------:R-:W-:Y:S01]  /*1f7c0*/  IADD3 R194, P3, PT, R224, R3.reuse, RZ ;  /* 0x00000003e0c27210 */ /* 0x080fe20007f7e0ff */
[----:B------:R-:W1:Y:S02]  /*1f7d0*/  LDCU UR40, c[0x0][0x3b8] ;  /* 0x00007700ff2877ac */ /* 0x000e640008000800 */
[----:B------:R-:W-:Y:S01]  /*1f7e0*/  VIADD R214, R219, UR61 ;  /* 0x0000003ddbd67c36 */ /* 0x000fe20008000000 */
[----:B0-----:R-:W-:-:S04]  /*1f7f0*/  IADD3 R4, P4, PT, R223, R3, RZ ;  /* 0x00000003df047210 */ /* 0x001fc80007f9e0ff */
[-C--:B------:R-:W-:Y:S02]  /*1f800*/  LEA.HI.X.SX32 R5, R223, R2.reuse, 0x1, P4 ;  /* 0x00000002df057211 */ /* 0x080fe400020f0eff */
        /* <DEDUP_REMOVED lines=9> */
[C---:B------:R-:W-:Y:S01]  /*1f8a0*/  VIADD R205, R206.reuse, UR39 ;  /* 0x00000027cecd7c36 */ /* 0x040fe20008000000 */
[-C--:B------:R-:W-:Y:S01]  /*1f8b0*/  IADD3 R70, P3, PT, R213, R3.reuse, RZ ;  /* 0x00000003d5467210 */ /* 0x080fe20007f7e0ff */
        /* <DEDUP_REMOVED lines=18> */
[----:B--2---:R-:W-:Y:S01]  /*1f9e0*/  VIADD R200, R201, UR38 ;  /* 0x00000026c9c87c36 */ /* 0x004fe20008000000 */
[CC--:B-1----:R-:W-:Y:S01]  /*1f9f0*/  IADD3 R4, P4, PT, R202.reuse, R3.reuse, RZ ;  /* 0x00000003ca047210 */ /* 0x0c2fe20007f9e0ff */
[----:B------:R-:W1:Y:S03]  /*1fa00*/  LDCU UR38, c[0x0][0x3b8] ;  /* 0x00007700ff2677ac */ /* 0x000e660008000800 */
[-C--:B------:R-:W-:Y:S02]  /*1fa10*/  LEA.HI.X.SX32 R5, R202, R2.reuse, 0x1, P4 ;  /* 0x00000002ca057211 */ /* 0x080fe400020f0eff */
[-C--:B------:R-:W-:Y:S01]  /*1fa20*/  LEA.HI.X.SX32 R75, R203, R2.reuse, 0x1, P3 ;  /* 0x00000002cb4b7211 */ /* 0x080fe200018f0eff */
[C---:B------:R-:W-:Y:S01]  /*1fa30*/  VIADD R199, R200.reuse, UR23 ;  /* 0x00000017c8c77c36 */ /* 0x040fe20008000000 */
[C---:B------:R-:W-:Y:S01]  /*1fa40*/  IADD3 R76, P4, PT, R200.reuse, R3, RZ ;  /* 0x00000003c84c7210 */ /* 0x040fe20007f9e0ff */
[----:B------:R2:W-:Y:S01]  /*1fa50*/  STL.64 [R1+0x488], R4 ;  /* 0x0004880401007387 */ /* 0x0005e20000100a00 */
[----:B------:R-:W0:Y:S01]  /*1fa60*/  LDCU UR23, c[0x0][0x3b8] ;  /* 0x00007700ff1777ac */ /* 0x000e220008000800 */
[----:B------:R-:W-:Y:S01]  /*1fa70*/  VIADD R198, R199, UR57 ;  /* 0x00000039c7c67c36 */ /* 0x000fe20008000000 */
[----:B------:R-:W-:-:S02]  /*1fa80*/  LEA.HI.X.SX32 R77, R200, R2, 0x1, P4 ;  /* 0x00000002c84d7211 */ /* 0x000fc400020f0eff */
[----:B--2---:R-:W-:-:S04]  /*1fa90*/  IADD3 R4, P3, PT, R201, R3, RZ ;  /* 0x00000003c9047210 */ /* 0x004fc80007f7e0ff */
[-C--:B------:R-:W-:Y:S01]  /*1faa0*/  LEA.HI.X.SX32 R5, R201, R2.reuse, 0x1, P3 ;  /* 0x00000002c9057211 */ /* 0x080fe200018f0eff */
[C---:B------:R-:W-:Y:S01]  /*1fab0*/  VIADD R197, R198.reuse, UR37 ;  /* 0x00000025c6c57c36 */ /* 0x040fe20008000000 */
[-C--:B------:R-:W-:Y:S01]  /*1fac0*/  IADD3 R78, P3, PT, R199, R3.reuse, RZ ;  /* 0x00000003c74e7210 */ /* 0x080fe20007f7e0ff */
[----:B------:R-:W2:Y:S02]  /*1fad0*/  LDCU UR37, c[0x0][0x3b8] ;  /* 0x00007700ff2577ac */ /* 0x000ea40008000800 */
[----:B------:R0:W-:Y:S01]  /*1fae0*/  STL.64 [R1+0x480], R4 ;  /* 0x0004800401007387 */ /* 0x0001e20000100a00 */
[----:B---3--:R-:W-:Y:S01]  /*1faf0*/  VIADD R196, R197, UR56 ;  /* 0x00000038c5c47c36 */ /* 0x008fe20008000000 */
        /* <DEDUP_REMOVED lines=10> */
[----:B---3--:R-:W-:-:S04]  /*1fba0*/  IADD3 R4, P3, PT, R197, R3, RZ ;  /* 0x00000003c5047210 */ /* 0x008fc80007f7e0ff */
[----:B------:R-:W-:Y:S01]  /*1fbb0*/  LEA.HI.X.SX32 R5, R197, R2, 0x1, P3 ;  /* 0x00000002c5057211 */ /* 0x000fe200018f0eff */
[----:B------:R-:W-:-:S04]  /*1fbc0*/  VIADD R212, R210, UR55 ;  /* 0x00000037d2d47c36 */ /* 0x000fc80008000000 */
[----:B------:R3:W-:Y:S01]  /*1fbd0*/  STL.64 [R1+0x460], R4 ;  /* 0x0004600401007387 */ /* 0x0007e20000100a00 */
[-C--:B------:R-:W-:Y:S01]  /*1fbe0*/  IADD3 R82, P3, PT, R207, R3.reuse, RZ ;  /* 0x00000003cf527210 */ /* 0x080fe20007f7e0ff */
[----:B------:R-:W-:Y:S01]  /*1fbf0*/  VIADD R211, R212, UR36 ;  /* 0x00000024d4d37c36 */ /* 0x000fe20008000000 */
[----:B------:R-:W0:Y:S01]  /*1fc00*/  LDCU UR36, c[0x0][0x3b8] ;  /* 0x00007700ff2477ac */ /* 0x000e220008000800 */
[----:B---3--:R-:W-:-:S04]  /*1fc10*/  IADD3 R4, P4, PT, R210, R3, RZ ;  /* 0x00000003d2047210 */ /* 0x008fc80007f9e0ff */
[-C--:B------:R-:W-:Y:S02]  /*1fc20*/  LEA.HI.X.SX32 R5, R210, R2.reuse, 0x1, P4 ;  /* 0x00000002d2057211 */ /* 0x080fe400020f0eff */
[----:B------:R-:W-:Y:S01]  /*1fc30*/  LEA.HI.X.SX32 R83, R207, R2, 0x1, P3 ;  /* 0x00000002cf537211 */ /* 0x000fe200018f0eff */
[C---:B------:R-:W-:Y:S02]  /*1fc40*/  VIADD R217, R211.reuse, UR54 ;  /* 0x00000036d3d97c36 */ /* 0x040fe40008000000 */
[----:B------:R3:W-:Y:S01]  /*1fc50*/  STL.64 [R1+0x448], R4 ;  /* 0x0004480401007387 */ /* 0x0007e20000100a00 */
[-C--:B------:R-:W-:Y:S01]  /*1fc60*/  IADD3 R84, P4, PT, R211, R3.reuse, RZ ;  /* 0x00000003d3547210 */ /* 0x080fe20007f9e0ff */
[----:B------:R-:W-:Y:S01]  /*1fc70*/  VIADD R216, R217, UR22 ;  /* 0x00000016d9d87c36 */ /* 0x000fe20008000000 */
[----:B------:R-:W0:Y:S01]  /*1fc80*/  LDCU UR22, c[0x0][0x3b8] ;  /* 0x00007700ff1677ac */ /* 0x000e220008000800 */
[----:B---3--:R-:W-:-:S04]  /*1fc90*/  IADD3 R4, P3, PT, R212, R3, RZ ;  /* 0x00000003d4047210 */ /* 0x008fc80007f7e0ff */
[-C--:B------:R-:W-:Y:S02]  /*1fca0*/  LEA.HI.X.SX32 R5, R212, R2.reuse, 0x1, P3 ;  /* 0x00000002d4057211 */ /* 0x080fe400018f0eff */
[----:B------:R-:W-:-:S03]  /*1fcb0*/  LEA.HI.X.SX32 R85, R211, R2, 0x1, P4 ;  /* 0x00000002d3557211 */ /* 0x000fc600020f0eff */
[----:B------:R3:W-:Y:S01]  /*1fcc0*/  STL.64 [R1+0x440], R4 ;  /* 0x0004400401007387 */ /* 0x0007e20000100a00 */
[----:B------:R-:W-:Y:S01]  /*1fcd0*/  VIADD R220, R216, UR35 ;  /* 0x00000023d8dc7c36 */ /* 0x000fe20008000000 */
[-C--:B------:R-:W-:Y:S01]  /*1fce0*/  IADD3 R86, P3, PT, R217, R3.reuse, RZ ;  /* 0x00000003d9567210 */ /* 0x080fe20007f7e0ff */
[----:B------:R-:W0:Y:S02]  /*1fcf0*/  LDCU UR35, c[0x0][0x3b8] ;  /* 0x00007700ff2377ac */ /* 0x000e240008000800 */
[----:B------:R-:W-:Y:S01]  /*1fd00*/  VIADD R222, R220, UR53 ;  /* 0x00000035dcde7c36 */ /* 0x000fe20008000000 */
[----:B---3--:R-:W-:-:S04]  /*1fd10*/  IADD3 R4, P4, PT, R216, R3, RZ ;  /* 0x00000003d8047210 */ /* 0x008fc80007f9e0ff */
[-C--:B------:R-:W-:Y:S02]  /*1fd20*/  LEA.HI.X.SX32 R5, R216, R2.reuse, 0x1, P4 ;  /* 0x00000002d8057211 */ /* 0x080fe400020f0eff */
[-C--:B------:R-:W-:Y:S01]  /*1fd30*/  LEA.HI.X.SX32 R87, R217, R2.reuse, 0x1, P3 ;  /* 0x00000002d9577211 */ /* 0x080fe200018f0eff */
[C---:B------:R-:W-:Y:S01]  /*1fd40*/  VIADD R227, R222.reuse, UR4 ;  /* 0x00000004dee37c36 */ /* 0x040fe20008000000 */
[CC--:B------:R-:W-:Y:S01]  /*1fd50*/  IADD3 R88, P4, PT, R222.reuse, R3.reuse, RZ ;  /* 0x00000003de587210 */ /* 0x0c0fe20007f9e0ff */
[----:B------:R3:W-:Y:S01]  /*1fd60*/  STL.64 [R1+0x428], R4 ;  /* 0x0004280401007387 */ /* 0x0007e20000100a00 */
[----:B------:R-:W0:Y:S01]  /*1fd70*/  LDCU UR4, c[0x0][0x3b8] ;  /* 0x00007700ff0477ac */ /* 0x000e220008000800 */
[----:B------:R-:W-:Y:S01]  /*1fd80*/  VIADD R225, R227, UR52 ;  /* 0x00000034e3e17c36 */ /* 0x000fe20008000000 */
[----:B------:R-:W-:Y:S02]  /*1fd90*/  LEA.HI.X.SX32 R89, R222, R2, 0x1, P4 ;  /* 0x00000002de597211 */ /* 0x000fe400020f0eff */
[----:B---3--:R-:W-:-:S04]  /*1fda0*/  IADD3 R4, P3, PT, R220, R3, RZ ;  /* 0x00000003dc047210 */ /* 0x008fc80007f7e0ff */
[-C--:B------:R-:W-:Y:S01]  /*1fdb0*/  LEA.HI.X.SX32 R5, R220, R2.reuse, 0x1, P3 ;  /* 0x00000002dc057211 */ /* 0x080fe200018f0eff */
[----:B------:R-:W-:Y:S01]  /*1fdc0*/  VIADD R226, R225, UR21 ;  /* 0x00000015e1e27c36 */ /* 0x000fe20008000000 */
[CC--:B------:R-:W-:Y:S01]  /*1fdd0*/  IADD3 R90, P3, PT, R227.reuse, R3.reuse, RZ ;  /* 0x00000003e35a7210 */ /* 0x0c0fe20007f7e0ff */
[----:B------:R-:W3:Y:S02]  /*1fde0*/  LDCU UR21, c[0x0][0x3b8] ;  /* 0x00007700ff1577ac */ /* 0x000ee40008000800 */
        /* <DEDUP_REMOVED lines=8> */
[----:B------:R-:W-:Y:S01]  /*1fe70*/  VIADD R221, R223, UR8 ;  /* 0x00000008dfdd7c36 */ /* 0x000fe20008000000 */
[-C--:B------:R-:W-:Y:S01]  /*1fe80*/  IADD3 R92, P4, PT, R224, R3.reuse, RZ ;  /* 0x00000003e05c7210 */ /* 0x080fe20007f9e0ff */
[----:B------:R-:W1:Y:S01]  /*1fe90*/  LDCU UR8, c[0x0][0x3b8] ;  /* 0x00007700ff0877ac */ /* 0x000e620008000800 */
[----:B0-----:R-:W-:-:S04]  /*1fea0*/  IADD3 R4, P3, PT, R226, R3, RZ ;  /* 0x00000003e2047210 */ /* 0x001fc80007f7e0ff */
[-C--:B------:R-:W-:Y:S01]  /*1feb0*/  LEA.HI.X.SX32 R5, R226, R2.reuse, 0x1, P3 ;  /* 0x00000002e2057211 */ /* 0x080fe200018f0eff */
[----:B------:R-:W-:Y:S01]  /*1fec0*/  VIADD R219, R221, UR50 ;  /* 0x00000032dddb7c36 */ /* 0x000fe20008000000 */
[----:B------:R-:W-:-:S03]  /*1fed0*/  LEA.HI.X.SX32 R93, R224, R2, 0x1, P4 ;  /* 0x00000002e05d7211 */ /* 0x000fc600020f0eff */
[----:B------:R0:W-:Y:S01]  /*1fee0*/  STL.64 [R1+0x400], R4 ;  /* 0x0004000401007387 */ /* 0x0001e20000100a00 */
[----:B------:R-:W-:Y:S01]  /*1fef0*/  VIADD R218, R219, UR33 ;  /* 0x00000021dbda7c36 */ /* 0x000fe20008000000 */
[-C--:B------:R-:W-:Y:S01]  /*1ff00*/  IADD3 R94, P3, PT, R223, R3.reuse, RZ ;  /* 0x00000003df5e7210 */ /* 0x080fe20007f7e0ff */
[----:B------:R-:W1:Y:S01]  /*1ff10*/  LDCU UR33, c[0x0][0x3b8] ;  /* 0x00007700ff2177ac */ /* 0x000e620008000800 */
[----:B0-----:R-:W-:-:S04]  /*1ff20*/  IADD3 R4, P4, PT, R221, R3, RZ ;  /* 0x00000003dd047210 */ /* 0x001fc80007f9e0ff */
[-C--:B------:R-:W-:Y:S01]  /*1ff30*/  LEA.HI.X.SX32 R5, R221, R2.reuse, 0x1, P4 ;  /* 0x00000002dd057211 */ /* 0x080fe200020f0eff */
[C---:B------:R-:W-:Y:S01]  /*1ff40*/  VIADD R215, R218.reuse, UR14 ;  /* 0x0000000edad77c36 */ /* 0x040fe20008000000 */
[----:B------:R-:W-:Y:S01]  /*1ff50*/  LEA.HI.X.SX32 R95, R223, R2, 0x1, P3 ;  /* 0x00000002df5f7211 */ /* 0x000fe200018f0eff */
[----:B------:R-:W0:Y:S02]  /*1ff60*/  LDCU UR14, c[0x0][0x3b8] ;  /* 0x00007700ff0e77ac */ /* 0x000e240008000800 */
[----:B------:R1:W-:Y:S01]  /*1ff70*/  STL.64 [R1+0x3e8], R4 ;  /* 0x0003e80401007387 */ /* 0x0003e20000100a00 */
[----:B------:R-:W-:Y:S01]  /*1ff80*/  VIADD R214, R215, UR69 ;  /* 0x00000045d7d67c36 */ /* 0x000fe20008000000 */
[----:B------:R-:W-:-:S03]  /*1ff90*/  IADD3 R96, P4, PT, R218, R3, RZ ;  /* 0x00000003da607210 */ /* 0x000fc60007f9e0ff */
[----:B------:R-:W-:Y:S01]  /*1ffa0*/  VIADD R213, R214, UR76 ;  /* 0x0000004cd6d57c36 */ /* 0x000fe20008000000 */
[----:B-1----:R-:W-:-:S04]  /*1ffb0*/  IADD3 R4, P3, PT, R219, R3, RZ ;  /* 0x00000003db047210 */ /* 0x002fc80007f7e0ff */
[-C--:B------:R-:W-:Y:S01]  /*1ffc0*/  LEA.HI.X.SX32 R5, R219, R2.reuse, 0x1, P3 ;  /* 0x00000002db057211 */ /* 0x080fe200018f0eff */
[----:B------:R-:W-:Y:S01]  /*1ffd0*/  VIADD R209, R213, UR20 ;  /* 0x00000014d5d17c36 */ /* 0x000fe20008000000 */
[----:B------:R-:W-:Y:S01]  /*1ffe0*/  LEA.HI.X.SX32 R97, R218, R2, 0x1, P4 ;  /* 0x00000002da617211 */ /* 0x000fe200020f0eff */
[----:B------:R-:W1:Y:S02]  /*1fff0*/  LDCU UR20, c[0x0][0x3b8] ;  /* 0x00007700ff1477ac */ /* 0x000e640008000800 */
[----:B------:R0:W-:Y:S01]  /*20000*/  STL.64 [R1+0x3e0], R4 ;  /* 0x0003e00401007387 */ /* 0x0001e20000100a00 */
[----:B-----5:R-:W-:Y:S01]  /*20010*/  VIADD R208, R209, UR75 ;  /* 0x0000004bd1d07c36 */ /* 0x020fe20008000000 */
[-C--:B------:R-:W-:Y:S02]  /*20020*/  IADD3 R98, P3, PT, R215, R3.reuse, RZ ;  /* 0x00000003d7627210 */ /* 0x080fe40007f7e0ff */
[----:B0-----:R-:W-:-:S04]  /*20030*/  IADD3 R4, P4, PT, R214, R3, RZ ;  /* 0x00000003d6047210 */ /* 0x001fc80007f9e0ff */
[-C--:B------:R-:W-:Y:S01]  /*20040*/  LEA.HI.X.SX32 R5, R214, R2.reuse, 0x1, P4 ;  /* 0x00000002d6057211 */ /* 0x080fe200020f0eff */
[----:B------:R-:W-:Y:S01]  /*20050*/  VIADD R206, R208, UR49 ;  /* 0x00000031d0ce7c36 */ /* 0x000fe20008000000 */
[----:B------:R-:W-:-:S03]  /*20060*/  LEA.HI.X.SX32 R99, R215, R2, 0x1, P3 ;  /* 0x00000002d7637211 */ /* 0x000fc600018f0eff */
[----:B------:R0:W-:Y:S01]  /*20070*/  STL.64 [R1+0x3c8], R4 ;  /* 0x0003c80401007387 */ /* 0x0001e20000100a00 */
[----:B------:R-:W-:Y:S01]  /*20080*/  VIADD R205, R206, UR32 ;  /* 0x00000020cecd7c36 */ /* 0x000fe20008000000 */
[-C--:B------:R-:W-:Y:S01]  /*20090*/  IADD3 R100, P4, PT, R209, R3.reuse, RZ ;  /* 0x00000003d1647210 */ /* 0x080fe20007f9e0ff */
[----:B------:R-:W5:Y:S02]  /*200a0*/  LDCU UR32, c[0x0][0x3b8] ;  /* 0x00007700ff2077ac */ /* 0x000f640008000800 */
[----:B------:R-:W-:Y:S01]  /*200b0*/  VIADD R204, R205, UR73 ;  /* 0x00000049cdcc7c36 */ /* 0x000fe20008000000 */
[----:B0-----:R-:W-:-:S04]  /*200c0*/  IADD3 R4, P3, PT, R213, R3, RZ ;  /* 0x00000003d5047210 */ /* 0x001fc80007f7e0ff */
[-C--:B------:R-:W-:Y:S01]  /*200d0*/  LEA.HI.X.SX32 R5, R213, R2.reuse, 0x1, P3 ;  /* 0x00000002d5057211 */ /* 0x080fe200018f0eff */
[----:B------:R-:W-:Y:S01]  /*200e0*/  VIADD R203, R204, UR5 ;  /* 0x00000005cccb7c36 */ /* 0x000fe20008000000 */
[----:B------:R-:W-:Y:S01]  /*200f0*/  LEA.HI.X.SX32 R101, R209, R2, 0x1, P4 ;  /* 0x00000002d1657211 */ /* 0x000fe200020f0eff */
[----:B------:R-:W0:Y:S02]  /*20100*/  LDCU UR5, c[0x0][0x3b8] ;  /* 0x00007700ff0577ac */ /* 0x000e240008000800 */
[----:B------:R1:W-:Y:S01]  /*20110*/  STL.64 [R1+0x3c0], R4 ;  /* 0x0003c00401007387 */ /* 0x0003e20000100a00 */
[----:B------:R-:W-:Y:S01]  /*20120*/  VIADD R202, R203, UR19 ;  /* 0x00000013cbca7c36 */ /* 0x000fe20008000000 */
[-C--:B------:R-:W-:Y:S01]  /*20130*/  IADD3 R102, P3, PT, R208, R3.reuse, RZ ;  /* 0x00000003d0667210 */ /* 0x080fe20007f7e0ff */
[----:B------:R-:W0:Y:S01]  /*20140*/  LDCU UR19, c[0x0][0x3b8] ;  /* 0x00007700ff1377ac */ /* 0x000e220008000800 */
[----:B-1----:R-:W-:-:S04]  /*20150*/  IADD3 R4, P4, PT, R206, R3, RZ ;  /* 0x00000003ce047210 */ /* 0x002fc80007f9e0ff */
[-C--:B------:R-:W-:Y:S01]  /*20160*/  LEA.HI.X.SX32 R5, R206, R2.reuse, 0x1, P4 ;  /* 0x00000002ce057211 */ /* 0x080fe200020f0eff */
[----:B------:R-:W-:Y:S01]  /*20170*/  VIADD R201, R202, UR31 ;  /* 0x0000001fcac97c36 */ /* 0x000fe20008000000 */
[-C--:B------:R-:W-:Y:S01]  /*20180*/  LEA.HI.X.SX32 R103, R208, R2.reuse, 0x1, P3 ;  /* 0x00000002d0677211 */ /* 0x080fe200018f0eff */
[----:B------:R-:W-:Y:S01]  /*20190*/  IMAD.MOV.U32 R133, RZ, RZ, R20 ;  /* 0x000000ffff857224 */ /* 0x000fe200078e0014 */
[-C--:B------:R-:W-:Y:S01]  /*201a0*/  IADD3 R104, P4, PT, R204, R3.reuse, RZ ;  /* 0x00000003cc687210 */ /* 0x080fe20007f9e0ff */
[----:B------:R1:W-:Y:S01]  /*201b0*/  STL.64 [R1+0x3a8], R4 ;  /* 0x0003a80401007387 */ /* 0x0003e20000100a00 */
[----:B------:R-:W-:Y:S01]  /*201c0*/  VIADD R200, R201, UR13 ;  /* 0x0000000dc9c87c36 */ /* 0x000fe20008000000 */
[----:B------:R-:W0:Y:S03]  /*201d0*/  LDCU UR13, c[0x0][0x3b8] ;  /* 0x00007700ff0d77ac */ /* 0x000e260008000800 */
[----:B------:R-:W-:Y:S01]  /*201e0*/  VIADD R199, R200, UR7 ;  /* 0x00000007c8c77c36 */ /* 0x000fe20008000000 */
[----:B------:R-:W-:Y:S01]  /*201f0*/  LEA.HI.X.SX32 R105, R204, R2, 0x1, P4 ;  /* 0x00000002cc697211 */ /* 0x000fe200020f0eff */
[----:B------:R-:W0:Y:S01]  /*20200*/  LDCU UR7, c[0x0][0x3b8] ;  /* 0x00007700ff0777ac */ /* 0x000e220008000800 */
        /* <DEDUP_REMOVED lines=9> */
[-C--:B------:R-:W-:Y:S01]  /*202a0*/  LEA.HI.X.SX32 R5, R202, R2.reuse, 0x1, P4 ;  /* 0x00000002ca057211 */ /* 0x080fe200020f0eff */
[----:B------:R-:W-:Y:S01]  /*202b0*/  VIADD R196, R197, UR29 ;  /* 0x0000001dc5c47c36 */ /* 0x000fe20008000000 */
[----:B------:R-:W-:Y:S01]  /*202c0*/  LEA.HI.X.SX32 R107, R203, R2, 0x1, P3 ;  /* 0x00000002cb6b7211 */ /* 0x000fe200018f0eff */
[----:B------:R-:W1:Y:S02]  /*202d0*/  LDCU UR29, c[0x0][0x3b8] ;  /* 0x00007700ff1d77ac */ /* 0x000e640008000800 */
[----:B------:R0:W-:Y:S01]  /*202e0*/  STL.64 [R1+0x388], R4 ;  /* 0x0003880401007387 */ /* 0x0001e20000100a00 */
[----:B----4-:R-:W-:Y:S01]  /*202f0*/  VIADD R210, R196, UR45 ;  /* 0x0000002dc4d27c36 */ /* 0x010fe20008000000 */
[----:B------:R-:W-:-:S03]  /*20300*/  IADD3 R108, P4, PT, R200, R3, RZ ;  /* 0x00000003c86c7210 */ /* 0x000fc60007f9e0ff */
[----:B------:R-:W-:Y:S01]  /*20310*/  VIADD R207, R210, UR18 ;  /* 0x00000012d2cf7c36 */ /* 0x000fe20008000000 */
[C---:B0-----:R-:W-:Y:S01]  /*20320*/  IADD3 R4, P3, PT, R201.reuse, R3, RZ ;  /* 0x00000003c9047210 */ /* 0x041fe20007f7e0ff */
[----:B------:R-:W0:Y:S03]  /*20330*/  LDCU UR18, c[0x0][0x3b8] ;  /* 0x00007700ff1277ac */ /* 0x000e260008000800 */
[-C--:B------:R-:W-:Y:S01]  /*20340*/  LEA.HI.X.SX32 R5, R201, R2.reuse, 0x1, P3 ;  /* 0x00000002c9057211 */ /* 0x080fe200018f0eff */
[----:B------:R-:W-:Y:S01]  /*20350*/  VIADD R212, R207, UR43 ;  /* 0x0000002bcfd47c36 */ /* 0x000fe20008000000 */
[----:B------:R-:W-:-:S03]  /*20360*/  LEA.HI.X.SX32 R109, R200, R2, 0x1, P4 ;  /* 0x00000002c86d7211 */ /* 0x000fc600020f0eff */
[----:B------:R4:W-:Y:S01]  /*20370*/  STL.64 [R1+0x380], R4 ;  /* 0x0003800401007387 */ /* 0x0009e20000100a00 */
[----:B------:R-:W-:Y:S01]  /*20380*/  VIADD R211, R212, UR44 ;  /* 0x0000002cd4d37c36 */ /* 0x000fe20008000000 */
[-C--:B------:R-:W-:Y:S02]  /*20390*/  IADD3 R110, P3, PT, R199, R3.reuse, RZ ;  /* 0x00000003c76e7210 */ /* 0x080fe40007f7e0ff */
[----:B----4-:R-:W-:-:S04]  /*203a0*/  IADD3 R4, P4, PT, R198, R3, RZ ;  /* 0x00000003c6047210 */ /* 0x010fc80007f9e0ff */
[-C--:B------:R-:W-:Y:S01]  /*203b0*/  LEA.HI.X.SX32 R5, R198, R2.reuse, 0x1, P4 ;  /* 0x00000002c6057211 */ /* 0x080fe200020f0eff */
[----:B------:R-:W-:Y:S01]  /*203c0*/  VIADD R214, R211, UR9 ;  /* 0x00000009d3d67c36 */ /* 0x000fe20008000000 */
[----:B------:R-:W-:Y:S01]  /*203d0*/  LEA.HI.X.SX32 R111, R199, R2, 0x1, P3 ;  /* 0x00000002c76f7211 */ /* 0x000fe200018f0eff */
[----:B------:R-:W4:Y:S02]  /*203e0*/  LDCU UR9, c[0x0][0x3b8] ;  /* 0x00007700ff0977ac */ /* 0x000f240008000800 */
[----:B------:R0:W-:Y:S01]  /*203f0*/  STL.64 [R1+0x368], R4 ;  /* 0x0003680401007387 */ /* 0x0001e20000100a00 */
[----:B------:R-:W-:Y:S01]  /*20400*/  VIADD R213, R214, UR28 ;  /* 0x0000001cd6d57c36 */ /* 0x000fe20008000000 */
[-C--:B------:R-:W-:Y:S01]  /*20410*/  IADD3 R112, P4, PT, R196, R3.reuse, RZ ;  /* 0x00000003c4707210 */ /* 0x080fe20007f9e0ff */
[----:B------:R-:W1:Y:S02]  /*20420*/  LDCU UR28, c[0x0][0x3b8] ;  /* 0x00007700ff1c77ac */ /* 0x000e640008000800 */
        /* <DEDUP_REMOVED lines=13> */
[----:B------:R-:W-:-:S03]  /*20500*/  LEA.HI.X.SX32 R115, R210, R2, 0x1, P3 ;  /* 0x00000002d2737211 */ /* 0x000fc600018f0eff */
[----:B------:R1:W-:Y:S01]  /*20510*/  STL.64 [R1+0x348], R4 ;  /* 0x0003480401007387 */ /* 0x0003e20000100a00 */
[----:B------:R-:W-:Y:S01]  /*20520*/  VIADD R203, R204, UR12 ;  /* 0x0000000ccccb7c36 */ /* 0x000fe20008000000 */
[-C--:B------:R-:W-:Y:S01]  /*20530*/  IADD3 R116, P4, PT, R211, R3.reuse, RZ ;  /* 0x00000003d3747210 */ /* 0x080fe20007f9e0ff */
[----:B------:R-:W0:Y:S02]  /*20540*/  LDCU UR12, c[0x0][0x3b8] ;  /* 0x00007700ff0c77ac */ /* 0x000e240008000800 */
[----:B------:R-:W-:Y:S01]  /*20550*/  VIADD R202, R203, UR6 ;  /* 0x00000006cbca7c36 */ /* 0x000fe20008000000 */
[C---:B-1----:R-:W-:Y:S01]  /*20560*/  IADD3 R4, P3, PT, R212.reuse, R3, RZ ;  /* 0x00000003d4047210 */ /* 0x042fe20007f7e0ff */
[----:B------:R-:W1:Y:S03]  /*20570*/  LDCU UR6, c[0x0][0x3b8] ;  /* 0x00007700ff0677ac */ /* 0x000e660008000800 */
        /* <DEDUP_REMOVED lines=9> */
[----:B------:R-:W-:Y:S01]  /*20610*/  VIADD R198, R200, UR16 ;  /* 0x00000010c8c67c36 */ /* 0x000fe20008000000 */
[----:B------:R-:W-:Y:S01]  /*20620*/  LEA.HI.X.SX32 R119, R214, R2, 0x1, P3 ;  /* 0x00000002d6777211 */ /* 0x000fe200018f0eff */
[----:B------:R-:W0:Y:S02]  /*20630*/  LDCU UR16, c[0x0][0x3b8] ;  /* 0x00007700ff1077ac */ /* 0x000e240008000800 */
[----:B------:R1:W-:Y:S01]  /*20640*/  STL.64 [R1+0x328], R4 ;  /* 0x0003280401007387 */ /* 0x0003e20000100a00 */
[----:B------:R-:W-:Y:S01]  /*20650*/  VIADD R197, R198, UR39 ;  /* 0x00000027c6c57c36 */ /* 0x000fe20008000000 */
[----:B------:R-:W-:-:S03]  /*20660*/  IADD3 R120, P4, PT, R206, R3, RZ ;  /* 0x00000003ce787210 */ /* 0x000fc60007f9e0ff */
[----:B------:R-:W-:Y:S01]  /*20670*/  VIADD R205, R197, UR23 ;  /* 0x00000017c5cd7c36 */ /* 0x000fe20008000000 */
[C---:B-1----:R-:W-:Y:S01]  /*20680*/  IADD3 R4, P3, PT, R209.reuse, R3, RZ ;  /* 0x00000003d1047210 */ /* 0x042fe20007f7e0ff */
[----:B------:R-:W1:Y:S03]  /*20690*/  LDCU UR23, c[0x0][0x3b8] ;  /* 0x00007700ff1777ac */ /* 0x000e660008000800 */
[-C--:B------:R-:W-:Y:S01]  /*206a0*/  LEA.HI.X.SX32 R5, R209, R2.reuse, 0x1, P3 ;  /* 0x00000002d1057211 */ /* 0x080fe200018f0eff */
[----:B--2---:R-:W-:Y:S01]  /*206b0*/  VIADD R196, R205, UR37 ;  /* 0x00000025cdc47c36 */ /* 0x004fe20008000000 */
[----:B------:R-:W-:-:S03]  /*206c0*/  LEA.HI.X.SX32 R121, R206, R2, 0x1, P4 ;  /* 0x00000002ce797211 */ /* 0x000fc600020f0eff */
[----:B------:R2:W-:Y:S01]  /*206d0*/  STL.64 [R1+0x320], R4 ;  /* 0x0003200401007387 */ /* 0x0005e20000100a00 */
[----:B------:R-:W-:Y:S01]  /*206e0*/  VIADD R210, R196, UR38 ;  /* 0x00000026c4d27c36 */ /* 0x000fe20008000000 */
[-C--:B------:R-:W-:Y:S02]  /*206f0*/  IADD3 R122, P3, PT, R208, R3.reuse, RZ ;  /* 0x00000003d07a7210 */ /* 0x080fe40007f7e0ff */
[----:B--2---:R-:W-:-:S04]  /*20700*/  IADD3 R4, P4, PT, R204, R3, RZ ;  /* 0x00000003cc047210 */ /* 0x004fc80007f9e0ff */
[-C--:B------:R-:W-:Y:S01]  /*20710*/  LEA.HI.X.SX32 R5, R204, R2.reuse, 0x1, P4 ;  /* 0x00000002cc057211 */ /* 0x080fe200020f0eff */
[----:B------:R-:W-:Y:S01]  /*20720*/  VIADD R199, R210, UR11 ;  /* 0x0000000bd2c77c36 */ /* 0x000fe20008000000 */
[----:B------:R-:W-:Y:S01]  /*20730*/  LEA.HI.X.SX32 R123, R208, R2, 0x1, P3 ;  /* 0x00000002d07b7211 */ /* 0x000fe200018f0eff */
[----:B------:R-:W2:Y:S02]  /*20740*/  LDCU UR11, c[0x0][0x3b8] ;  /* 0x00007700ff0b77ac */ /* 0x000ea40008000800 */
        /* <DEDUP_REMOVED lines=19> */
[----:B---3--:R-:W-:Y:S01]  /*20880*/  VIADD R203, R204, UR21 ;  /* 0x00000015cccb7c36 */ /* 0x008fe20008000000 */
[-C--:B------:R-:W-:Y:S01]  /*20890*/  IADD3 R128, P4, PT, R197, R3.reuse, RZ ;  /* 0x00000003c5807210 */ /* 0x080fe20007f9e0ff */
[----:B------:R-:W3:Y:S02]  /*208a0*/  LDCU UR21, c[0x0][0x3b8] ;  /* 0x00007700ff1577ac */ /* 0x000ee40008000800 */
[----:B------:R-:W-:Y:S01]  /*208b0*/  VIADD R202, R203, UR8 ;  /* 0x00000008cbca7c36 */ /* 0x000fe20008000000 */
[C---:B-1----:R-:W-:Y:S01]  /*208c0*/  IADD3 R4, P3, PT, R198.reuse, R3, RZ ;  /* 0x00000003c6047210 */ /* 0x042fe20007f7e0ff */
[----:B------:R-:W1:Y:S03]  /*208d0*/  LDCU UR8, c[0x0][0x3b8] ;  /* 0x00007700ff0877ac */ /* 0x000e660008000800 */
[-C--:B------:R-:W-:Y:S01]  /*208e0*/  LEA.HI.X.SX32 R5, R198, R2.reuse, 0x1, P3 ;  /* 0x00000002c6057211 */ /* 0x080fe200018f0eff */
[----:B------:R-:W-:Y:S01]  /*208f0*/  VIADD R200, R202, UR34 ;  /* 0x00000022cac87c36 */ /* 0x000fe20008000000 */
[----:B------:R-:W-:-:S03]  /*20900*/  LEA.HI.X.SX32 R129, R197, R2, 0x1, P4 ;  /* 0x00000002c5817211 */ /* 0x000fc600020f0eff */
[----:B------:R0:W-:Y:S01]  /*20910*/  STL.64 [R1+0x300], R4 ;  /* 0x0003000401007387 */ /* 0x0001e20000100a00 */
[CC--:B------:R-:W-:Y:S01]  /*20920*/  IADD3 R130, P3, PT, R205.reuse, R3.reuse, RZ ;  /* 0x00000003cd827210 */ /* 0x0c0fe20007f7e0ff */
[----:B------:R-:W-:Y:S01]  /*20930*/  VIADD R201, R200, UR14 ;  /* 0x0000000ec8c97c36 */ /* 0x000fe20008000000 */
[----:B------:R-:W1:Y:S02]  /*20940*/  LDCU UR14, c[0x0][0x3b8] ;  /* 0x00007700ff0e77ac */ /* 0x000e640008000800 */
[----:B------:R-:W-:Y:S02]  /*20950*/  LEA.HI.X.SX32 R131, R205, R2, 0x1, P3 ;  /* 0x00000002cd837211 */ /* 0x000fe400018f0eff */
[----:B0-----:R-:W-:-:S04]  /*20960*/  IADD3 R4, P4, PT, R196, R3, RZ ;  /* 0x00000003c4047210 */ /* 0x001fc80007f9e0ff */
[----:B------:R-:W-:Y:S01]  /*20970*/  LEA.HI.X.SX32 R5, R196, R2, 0x1, P4 ;  /* 0x00000002c4057211 */ /* 0x000fe200020f0eff */
[----:B------:R-:W-:Y:S01]  /*20980*/  VIADD R197, R201, UR33 ;  /* 0x00000021c9c57c36 */ /* 0x000fe20008000000 */
[----:B------:R-:W-:-:S03]  /*20990*/  IADD3 R6, P3, PT, R210, R3, RZ ;  /* 0x00000003d2067210 */ /* 0x000fc60007f7e0ff */
[----:B------:R0:W-:Y:S01]  /*209a0*/  STL.64 [R1+0x2f8], R4 ;  /* 0x0002f80401007387 */ /* 0x0001e20000100a00 */
[-C--:B------:R-:W-:Y:S01]  /*209b0*/  LEA.HI.X.SX32 R7, R210, R2.reuse, 0x1, P3 ;  /* 0x00000002d2077211 */ /* 0x080fe200018f0eff */
[----:B------:R-:W-:Y:S01]  /*209c0*/  VIADD R198, R197, UR20 ;  /* 0x00000014c5c67c36 */ /* 0x000fe20008000000 */
[----:B------:R-:W1:Y:S03]  /*209d0*/  LDCU UR20, c[0x0][0x3b8] ;  /* 0x00007700ff1477ac */ /* 0x000e660008000800 */
[----:B------:R-:W-:Y:S01]  /*209e0*/  VIADD R196, R198, UR47 ;  /* 0x0000002fc6c47c36 */ /* 0x000fe20008000000 */
[C---:B0-----:R-:W-:Y:S01]  /*209f0*/  IADD3 R4, P4, PT, R199.reuse, R3, RZ ;  /* 0x00000003c7047210 */ /* 0x041fe20007f9e0ff */
[----:B------:R0:W-:Y:S03]  /*20a00*/  STL.64 [R1+0x2f0], R6 ;  /* 0x0002f00601007387 */ /* 0x0001e60000100a00 */
[----:B------:R-:W-:-:S02]  /*20a10*/  LEA.HI.X.SX32 R5, R199, R2, 0x1, P4 ;  /* 0x00000002c7057211 */ /* 0x000fc400020f0eff */
[----:B------:R-:W-:Y:S01]  /*20a20*/  IADD3 R8, P4, PT, R207, R3, RZ ;  /* 0x00000003cf087210 */ /* 0x000fe20007f9e0ff */
[----:B-----5:R-:W-:-:S03]  /*20a30*/  VIADD R205, R196, UR32 ;  /* 0x00000020c4cd7c36 */ /* 0x020fc60008000000 */
[-C--:B------:R-:W-:Y:S02]  /*20a40*/  LEA.HI.X.SX32 R9, R207, R2.reuse, 0x1, P4 ;  /* 0x00000002cf097211 */ /* 0x080fe400020f0eff */
[-C--:B0-----:R-:W-:Y:S01]  /*20a50*/  IADD3 R6, P3, PT, R211, R3.reuse, RZ ;  /* 0x00000003d3067210 */ /* 0x081fe20007f7e0ff */
[----:B------:R-:W-:Y:S02]  /*20a60*/  VIADD R199, R205, UR5 ;  /* 0x00000005cdc77c36 */ /* 0x000fe40008000000 */
[----:B------:R0:W-:Y:S01]  /*20a70*/  STL.64 [R1+0x2d8], R8 ;  /* 0x0002d80801007387 */ /* 0x0001e20000100a00 */
[----:B------:R-:W5:Y:S01]  /*20a80*/  LDCU UR5, c[0x0][0x3b8] ;  /* 0x00007700ff0577ac */ /* 0x000f620008000800 */
[-C--:B------:R-:W-:Y:S02]  /*20a90*/  LEA.HI.X.SX32 R7, R211, R2.reuse, 0x1, P3 ;  /* 0x00000002d3077211 */ /* 0x080fe400018f0eff */
[----:B------:R-:W-:Y:S01]  /*20aa0*/  IADD3 R10, P3, PT, R209, R3, RZ ;  /* 0x00000003d10a7210 */ /* 0x000fe20007f7e0ff */
[----:B------:R-:W-:Y:S01]  /*20ab0*/  VIADD R208, R199, UR19 ;  /* 0x00000013c7d07c36 */ /* 0x000fe20008000000 */
[----:B------:R-:W1:Y:S02]  /*20ac0*/  LDCU UR19, c[0x0][0x3b8] ;  /* 0x00007700ff1377ac */ /* 0x000e640008000800 */
[----:B------:R-:W-:-:S02]  /*20ad0*/  LEA.HI.X.SX32 R11, R209, R2, 0x1, P3 ;  /* 0x00000002d10b7211 */ /* 0x000fc400018f0eff */
[----:B0-----:R-:W-:-:S03]  /*20ae0*/  IADD3 R8, P4, PT, R206, R3, RZ ;  /* 0x00000003ce087210 */ /* 0x001fc60007f9e0ff */
[----:B------:R0:W-:Y:S01]  /*20af0*/  STL.64 [R1+0x2d0], R10 ;  /* 0x0002d00a01007387 */ /* 0x0001e20000100a00 */
[-C--:B------:R-:W-:Y:S02]  /*20b00*/  LEA.HI.X.SX32 R9, R206, R2.reuse, 0x1, P4 ;  /* 0x00000002ce097211 */ /* 0x080fe400020f0eff */
[CC--:B------:R-:W-:Y:S01]  /*20b10*/  IADD3 R12, P4, PT, R203.reuse, R3.reuse, RZ ;  /* 0x00000003cb0c7210 */ /* 0x0c0fe20007f9e0ff */
[----:B------:R-:W-:Y:S01]  /*20b20*/  VIADD R207, R208, UR7 ;  /* 0x00000007d0cf7c36 */ /* 0x000fe20008000000 */
[----:B------:R-:W1:Y:S02]  /*20b30*/  LDCU UR7, c[0x0][0x3b8] ;  /* 0x00007700ff0777ac */ /* 0x000e640008000800 */
[----:B------:R-:W-:Y:S02]  /*20b40*/  LEA.HI.X.SX32 R13, R203, R2, 0x1, P4 ;  /* 0x00000002cb0d7211 */ /* 0x000fe400020f0eff */
[----:B0-----:R-:W-:Y:S01]  /*20b50*/  IADD3 R10, P3, PT, R204, R3, RZ ;  /* 0x00000003cc0a7210 */ /* 0x001fe20007f7e0ff */
[----:B------:R-:W-:-:S02]  /*20b60*/  VIADD R206, R207, UR13 ;  /* 0x0000000dcfce7c36 */ /* 0x000fc40008000000 */
[----:B------:R0:W-:Y:S01]  /*20b70*/  STL.64 [R1+0x2b8], R12 ;  /* 0x0002b80c01007387 */ /* 0x0001e20000100a00 */
[----:B------:R-:W1:Y:S01]  /*20b80*/  LDCU UR13, c[0x0][0x3b8] ;  /* 0x00007700ff0d77ac */ /* 0x000e620008000800 */
[----:B------:R-:W-:Y:S02]  /*20b90*/  LEA.HI.X.SX32 R11, R204, R2, 0x1, P3 ;  /* 0x00000002cc0b7211 */ /* 0x000fe400018f0eff */
[----:B------:R-:W-:Y:S01]  /*20ba0*/  IADD3 R14, P3, PT, R202, R3, RZ ;  /* 0x00000003ca0e7210 */ /* 0x000fe20007f7e0ff */
[----:B------:R-:W-:-:S03]  /*20bb0*/  VIADD R203, R206, UR29 ;  /* 0x0000001dcecb7c36 */ /* 0x000fc60008000000 */
[-C--:B------:R-:W-:Y:S02]  /*20bc0*/  LEA.HI.X.SX32 R15, R202, R2.reuse, 0x1, P3 ;  /* 0x00000002ca0f7211 */ /* 0x080fe400018f0eff */
[CC--:B0-----:R-:W-:Y:S01]  /*20bd0*/  IADD3 R12, P4, PT, R200.reuse, R3.reuse, RZ ;  /* 0x00000003c80c7210 */ /* 0x0c1fe20007f9e0ff */
[----:B------:R-:W-:Y:S02]  /*20be0*/  VIADD R204, R203, UR18 ;  /* 0x00000012cbcc7c36 */ /* 0x000fe40008000000 */
[----:B------:R0:W-:Y:S01]  /*20bf0*/  STL.64 [R1+0x2b0], R14 ;  /* 0x0002b00e01007387 */ /* 0x0001e20000100a00 */
[----:B------:R-:W1:Y:S01]  /*20c00*/  LDCU UR18, c[0x0][0x3b8] ;  /* 0x00007700ff1277ac */ /* 0x000e620008000800 */
[----:B------:R-:W-:Y:S02]  /*20c10*/  LEA.HI.X.SX32 R13, R200, R2, 0x1, P4 ;  /* 0x00000002c80d7211 */ /* 0x000fe400020f0eff */
[----:B------:R-:W-:Y:S01]  /*20c20*/  IADD3 R16, P4, PT, R197, R3, RZ ;  /* 0x00000003c5107210 */ /* 0x000fe20007f9e0ff */
[----:B------:R-:W-:-:S03]  /*20c30*/  VIADD R200, R204, UR30 ;  /* 0x0000001eccc87c36 */ /* 0x000fc60008000000 */
[----:B------:R-:W-:Y:S02]  /*20c40*/  LEA.HI.X.SX32 R17, R197, R2, 0x1, P4 ;  /* 0x00000002c5117211 */ /* 0x000fe400020f0eff */
[----:B0-----:R-:W-:-:S03]  /*20c50*/  IADD3 R14, P3, PT, R201, R3, RZ ;  /* 0x00000003c90e7210 */ /* 0x001fc60007f7e0ff */
[----:B------:R0:W-:Y:S01]  /*20c60*/  STL.64 [R1+0x298], R16 ;  /* 0x0002981001007387 */ /* 0x0001e20000100a00 */
[-C--:B------:R-:W-:Y:S02]  /*20c70*/  IADD3 R18, P4, PT, R196, R3.reuse, RZ ;  /* 0x00000003c4127210 */ /* 0x080fe40007f9e0ff */
[-C--:B------:R-:W-:Y:S01]  /*20c80*/  LEA.HI.X.SX32 R15, R201, R2.reuse, 0x1, P3 ;  /* 0x00000002c90f7211 */ /* 0x080fe200018f0eff */
[----:B----4-:R-:W-:Y:S01]  /*20c90*/  VIADD R201, R200, UR9 ;  /* 0x00000009c8c97c36 */ /* 0x010fe20008000000 */
[----:B------:R-:W-:Y:S01]  /*20ca0*/  LEA.HI.X.SX32 R19, R196, R2, 0x1, P4 ;  /* 0x00000002c4137211 */ /* 0x000fe200020f0eff */
[----:B------:R-:W4:Y:S02]  /*20cb0*/  LDCU UR9, c[0x0][0x3b8] ;  /* 0x00007700ff0977ac */ /* 0x000f240008000800 */
[----:B------:R-:W-:Y:S01]  /*20cc0*/  VIADD R197, R201, UR28 ;  /* 0x0000001cc9c57c36 */ /* 0x000fe20008000000 */
[-C--:B0-----:R-:W-:Y:S01]  /*20cd0*/  IADD3 R16, P3, PT, R198, R3.reuse, RZ ;  /* 0x00000003c6107210 */ /* 0x081fe20007f7e0ff */
[----:B------:R0:W-:Y:S01]  /*20ce0*/  STL.64 [R1+0x288], R18 ;  /* 0x0002881201007387 */ /* 0x0001e20000100a00 */
[----:B------:R-:W-:-:S02]  /*20cf0*/  IADD3 R22, P4, PT, R199, R3, RZ ;  /* 0x00000003c7167210 */ /* 0x000fc40007f9e0ff */
[-C--:B------:R-:W-:Y:S01]  /*20d00*/  LEA.HI.X.SX32 R17, R198, R2.reuse, 0x1, P3 ;  /* 0x00000002c6117211 */ /* 0x080fe200018f0eff */
[----:B------:R-:W-:Y:S01]  /*20d10*/  VIADD R198, R197, UR17 ;  /* 0x00000011c5c67c36 */ /* 0x000fe20008000000 */
[----:B------:R-:W-:Y:S01]  /*20d20*/  LEA.HI.X.SX32 R23, R199, R2, 0x1, P4 ;  /* 0x00000002c7177211 */ /* 0x000fe200020f0eff */
[----:B------:R-:W4:Y:S01]  /*20d30*/  LDL.LU.64 R140, [R1+0xa18] ;  /* 0x000a1800018c7983 */ /* 0x000f220000300a00 */
[----:B------:R-:W1:Y:S01]  /*20d40*/  LDCU UR17, c[0x0][0x3b8] ;  /* 0x00007700ff1177ac */ /* 0x000e620008000800 */
[----:B------:R-:W-:Y:S02]  /*20d50*/  VIADD R196, R198, UR27 ;  /* 0x0000001bc6c47c36 */ /* 0x000fe40008000000 */
[----:B------:R-:W4:Y:S01]  /*20d60*/  LDL.LU.64 R138, [R1+0xa10] ;  /* 0x000a1000018a7983 */ /* 0x000f220000300a00 */
[----:B0-----:R-:W-:-:S04]  /*20d70*/  IADD3 R18, P3, PT, R205, R3, RZ ;  /* 0x00000003cd127210 */ /* 0x001fc80007f7e0ff */
[-C--:B------:R-:W-:Y:S01]  /*20d80*/  LEA.HI.X.SX32 R19, R205, R2.reuse, 0x1, P3 ;  /* 0x00000002cd137211 */ /* 0x080fe200018f0eff */
[----:B------:R-:W-:Y:S01]  /*20d90*/  VIADD R205, R196, UR6 ;  /* 0x00000006c4cd7c36 */ /* 0x000fe20008000000 */
[----:B------:R0:W-:Y:S01]  /*20da0*/  STL.64 [R1+0x278], R22 ;  /* 0x0002781601007387 */ /* 0x0001e20000100a00 */
[CC--:B------:R-:W-:Y:S01]  /*20db0*/  IADD3 R20, P3, PT, R208.reuse, R3.reuse, RZ ;  /* 0x00000003d0147210 */ /* 0x0c0fe20007f7e0ff */
[----:B------:R-:W1:Y:S01]  /*20dc0*/  LDCU UR6, c[0x0][0x3b8] ;  /* 0x00007700ff0677ac */ /* 0x000e620008000800 */
[----:B------:R-:W-:Y:S01]  /*20dd0*/  VIADD R199, R205, UR12 ;  /* 0x0000000ccdc77c36 */ /* 0x000fe20008000000 */
[----:B------:R-:W4:Y:S01]  /*20de0*/  LDL.LU R142, [R1+0x150] ;  /* 0x00015000018e7983 */ /* 0x000f220000300800 */
[----:B------:R-:W-:Y:S01]  /*20df0*/  LEA.HI.X.SX32 R21, R208, R2, 0x1, P3 ;  /* 0x00000002d0157211 */ /* 0x000fe200018f0eff */
[----:B------:R-:W1:Y:S01]  /*20e00*/  LDCU UR12, c[0x0][0x3b8] ;  /* 0x00007700ff0c77ac */ /* 0x000e620008000800 */
[-C--:B0-----:R-:W-:Y:S01]  /*20e10*/  IADD3 R22, P4, PT, R207, R3.reuse, RZ ;  /* 0x00000003cf167210 */ /* 0x081fe20007f9e0ff */
[----:B------:R-:W4:Y:S01]  /*20e20*/  LDL.LU R143, [R1+0x154] ;  /* 0x00015400018f7983 */ /* 0x000f220000300800 */
[----:B------:R-:W-:-:S02]  /*20e30*/  IADD3 R24, P3, PT, R206, R3, RZ ;  /* 0x00000003ce187210 */ /* 0x000fc40007f7e0ff */
[-C--:B------:R-:W-:Y:S01]  /*20e40*/  LEA.HI.X.SX32 R23, R207, R2.reuse, 0x1, P4 ;  /* 0x00000002cf177211 */ /* 0x080fe200020f0eff */
[----:B------:R-:W-:Y:S01]  /*20e50*/  VIADD R207, R199, UR16 ;  /* 0x00000010c7cf7c36 */ /* 0x000fe20008000000 */
[-C--:B------:R-:W-:Y:S01]  /*20e60*/  IADD3 R26, P4, PT, R203, R3.reuse, RZ ;  /* 0x00000003cb1a7210 */ /* 0x080fe20007f9e0ff */
[----:B------:R-:W0:Y:S01]  /*20e70*/  LDCU UR16, c[0x0][0x3b8] ;  /* 0x00007700ff1077ac */ /* 0x000e220008000800 */
[-C--:B------:R-:W-:Y:S01]  /*20e80*/  LEA.HI.X.SX32 R25, R206, R2.reuse, 0x1, P3 ;  /* 0x00000002ce197211 */ /* 0x080fe200018f0eff */
[----:B------:R-:W-:Y:S01]  /*20e90*/  VIADD R202, R207, UR23 ;  /* 0x00000017cfca7c36 */ /* 0x000fe20008000000 */
[-C--:B------:R-:W-:Y:S01]  /*20ea0*/  LEA.HI.X.SX32 R27, R203, R2.reuse, 0x1, P4 ;  /* 0x00000002cb1b7211 */ /* 0x080fe200020f0eff */
[----:B------:R-:W4:Y:S01]  /*20eb0*/  LDL.LU.64 R136, [R1+0xa08] ;  /* 0x000a080001887983 */ /* 0x000f220000300a00 */
[-C--:B------:R-:W-:Y:S01]  /*20ec0*/  IADD3 R28, P3, PT, R204, R3.reuse, RZ ;  /* 0x00000003cc1c7210 */ /* 0x080fe20007f7e0ff */
[----:B------:R-:W-:Y:S01]  /*20ed0*/  VIADD R203, R202, UR26 ;  /* 0x0000001acacb7c36 */ /* 0x000fe20008000000 */
[----:B------:R-:W-:Y:S01]  /*20ee0*/  IADD3 R30, P4, PT, R200, R3, RZ ;  /* 0x00000003c81e7210 */ /* 0x000fe20007f9e0ff */
[----:B------:R-:W4:Y:S01]  /*20ef0*/  LDL.LU.64 R134, [R1+0xa00] ;  /* 0x000a000001867983 */ /* 0x000f220000300a00 */
[----:B------:R-:W-:-:S02]  /*20f00*/  LEA.HI.X.SX32 R29, R204, R2, 0x1, P3 ;  /* 0x00000002cc1d7211 */ /* 0x000fc400018f0eff */
[-C--:B------:R-:W-:Y:S01]  /*20f10*/  LEA.HI.X.SX32 R31, R200, R2.reuse, 0x1, P4 ;  /* 0x00000002c81f7211 */ /* 0x080fe200020f0eff */
[----:B--2---:R-:W-:Y:S01]  /*20f20*/  VIADD R200, R203, UR11 ;  /* 0x0000000bcbc87c36 */ /* 0x004fe20008000000 */
[-C--:B------:R-:W-:Y:S01]  /*20f30*/  IADD3 R32, P3, PT, R201, R3.reuse, RZ ;  /* 0x00000003c9207210 */ /* 0x080fe20007f7e0ff */
[----:B------:R-:W2:Y:S01]  /*20f40*/  LDCU UR11, c[0x0][0x3b8] ;  /* 0x00007700ff0b77ac */ /* 0x000ea20008000800 */
[-C--:B------:R-:W-:Y:S02]  /*20f50*/  IADD3 R34, P4, PT, R197, R3.reuse, RZ ;  /* 0x00000003c5227210 */ /* 0x080fe40007f9e0ff */
[-C--:B------:R-:W-:Y:S01]  /*20f60*/  LEA.HI.X.SX32 R33, R201, R2.reuse, 0x1, P3 ;  /* 0x00000002c9217211 */ /* 0x080fe200018f0eff */
[----:B------:R-:W-:Y:S01]  /*20f70*/  VIADD R201, R200, UR15 ;  /* 0x0000000fc8c97c36 */ /* 0x000fe20008000000 */
[----:B------:R-:W-:Y:S01]  /*20f80*/  LEA.HI.X.SX32 R35, R197, R2, 0x1, P4 ;  /* 0x00000002c5237211 */ /* 0x000fe200020f0eff */
[----:B------:R-:W0:Y:S01]  /*20f90*/  LDCU UR15, c[0x0][0x3b8] ;  /* 0x00007700ff0f77ac */ /* 0x000e220008000800 */
[-C--:B------:R-:W-:Y:S01]  /*20fa0*/  IADD3 R36, P3, PT, R198, R3.reuse, RZ ;  /* 0x00000003c6247210 */ /* 0x080fe20007f7e0ff */
[----:B------:R-:W-:Y:S01]  /*20fb0*/  VIADD R197, R201, UR22 ;  /* 0x00000016c9c57c36 */ /* 0x000fe20008000000 */
[----:B------:R-:W-:-:S02]  /*20fc0*/  IADD3 R38, P4, PT, R196, R3, RZ ;  /* 0x00000003c4267210 */ /* 0x000fc40007f9e0ff */
[-C--:B------:R-:W-:Y:S01]  /*20fd0*/  LEA.HI.X.SX32 R37, R198, R2.reuse, 0x1, P3 ;  /* 0x00000002c6257211 */ /* 0x080fe200018f0eff */
[----:B------:R-:W-:Y:S01]  /*20fe0*/  VIADD R198, R197, UR4 ;  /* 0x00000004c5c67c36 */ /* 0x000fe20008000000 */
[-C--:B------:R-:W-:Y:S01]  /*20ff0*/  LEA.HI.X.SX32 R39, R196, R2.reuse, 0x1, P4 ;  /* 0x00000002c4277211 */ /* 0x080fe200020f0eff */
[----:B------:R-:W0:Y:S01]  /*21000*/  LDCU UR4, c[0x0][0x3b8] ;  /* 0x00007700ff0477ac */ /* 0x000e220008000800 */
[-C--:B------:R-:W-:Y:S01]  /*21010*/  IADD3 R42, P4, PT, R199, R3.reuse, RZ ;  /* 0x00000003c72a7210 */ /* 0x080fe20007f9e0ff */
[----:B-1----:R-:W-:Y:S01]  /*21020*/  VIADD R196, R198, UR8 ;  /* 0x00000008c6c47c36 */ /* 0x002fe20008000000 */
[-C--:B------:R-:W-:Y:S01]  /*21030*/  IADD3 R40, P3, PT, R205, R3.reuse, RZ ;  /* 0x00000003cd287210 */ /* 0x080fe20007f7e0ff */
[----:B------:R-:W1:Y:S01]  /*21040*/  LDCU UR8, c[0x0][0x3b8] ;  /* 0x00007700ff0877ac */ /* 0x000e620008000800 */
[----:B------:R-:W-:Y:S01]  /*21050*/  LEA.HI.X.SX32 R43, R199, R2, 0x1, P4 ;  /* 0x00000002c72b7211 */ /* 0x000fe200020f0eff */
[----:B---3--:R-:W-:Y:S01]  /*21060*/  VIADD R204, R196, UR21 ;  /* 0x00000015c4cc7c36 */ /* 0x008fe20008000000 */
[----:B------:R-:W-:-:S02]  /*21070*/  IADD3 R46, P4, PT, R202, R3, RZ ;  /* 0x00000003ca2e7210 */ /* 0x000fc40007f9e0ff */
[-C--:B------:R-:W-:Y:S01]  /*21080*/  LEA.HI.X.SX32 R41, R205, R2.reuse, 0x1, P3 ;  /* 0x00000002cd297211 */ /* 0x080fe200018f0eff */
[----:B------:R-:W-:Y:S01]  /*21090*/  VIADD R199, R204, UR14 ;  /* 0x0000000eccc77c36 */ /* 0x000fe20008000000 */
[-C--:B------:R-:W-:Y:S01]  /*210a0*/  IADD3 R44, P3, PT, R207, R3.reuse, RZ ;  /* 0x00000003cf2c7210 */ /* 0x080fe20007f7e0ff */
[----:B------:R-:W3:Y:S01]  /*210b0*/  LDCU UR14, c[0x0][0x3b8] ;  /* 0x00007700ff0e77ac */ /* 0x000ee20008000800 */
[-C--:B------:R-:W-:Y:S01]  /*210c0*/  LEA.HI.X.SX32 R47, R202, R2.reuse, 0x1, P4 ;  /* 0x00000002ca2f7211 */ /* 0x080fe200020f0eff */
[----:B------:R-:W-:Y:S01]  /*210d0*/  VIADD R202, R199, UR20 ;  /* 0x00000014c7ca7c36 */ /* 0x000fe20008000000 */
[-C--:B------:R-:W-:Y:S02]  /*210e0*/  IADD3 R50, P4, PT, R200, R3.reuse, RZ ;  /* 0x00000003c8327210 */ /* 0x080fe40007f9e0ff */
[----:B------:R-:W-:Y:S02]  /*210f0*/  LEA.HI.X.SX32 R45, R207, R2, 0x1, P3 ;  /* 0x00000002cf2d7211 */ /* 0x000fe400018f0eff */
[----:B------:R-:W-:-:S02]  /*21100*/  IADD3 R48, P3, PT, R203, R3, RZ ;  /* 0x00000003cb307210 */ /* 0x000fc40007f7e0ff */
[-C--:B------:R-:W-:Y:S01]  /*21110*/  LEA.HI.X.SX32 R51, R200, R2.reuse, 0x1, P4 ;  /* 0x00000002c8337211 */ /* 0x080fe200020f0eff */
[----:B------:R-:W-:Y:S01]  /*21120*/  VIADD R200, R202, UR31 ;  /* 0x0000001fcac87c36 */ /* 0x000fe20008000000 */
[-C--:B------:R-:W-:Y:S02]  /*21130*/  LEA.HI.X.SX32 R49, R203, R2.reuse, 0x1, P3 ;  /* 0x00000002cb317211 */ /* 0x080fe400018f0eff */
[-C--:B------:R-:W-:Y:S01]  /*21140*/  IADD3 R52, P3, PT, R201, R3.reuse, RZ ;  /* 0x00000003c9347210 */ /* 0x080fe20007f7e0ff */
[----:B-----5:R-:W-:Y:S01]  /*21150*/  VIADD R203, R200, UR5 ;  /* 0x00000005c8cb7c36 */ /* 0x020fe20008000000 */
[-C--:B------:R-:W-:Y:S01]  /*21160*/  IADD3 R54, P4, PT, R197, R3.reuse, RZ ;  /* 0x00000003c5367210 */ /* 0x080fe20007f9e0ff */
[----:B------:R-:W5:Y:S01]  /*21170*/  LDCU UR5, c[0x0][0x3b8] ;  /* 0x00007700ff0577ac */ /* 0x000f620008000800 */
[-C--:B------:R-:W-:Y:S02]  /*21180*/  LEA.HI.X.SX32 R53, R201, R2.reuse, 0x1, P3 ;  /* 0x00000002c9357211 */ /* 0x080fe400018f0eff */
[----:B------:R-:W-:Y:S01]  /*21190*/  LEA.HI.X.SX32 R55, R197, R2, 0x1, P4 ;  /* 0x00000002c5377211 */ /* 0x000fe200020f0eff */
[----:B------:R-:W-:Y:S01]  /*211a0*/  VIADD R197, R203, UR7 ;  /* 0x00000007cbc57c36 */ /* 0x000fe20008000000 */
[-C--:B------:R-:W-:Y:S01]  /*211b0*/  IADD3 R56, P3, PT, R198, R3.reuse, RZ ;  /* 0x00000003c6387210 */ /* 0x080fe20007f7e0ff */
[----:B------:R-:W0:Y:S01]  /*211c0*/  LDCU UR7, c[0x0][0x3b8] ;  /* 0x00007700ff0777ac */ /* 0x000e220008000800 */
[----:B------:R-:W-:-:S02]  /*211d0*/  IADD3 R58, P4, PT, R196, R3, RZ ;  /* 0x00000003c43a7210 */ /* 0x000fc40007f9e0ff */
[-C--:B------:R-:W-:Y:S01]  /*211e0*/  LEA.HI.X.SX32 R57, R198, R2.reuse, 0x1, P3 ;  /* 0x00000002c6397211 */ /* 0x080fe200018f0eff */
[----:B------:R-:W-:Y:S01]  /*211f0*/  VIADD R198, R197, UR13 ;  /* 0x0000000dc5c67c36 */ /* 0x000fe20008000000 */
[-C--:B------:R-:W-:Y:S01]  /*21200*/  LEA.HI.X.SX32 R59, R196, R2.reuse, 0x1, P4 ;  /* 0x00000002c43b7211 */ /* 0x080fe200020f0eff */
[----:B------:R-:W0:Y:S02]  /*21210*/  LDCU UR13, c[0x0][0x3b8] ;  /* 0x00007700ff0d77ac */ /* 0x000e240008000800 */
[----:B------:R-:W-:Y:S01]  /*21220*/  VIADD R196, R198, UR18 ;  /* 0x00000012c6c47c36 */ /* 0x000fe20008000000 */
[-C--:B------:R-:W-:Y:S02]  /*21230*/  IADD3 R60, P3, PT, R204, R3.reuse, RZ ;  /* 0x00000003cc3c7210 */ /* 0x080fe40007f7e0ff */
[CC--:B------:R-:W-:Y:S01]  /*21240*/  IADD3 R62, P4, PT, R199.reuse, R3.reuse, RZ ;  /* 0x00000003c73e7210 */ /* 0x0c0fe20007f9e0ff */
[----:B----4-:R-:W-:Y:S01]  /*21250*/  VIADD R201, R196, UR9 ;  /* 0x00000009c4c97c36 */ /* 0x010fe20008000000 */
[-C--:B------:R-:W-:Y:S01]  /*21260*/  LEA.HI.X.SX32 R61, R204, R2.reuse, 0x1, P3 ;  /* 0x00000002cc3d7211 */ /* 0x080fe200018f0eff */
[----:B------:R-:W4:Y:S01]  /*21270*/  LDCU UR9, c[0x0][0x3b8] ;  /* 0x00007700ff0977ac */ /* 0x000f220008000800 */
[----:B------:R-:W-:Y:S01]  /*21280*/  LEA.HI.X.SX32 R63, R199, R2, 0x1, P4 ;  /* 0x00000002c73f7211 */ /* 0x000fe200020f0eff */
[----:B------:R-:W-:Y:S01]  /*21290*/  VIADD R199, R201, UR17 ;  /* 0x00000011c9c77c36 */ /* 0x000fe20008000000 */
[----:B------:R-:W-:-:S02]  /*212a0*/  IADD3 R64, P3, PT, R202, R3, RZ ;  /* 0x00000003ca407210 */ /* 0x000fc40007f7e0ff */
[-C--:B------:R-:W-:Y:S02]  /*212b0*/  IADD3 R66, P4, PT, R200, R3.reuse, RZ ;  /* 0x00000003c8427210 */ /* 0x080fe40007f9e0ff */
[-C--:B------:R-:W-:Y:S01]  /*212c0*/  LEA.HI.X.SX32 R65, R202, R2.reuse, 0x1, P3 ;  /* 0x00000002ca417211 */ /* 0x080fe200018f0eff */
[----:B------:R-:W-:Y:S01]  /*212d0*/  VIADD R202, R199, UR6 ;  /* 0x00000006c7ca7c36 */ /* 0x000fe20008000000 */
[-C--:B------:R-:W-:Y:S01]  /*212e0*/  LEA.HI.X.SX32 R67, R200, R2.reuse, 0x1, P4 ;  /* 0x00000002c8437211 */ /* 0x080fe200020f0eff */
[----:B------:R-:W1:Y:S01]  /*212f0*/  LDCU UR6, c[0x0][0x3b8] ;  /* 0x00007700ff0677ac */ /* 0x000e620008000800 */
[-C--:B------:R-:W-:Y:S01]  /*21300*/  IADD3 R248, P4, PT, R197, R3.reuse, RZ ;  /* 0x00000003c5f87210 */ /* 0x080fe20007f9e0ff */
[----:B------:R-:W-:Y:S01]  /*21310*/  VIADD R200, R202, UR12 ;  /* 0x0000000ccac87c36 */ /* 0x000fe20008000000 */
[----:B------:R-:W-:Y:S01]  /*21320*/  IADD3 R250, P3, PT, R203, R3, RZ ;  /* 0x00000003cbfa7210 */ /* 0x000fe20007f7e0ff */
[----:B------:R-:W1:Y:S01]  /*21330*/  LDCU UR12, c[0x0][0x3b8] ;  /* 0x00007700ff0c77ac */ /* 0x000e620008000800 */
[----:B------:R-:W-:-:S02]  /*21340*/  LEA.HI.X.SX32 R249, R197, R2, 0x1, P4 ;  /* 0x00000002c5f97211 */ /* 0x000fc400020f0eff */
[----:B------:R-:W-:Y:S01]  /*21350*/  LEA.HI.X.SX32 R251, R203, R2, 0x1, P3 ;  /* 0x00000002cbfb7211 */ /* 0x000fe200018f0eff */
[----:B0-----:R-:W-:Y:S01]  /*21360*/  VIADD R203, R200, UR16 ;  /* 0x00000010c8cb7c36 */ /* 0x001fe20008000000 */
[----:B------:R-:W-:-:S04]  /*21370*/  IADD3 R244, P4, PT, R196, R3, RZ ;  /* 0x00000003c4f47210 */ /* 0x000fc80007f9e0ff */
[----:B------:R-:W-:Y:S01]  /*21380*/  LEA.HI.X.SX32 R245, R196, R2, 0x1, P4 ;  /* 0x00000002c4f57211 */ /* 0x000fe200020f0eff */
[----:B--2---:R-:W-:Y:S01]  /*21390*/  VIADD R196, R203, UR11 ;  /* 0x0000000bcbc47c36 */ /* 0x004fe20008000000 */
[-C--:B------:R-:W-:Y:S01]  /*213a0*/  IADD3 R246, P3, PT, R198, R3.reuse, RZ ;  /* 0x00000003c6f67210 */ /* 0x080fe20007f7e0ff */
[----:B------:R-:W0:Y:S02]  /*213b0*/  LDCU UR11, c[0x0][0x3b8] ;  /* 0x00007700ff0b77ac */ /* 0x000e240008000800 */
[----:B------:R-:W-:Y:S01]  /*213c0*/  VIADD R204, R196, UR15 ;  /* 0x0000000fc4cc7c36 */ /* 0x000fe20008000000 */
[----:B------:R-:W-:-:S03]  /*213d0*/  IADD3 R240, P4, PT, R199, R3, RZ ;  /* 0x00000003c7f07210 */ /* 0x000fc60007f9e0ff */
[----:B------:R-:W-:Y:S01]  /*213e0*/  VIADD R197, R204, UR4 ;  /* 0x00000004ccc57c36 */ /* 0x000fe20008000000 */
[-C--:B------:R-:W-:Y:S01]  /*213f0*/  LEA.HI.X.SX32 R247, R198, R2.reuse, 0x1, P3 ;  /* 0x00000002c6f77211 */ /* 0x080fe200018f0eff */
[----:B------:R-:W2:Y:S01]  /*21400*/  LDCU UR4, c[0x0][0x3b8] ;  /* 0x00007700ff0477ac */ /* 0x000ea20008000800 */
[-C--:B------:R-:W-:Y:S01]  /*21410*/  LEA.HI.X.SX32 R241, R199, R2.reuse, 0x1, P4 ;  /* 0x00000002c7f17211 */ /* 0x080fe200020f0eff */
[----:B-1----:R-:W-:Y:S01]  /*21420*/  VIADD R199, R197, UR8 ;  /* 0x00000008c5c77c36 */ /* 0x002fe20008000000 */
[-C--:B------:R-:W-:Y:S01]  /*21430*/  IADD3 R242, P3, PT, R201, R3.reuse, RZ ;  /* 0x00000003c9f27210 */ /* 0x080fe20007f7e0ff */
[----:B------:R-:W1:Y:S01]  /*21440*/  LDCU UR8, c[0x0][0x3b8] ;  /* 0x00007700ff0877ac */ /* 0x000e620008000800 */
[-C--:B------:R-:W-:Y:S01]  /*21450*/  IADD3 R236, P4, PT, R200, R3.reuse, RZ ;  /* 0x00000003c8ec7210 */ /* 0x080fe20007f9e0ff */
[----:B---3--:R-:W-:Y:S01]  /*21460*/  VIADD R198, R199, UR14 ;  /* 0x0000000ec7c67c36 */ /* 0x008fe20008000000 */
[----:B------:R-:W-:Y:S02]  /*21470*/  LEA.HI.X.SX32 R243, R201, R2, 0x1, P3 ;  /* 0x00000002c9f37211 */ /* 0x000fe400018f0eff */
[----:B------:R-:W-:-:S02]  /*21480*/  IADD3 R238, P3, PT, R202, R3, RZ ;  /* 0x00000003caee7210 */ /* 0x000fc40007f7e0ff */
[-C--:B------:R-:W-:Y:S01]  /*21490*/  LEA.HI.X.SX32 R237, R200, R2.reuse, 0x1, P4 ;  /* 0x00000002c8ed7211 */ /* 0x080fe200020f0eff */
[----:B------:R-:W-:Y:S01]  /*214a0*/  VIADD R200, R198, UR19 ;  /* 0x00000013c6c87c36 */ /* 0x000fe20008000000 */
[-C--:B------:R-:W-:Y:S02]  /*214b0*/  IADD3 R232, P4, PT, R196, R3.reuse, RZ ;  /* 0x00000003c4e87210 */ /* 0x080fe40007f9e0ff */
[-C--:B------:R-:W-:Y:S02]  /*214c0*/  LEA.HI.X.SX32 R239, R202, R2.reuse, 0x1, P3 ;  /* 0x00000002caef7211 */ /* 0x080fe400018f0eff */
[-C--:B------:R-:W-:Y:S02]  /*214d0*/  IADD3 R234, P3, PT, R203, R3.reuse, RZ ;  /* 0x00000003cbea7210 */ /* 0x080fe40007f7e0ff */
[-C--:B------:R-:W-:Y:S01]  /*214e0*/  LEA.HI.X.SX32 R233, R196, R2.reuse, 0x1, P4 ;  /* 0x00000002c4e97211 */ /* 0x080fe200020f0eff */
[----:B-----5:R-:W-:Y:S01]  /*214f0*/  VIADD R196, R200, UR5 ;  /* 0x00000005c8c47c36 */ /* 0x020fe20008000000 */
[-C--:B------:R-:W-:Y:S01]  /*21500*/  IADD3 R228, P4, PT, R197, R3.reuse, RZ ;  /* 0x00000003c5e47210 */ /* 0x080fe20007f9e0ff */
[----:B------:R-:W3:Y:S01]  /*21510*/  LDCU UR5, c[0x0][0x3b8] ;  /* 0x00007700ff0577ac */ /* 0x000ee20008000800 */
[-C--:B------:R-:W-:Y:S01]  /*21520*/  LEA.HI.X.SX32 R235, R203, R2.reuse, 0x1, P3 ;  /* 0x00000002cbeb7211 */ /* 0x080fe200018f0eff */
[----:B------:R-:W-:Y:S01]  /*21530*/  VIADD R201, R196, UR7 ;  /* 0x00000007c4c97c36 */ /* 0x000fe20008000000 */
[----:B------:R-:W-:Y:S01]  /*21540*/  IADD3 R230, P3, PT, R204, R3, RZ ;  /* 0x00000003cce67210 */ /* 0x000fe20007f7e0ff */
[----:B------:R-:W5:Y:S01]  /*21550*/  LDCU UR7, c[0x0][0x3b8] ;  /* 0x00007700ff0777ac */ /* 0x000f620008000800 */
[----:B------:R-:W-:-:S02]  /*21560*/  LEA.HI.X.SX32 R229, R197, R2, 0x1, P4 ;  /* 0x00000002c5e57211 */ /* 0x000fc400020f0eff */
[-C--:B------:R-:W-:Y:S01]  /*21570*/  IADD3 R224, P4, PT, R198, R3.reuse, RZ ;  /* 0x00000003c6e07210 */ /* 0x080fe20007f9e0ff */
[----:B----4-:R-:W-:Y:S01]  /*21580*/  VIADD R197, R201, UR9 ;  /* 0x00000009c9c57c36 */ /* 0x010fe20008000000 */
[-C--:B------:R-:W-:Y:S02]  /*21590*/  LEA.HI.X.SX32 R231, R204, R2.reuse, 0x1, P3 ;  /* 0x00000002cce77211 */ /* 0x080fe400018f0eff */
[-C--:B------:R-:W-:Y:S02]  /*215a0*/  IADD3 R226, P3, PT, R199, R3.reuse, RZ ;  /* 0x00000003c7e27210 */ /* 0x080fe40007f7e0ff */
[-C--:B------:R-:W-:Y:S01]  /*215b0*/  LEA.HI.X.SX32 R225, R198, R2.reuse, 0x1, P4 ;  /* 0x00000002c6e17211 */ /* 0x080fe200020f0eff */
[----:B------:R-:W-:Y:S01]  /*215c0*/  VIADD R198, R197, UR6 ;  /* 0x00000006c5c67c36 */ /* 0x000fe20008000000 */
[----:B------:R-:W-:Y:S01]  /*215d0*/  IADD3 R220, P4, PT, R196, R3, RZ ;  /* 0x00000003c4dc7210 */ /* 0x000fe20007f9e0ff */
[----:B------:R-:W4:Y:S01]  /*215e0*/  LDCU UR6, c[0x0][0x3b8] ;  /* 0x00007700ff0677ac */ /* 0x000f220008000800 */
[----:B------:R-:W-:-:S02]  /*215f0*/  LEA.HI.X.SX32 R227, R199, R2, 0x1, P3 ;  /* 0x00000002c7e37211 */ /* 0x000fc400018f0eff */
[-C--:B------:R-:W-:Y:S02]  /*21600*/  IADD3 R222, P3, PT, R200, R3.reuse, RZ ;  /* 0x00000003c8de7210 */ /* 0x080fe40007f7e0ff */
[-C--:B------:R-:W-:Y:S01]  /*21610*/  LEA.HI.X.SX32 R221, R196, R2.reuse, 0x1, P4 ;  /* 0x00000002c4dd7211 */ /* 0x080fe200020f0eff */
[----:B------:R-:W-:Y:S01]  /*21620*/  VIADD R196, R198, UR12 ;  /* 0x0000000cc6c47c36 */ /* 0x000fe20008000000 */
[-C--:B------:R-:W-:Y:S02]  /*21630*/  LEA.HI.X.SX32 R223, R200, R2.reuse, 0x1, P3 ;  /* 0x00000002c8df7211 */ /* 0x080fe400018f0eff */
[-C--:B------:R-:W-:Y:S01]  /*21640*/  IADD3 R218, P3, PT, R201, R3.reuse, RZ ;  /* 0x00000003c9da7210 */ /* 0x080fe20007f7e0ff */
[----:B0-----:R-:W-:Y:S01]  /*21650*/  VIADD R199, R196, UR11 ;  /* 0x0000000bc4c77c36 */ /* 0x001fe20008000000 */
[----:B------:R-:W-:Y:S02]  /*21660*/  IADD3 R216, P4, PT, R197, R3, RZ ;  /* 0x00000003c5d87210 */ /* 0x000fe40007f9e0ff */
[----:B------:R-:W-:-:S02]  /*21670*/  LEA.HI.X.SX32 R219, R201, R2, 0x1, P3 ;  /* 0x00000002c9db7211 */ /* 0x000fc400018f0eff */
[-C--:B------:R-:W-:Y:S01]  /*21680*/  LEA.HI.X.SX32 R217, R197, R2.reuse, 0x1, P4 ;  /* 0x00000002c5d97211 */ /* 0x080fe200020f0eff */
[----:B--2---:R-:W-:Y:S01]  /*21690*/  VIADD R197, R199, UR4 ;  /* 0x00000004c7c57c36 */ /* 0x004fe20008000000 */
[-C--:B------:R-:W-:Y:S01]  /*216a0*/  IADD3 R214, P3, PT, R198, R3.reuse, RZ ;  /* 0x00000003c6d67210 */ /* 0x080fe20007f7e0ff */
[----:B------:R-:W0:Y:S01]  /*216b0*/  LDCU UR4, c[0x0][0x3b8] ;  /* 0x00007700ff0477ac */ /* 0x000e220008000800 */
[-C--:B------:R-:W-:Y:S02]  /*216c0*/  IADD3 R212, P4, PT, R196, R3.reuse, RZ ;  /* 0x00000003c4d47210 */ /* 0x080fe40007f9e0ff */
[-C--:B------:R-:W-:Y:S01]  /*216d0*/  LEA.HI.X.SX32 R215, R198, R2.reuse, 0x1, P3 ;  /* 0x00000002c6d77211 */ /* 0x080fe200018f0eff */
[----:B-1----:R-:W-:Y:S01]  /*216e0*/  VIADD R198, R197, UR8 ;  /* 0x00000008c5c67c36 */ /* 0x002fe20008000000 */
[----:B------:R-:W-:Y:S01]  /*216f0*/  LEA.HI.X.SX32 R213, R196, R2, 0x1, P4 ;  /* 0x00000002c4d57211 */ /* 0x000fe200020f0eff */
[----:B------:R-:W1:Y:S01]  /*21700*/  LDCU UR8, c[0x0][0x39c] ;  /* 0x00007380ff0877ac */ /* 0x000e620008000800 */
[-C--:B------:R-:W-:Y:S01]  /*21710*/  IADD3 R210, P3, PT, R199, R3.reuse, RZ ;  /* 0x00000003c7d27210 */ /* 0x080fe20007f7e0ff */
[----:B------:R-:W-:Y:S01]  /*21720*/  VIADD R196, R198, UR13 ;  /* 0x0000000dc6c47c36 */ /* 0x000fe20008000000 */
[----:B------:R-:W-:-:S02]  /*21730*/  IADD3 R208, P4, PT, R197, R3, RZ ;  /* 0x00000003c5d07210 */ /* 0x000fc40007f9e0ff */
[-C--:B------:R-:W-:Y:S01]  /*21740*/  LEA.HI.X.SX32 R211, R199, R2.reuse, 0x1, P3 ;  /* 0x00000002c7d37211 */ /* 0x080fe200018f0eff */
[C---:B---3--:R-:W-:Y:S01]  /*21750*/  VIADD R199, R196.reuse, UR5 ;  /* 0x00000005c4c77c36 */ /* 0x048fe20008000000 */
[-C--:B------:R-:W-:Y:S01]  /*21760*/  LEA.HI.X.SX32 R209, R197, R2.reuse, 0x1, P4 ;  /* 0x00000002c5d17211 */ /* 0x080fe200020f0eff */
[----:B------:R-:W2:Y:S01]  /*21770*/  LDCU UR5, c[0x0][0x39c] ;  /* 0x00007380ff0577ac */ /* 0x000ea20008000800 */
[-C--:B------:R-:W-:Y:S01]  /*21780*/  IADD3 R204, P4, PT, R196, R3.reuse, RZ ;  /* 0x00000003c4cc7210 */ /* 0x080fe20007f9e0ff */
[----:B----4-:R-:W-:Y:S01]  /*21790*/  VIADD R197, R199, UR6 ;  /* 0x00000006c7c57c36 */ /* 0x010fe20008000000 */
[-C--:B------:R-:W-:Y:S01]  /*217a0*/  IADD3 R206, P3, PT, R198, R3.reuse, RZ ;  /* 0x00000003c6ce7210 */ /* 0x080fe20007f7e0ff */
[----:B------:R-:W3:Y:S01]  /*217b0*/  LDCU UR6, c[0x0][0x39c] ;  /* 0x00007380ff0677ac */ /* 0x000ee20008000800 */
[-C--:B------:R-:W-:Y:S01]  /*217c0*/  LEA.HI.X.SX32 R205, R196, R2.reuse, 0x1, P4 ;  /* 0x00000002c4cd7211 */ /* 0x080fe200020f0eff */
[C---:B-----5:R-:W-:Y:S01]  /*217d0*/  VIADD R252, R197.reuse, UR7 ;  /* 0x00000007c5fc7c36 */ /* 0x060fe20008000000 */
[-C--:B------:R-:W-:Y:S01]  /*217e0*/  IADD3 R200, P4, PT, R197, R3.reuse, RZ ;  /* 0x00000003c5c87210 */ /* 0x080fe20007f9e0ff */
[----:B------:R-:W4:Y:S01]  /*217f0*/  LDCU UR7, c[0x0][0x39c] ;  /* 0x00007380ff0777ac */ /* 0x000f220008000800 */
[-C--:B------:R-:W-:Y:S01]  /*21800*/  LEA.HI.X.SX32 R207, R198, R2.reuse, 0x1, P3 ;  /* 0x00000002c6cf7211 */ /* 0x080fe200018f0eff */
[----:B0-----:R-:W-:Y:S01]  /*21810*/  VIADD R132, R252, UR4 ;  /* 0x00000004fc847c36 */ /* 0x001fe20008000000 */
[----:B------:R-:W-:Y:S01]  /*21820*/  IADD3 R202, P3, PT, R199, R3, RZ ;  /* 0x00000003c7ca7210 */ /* 0x000fe20007f7e0ff */
[----:B------:R-:W0:Y:S01]  /*21830*/  LDCU UR4, c[0x0][0x39c] ;  /* 0x00007380ff0477ac */ /* 0x000e220008000800 */
[-C--:B------:R-:W-:Y:S01]  /*21840*/  LEA.HI.X.SX32 R201, R197, R2.reuse, 0x1, P4 ;  /* 0x00000002c5c97211 */ /* 0x080fe200020f0eff */
[----:B------:R-:W-:Y:S01]  /*21850*/  VIADD R197, R0, 0xd3 ;  /* 0x000000d300c57836 */ /* 0x000fe20000000000 */
[----:B------:R-:W-:-:S02]  /*21860*/  LEA.HI.X.SX32 R203, R199, R2, 0x1, P3 ;  /* 0x00000002c7cb7211 */ /* 0x000fc400018f0eff */
[-C--:B------:R-:W-:Y:S02]  /*21870*/  IADD3 R198, P3, PT, R252, R3.reuse, RZ ;  /* 0x00000003fcc67210 */ /* 0x080fe40007f7e0ff */
[----:B------:R-:W-:Y:S02]  /*21880*/  IADD3 R196, P4, PT, R132, R3, RZ ;  /* 0x0000000384c47210 */ /* 0x000fe40007f9e0ff */
[----:B-1----:R-:W-:Y:S02]  /*21890*/  ISETP.LT.AND P5, PT, R197, UR8, !P0 ;  /* 0x00000008c5007c0c */ /* 0x002fe4000c7a1270 */
[-C--:B------:R-:W-:Y:S02]  /*218a0*/  LEA.HI.X.SX32 R199, R252, R2.reuse, 0x1, P3 ;  /* 0x00000002fcc77211 */ /* 0x080fe400018f0eff */
[----:B------:R-:W-:Y:S01]  /*218b0*/  LEA.HI.X.SX32 R197, R132, R2, 0x1, P4 ;  /* 0x0000000284c57211 */ /* 0x000fe200020f0eff */
[C---:B------:R-:W-:Y:S02]  /*218c0*/  VIADD R2, R0.reuse, 0xd4 ;  /* 0x000000d400027836 */ /* 0x040fe40000000000 */
[----:B------:R-:W-:Y:S01]  /*218d0*/  VIADD R3, R0, 0xd5 ;  /* 0x000000d500037836 */ /* 0x000fe20000000000 */
[----:B------:R-:W-:-:S02]  /*218e0*/  PRMT R252, R133, 0x9910, RZ ;  /* 0x0000991085fc7816 */ /* 0x000fc400000000ff */
[----:B------:R-:W5:Y:S01]  /*218f0*/  LDL.LU.64 R132, [R1+0x9f8] ;  /* 0x0009f80001847983 */ /* 0x000f620000300a00 */
[----:B--2---:R-:W-:Y:S01]  /*21900*/  ISETP.LT.AND P4, PT, R2, UR5, !P0 ;  /* 0x0000000502007c0c */ /* 0x004fe2000c781270 */
[----:B------:R-:W1:Y:S01]  /*21910*/  LDCU UR5, c[0x0][0x39c] ;  /* 0x00007380ff0577ac */ /* 0x000e620008000800 */
[----:B---3--:R-:W-:Y:S01]  /*21920*/  ISETP.LT.AND P3, PT, R3, UR6, !P0 ;  /* 0x0000000603007c0c */ /* 0x008fe2000c761270 */
[----:B------:R-:W2:Y:S01]  /*21930*/  LDL.LU R2, [R1+0x14c] ;  /* 0x00014c0001027983 */ /* 0x000ea20000300800 */
[----:B------:R-:W-:Y:S01]  /*21940*/  SHF.R.S32.HI R252, RZ, 0x8, R252 ;  /* 0x00000008fffc7819 */ /* 0x000fe200000114fc */
[----:B------:R-:W3:Y:S02]  /*21950*/  LDCU UR6, c[0x0][0x39c] ;  /* 0x00007380ff0677ac */ /* 0x000ee40008000800 */
[----:B------:R-:W2:Y:S04]  /*21960*/  LDL.LU R3, [R1+0x148] ;  /* 0x0001480001037983 */ /* 0x000ea80000300800 */
[----:B------:R0:W-:Y:S04]  /*21970*/  @P1 STG.E.U8 desc[UR24][R140.64], R252 ;  /* 0x000000fc8c001986 */ /* 0x0001e8000c101118 */
[----:B0-----:R-:W3:Y:S01]  /*21980*/  LDL.LU.64 R140, [R1+0x9f0] ;  /* 0x0009f000018c7983 */ /* 0x001ee20000300a00 */
[----:B--2---:R-:W-:Y:S01]  /*21990*/  F2FP.SATFINITE.E4M3.F32.PACK_AB_MERGE_C R3, R2, R3, RZ ;  /* 0x000000030203723e */ /* 0x004fe200048070ff */
[----:B------:R-:W-:-:S05]  /*219a0*/  VIADD R2, R0, 0xd6 ;  /* 0x000000d600027836 */ /* 0x000fca0000000000 */
[----:B------:R-:W-:Y:S01]  /*219b0*/  ISETP.LT.AND P1, PT, R2, UR4, !P0 ;  /* 0x0000000402007c0c */ /* 0x000fe2000c721270 */
[----:B------:R-:W0:Y:S01]  /*219c0*/  LDCU UR4, c[0x0][0x39c] ;  /* 0x00007380ff0477ac */ /* 0x000e220008000800 */
[----:B------:R-:W-:Y:S01]  /*219d0*/  VIADD R2, R0, 0xd7 ;  /* 0x000000d700027836 */ /* 0x000fe20000000000 */
[----:B------:R-:W-:Y:S01]  /*219e0*/  PRMT R252, R3, 0x9910, RZ ;  /* 0x0000991003fc7816 */ /* 0x000fe200000000ff */
[----:B------:R2:W-:Y:S03]  /*219f0*/  @P6 STG.E.U8 desc[UR24][R138.64], R3 ;  /* 0x000000038a006986 */ /* 0x0005e6000c101118 */
[----:B----4-:R-:W-:Y:S01]  /*21a00*/  ISETP.LT.AND P6, PT, R2, UR7, !P0 ;  /* 0x0000000702007c0c */ /* 0x010fe2000c7c1270 */
[----:B------:R-:W-:Y:S01]  /*21a10*/  VIADD R2, R0, 0xd8 ;  /* 0x000000d800027836 */ /* 0x000fe20000000000 */
[----:B------:R-:W-:Y:S01]  /*21a20*/  SHF.R.S32.HI R252, RZ, 0x8, R252 ;  /* 0x00000008fffc7819 */ /* 0x000fe200000114fc */
[----:B------:R-:W4:Y:S04]  /*21a30*/  LDCU UR7, c[0x0][0x39c] ;  /* 0x00007380ff0777ac */ /* 0x000f280008000800 */
[----:B------:R0:W-:Y:S01]  /*21a40*/  @P5 STG.E.U8 desc[UR24][R136.64], R252 ;  /* 0x000000fc88005986 */ /* 0x0001e2000c101118 */
[----:B--2---:R-:W-:-:S02]  /*21a50*/  F2FP.SATFINITE.E4M3.F32.PACK_AB_MERGE_C R3, R143, R142, RZ ;  /* 0x0000008e8f03723e */ /* 0x004fc400048070ff */
[----:B-1----:R-:W-:Y:S01]  /*21a60*/  ISETP.LT.AND P5, PT, R2, UR5, !P0 ;  /* 0x0000000502007c0c */ /* 0x002fe2000c7a1270 */
[----:B------:R-:W2:Y:S01]  /*21a70*/  LDL.LU.64 R138, [R1+0x9e8] ;  /* 0x0009e800018a7983 */ /* 0x000ea20000300a00 */
[----:B------:R-:W-:Y:S01]  /*21a80*/  VIADD R2, R0, 0xd9 ;  /* 0x000000d900027836 */ /* 0x000fe20000000000 */
[----:B------:R-:W1:Y:S02]  /*21a90*/  LDCU UR5, c[0x0][0x39c] ;  /* 0x00007380ff0577ac */ /* 0x000e640008000800 */
[----:B------:R4:W-:Y:S01]  /*21aa0*/  @P4 STG.E.U8 desc[UR24][R134.64], R3 ;  /* 0x0000000386004986 */ /* 0x0009e2000c101118 */
[----:B0-----:R-:W-:-:S03]  /*21ab0*/  PRMT R252, R3, 0x9910, RZ ;  /* 0x0000991003fc7816 */ /* 0x001fc600000000ff */
[----:B------:R-:W2:Y:S01]  /*21ac0*/  LDL.LU.64 R136, [R1+0x9e0] ;  /* 0x0009e00001887983 */ /* 0x000ea20000300a00 */
[----:B------:R-:W-:Y:S01]  /*21ad0*/  ISETP.LT.AND P4, PT, R2, UR4, !P0 ;  /* 0x0000000402007c0c */ /* 0x000fe2000c781270 */
[----:B------:R-:W0:Y:S02]  /*21ae0*/  LDCU UR4, c[0x0][0x39c] ;  /* 0x00007380ff0477ac */ /* 0x000e240008000800 */
[----:B----4-:R-:W4:Y:S04]  /*21af0*/  LDL.LU R3, [R1+0x15c] ;  /* 0x00015c0001037983 */ /* 0x010f280000300800 */
[----:B------:R-:W2:Y:S04]  /*21b00*/  LDL.LU R142, [R1+0x168] ;  /* 0x00016800018e7983 */ /* 0x000ea80000300800 */
[----:B------:R-:W2:Y:S04]  /*21b10*/  LDL.LU R143, [R1+0x16c] ;  /* 0x00016c00018f7983 */ /* 0x000ea80000300800 */
[----:B------:R-:W2:Y:S04]  /*21b20*/  LDL.LU.64 R134, [R1+0x9d8] ;  /* 0x0009d80001867983 */ /* 0x000ea80000300a00 */
[----:B------:R-:W4:Y:S01]  /*21b30*/  LDL.LU R2, [R1+0x158] ;  /* 0x0001580001027983 */ /* 0x000f220000300800 */
[----:B------:R-:W-:-:S05]  /*21b40*/  SHF.R.S32.HI R252, RZ, 0x8, R252 ;  /* 0x00000008fffc7819 */ /* 0x000fca00000114fc */
[----:B-----5:R5:W-:Y:S04]  /*21b50*/  @P3 STG.E.U8 desc[UR24][R132.64], R252 ;  /* 0x000000fc84003986 */ /* 0x020be8000c101118 */
[----:B-----5:R-:W5:Y:S01]  /*21b60*/  LDL.LU.64 R132, [R1+0x9d0] ;  /* 0x0009d00001847983 */ /* 0x020f620000300a00 */
[----:B----4-:R-:W-:Y:S01]  /*21b70*/  F2FP.SATFINITE.E4M3.F32.PACK_AB_MERGE_C R3, R3, R2, RZ ;  /* 0x000000020303723e */ /* 0x010fe200048070ff */
[----:B------:R-:W-:-:S05]  /*21b80*/  VIADD R2, R0, 0xda ;  /* 0x000000da00027836 */ /* 0x000fca0000000000 */
[----:B---3--:R-:W-:Y:S01]  /*21b90*/  ISETP.LT.AND P3, PT, R2, UR6, !P0 ;  /* 0x0000000602007c0c */ /* 0x008fe2000c761270 */
[----:B------:R-:W-:Y:S01]  /*21ba0*/  VIADD R2, R0, 0xdb ;  /* 0x000000db00027836 */ /* 0x000fe20000000000 */
[----:B------:R-:W-:Y:S01]  /*21bb0*/  PRMT R252, R3, 0x9910, RZ ;  /* 0x0000991003fc7816 */ /* 0x000fe200000000ff */
[----:B------:R3:W-:Y:S01]  /*21bc0*/  @P1 STG.E.U8 desc[UR24][R140.64], R3 ;  /* 0x000000038c001986 */ /* 0x0007e2000c101118 */
[----:B------:R-:W4:Y:S02]  /*21bd0*/  LDCU UR6, c[0x0][0x39c] ;  /* 0x00007380ff0677ac */ /* 0x000f240008000800 */
[----:B-1----:R-:W-:Y:S02]  /*21be0*/  ISETP.LT.AND P1, PT, R2, UR5, !P0 ;  /* 0x0000000502007c0c */ /* 0x002fe4000c721270 */
[----:B------:R-:W-:Y:S01]  /*21bf0*/  SHF.R.S32.HI R252, RZ, 0x8, R252 ;  /* 0x00000008fffc7819 */ /* 0x000fe200000114fc */
[----:B------:R-:W1:Y:S01]  /*21c00*/  LDCU UR5, c[0x0][0x39c] ;  /* 0x00007380ff0577ac */ /* 0x000e620008000800 */
[----:B---3--:R-:W3:Y:S04]  /*21c10*/  LDL.LU R3, [R1+0x164] ;  /* 0x0001640001037983 */ /* 0x008ee80000300800 */
[----:B------:R-:W3:Y:S04]  /*21c20*/  LDL.LU.64 R140, [R1+0x9c8] ;  /* 0x0009c800018c7983 */ /* 0x000ee80000300a00 */
[----:B------:R-:W3:Y:S04]  /*21c30*/  LDL.LU R2, [R1+0x160] ;  /* 0x0001600001027983 */ /* 0x000ee80000300800 */
[----:B--2---:R2:W-:Y:S04]  /*21c40*/  @P6 STG.E.U8 desc[UR24][R138.64], R252 ;  /* 0x000000fc8a006986 */ /* 0x0045e8000c101118 */
[----:B--2---:R-:W2:Y:S01]  /*21c50*/  LDL.LU.64 R138, [R1+0x9c0] ;  /* 0x0009c000018a7983 */ /* 0x004ea20000300a00 */
[----:B---3--:R-:W-:Y:S01]  /*21c60*/  F2FP.SATFINITE.E4M3.F32.PACK_AB_MERGE_C R3, R3, R2, RZ ;  /* 0x000000020303723e */ /* 0x008fe200048070ff */
[----:B------:R-:W-:-:S05]  /*21c70*/  VIADD R2, R0, 0xdc ;  /* 0x000000dc00027836 */ /* 0x000fca0000000000 */
[----:B0-----:R-:W-:Y:S01]  /*21c80*/  ISETP.LT.AND P6, PT, R2, UR4, !P0 ;  /* 0x0000000402007c0c */ /* 0x001fe2000c7c1270 */
        /* <DEDUP_REMOVED lines=9> */
[----:B---3--:R-:W-:-:S02]  /*21d20*/  F2FP.SATFINITE.E4M3.F32.PACK_AB_MERGE_C R3, R143, R142, RZ ;  /* 0x0000008e8f03723e */ /* 0x008fc400048070ff */
[----:B-1----:R-:W-:Y:S01]  /*21d30*/  ISETP.LT.AND P4, PT, R2, UR5, !P0 ;  /* 0x0000000502007c0c */ /* 0x002fe2000c781270 */
[----:B------:R-:W3:Y:S01]  /*21d40*/  LDL.LU.64 R136, [R1+0x9b8] ;  /* 0x0009b80001887983 */ /* 0x000ee20000300a00 */
[----:B------:R-:W-:Y:S01]  /*21d50*/  VIADD R2, R0, 0xdf ;  /* 0x000000df00027836 */ /* 0x000fe20000000000 */
[----:B------:R-:W1:Y:S02]  /*21d60*/  LDCU UR5, c[0x0][0x39c] ;  /* 0x00007380ff0577ac */ /* 0x000e640008000800 */
[----:B-----5:R5:W-:Y:S01]  /*21d70*/  @P3 STG.E.U8 desc[UR24][R132.64], R3 ;  /* 0x0000000384003986 */ /* 0x020be2000c101118 */
[----:B0-----:R-:W-:-:S03]  /*21d80*/  PRMT R252, R3, 0x9910, RZ ;  /* 0x0000991003fc7816 */ /* 0x001fc600000000ff */
[----:B------:R-:W2:Y:S01]  /*21d90*/  LDL.LU.64 R134, [R1+0x9b0] ;  /* 0x0009b00001867983 */ /* 0x000ea20000300a00 */
[----:B------:R-:W-:Y:S01]  /*21da0*/  ISETP.LT.AND P3, PT, R2, UR4, !P0 ;  /* 0x0000000402007c0c */ /* 0x000fe2000c761270 */
[----:B------:R-:W0:Y:S02]  /*21db0*/  LDCU UR4, c[0x0][0x39c] ;  /* 0x00007380ff0477ac */ /* 0x000e240008000800 */
[----:B-----5:R-:W5:Y:S04]  /*21dc0*/  LDL.LU R3, [R1+0x174] ;  /* 0x0001740001037983 */ /* 0x020f680000300800 */
[----:B------:R-:W2:Y:S04]  /*21dd0*/  LDL.LU R142, [R1+0x180] ;  /* 0x00018000018e7983 */ /* 0x000ea80000300800 */
[----:B------:R-:W2:Y:S04]  /*21de0*/  LDL.LU R143, [R1+0x184] ;  /* 0x00018400018f7983 */ /* 0x000ea80000300800 */
[----:B------:R-:W2:Y:S04]  /*21df0*/  LDL.LU.64 R132, [R1+0x9a8] ;  /* 0x0009a80001847983 */ /* 0x000ea80000300a00 */
[----:B------:R-:W5:Y:S01]  /*21e00*/  LDL.LU R2, [R1+0x170] ;  /* 0x0001700001027983 */ /* 0x000f620000300800 */
[----:B------:R-:W-:-:S05]  /*21e10*/  SHF.R.S32.HI R252, RZ, 0x8, R252 ;  /* 0x00000008fffc7819 */ /* 0x000fca00000114fc */
[----:B------:R0:W-:Y:S04]  /*21e20*/  @P1 STG.E.U8 desc[UR24][R140.64], R252 ;  /* 0x000000fc8c001986 */ /* 0x0001e8000c101118 */
[----:B0-----:R-:W3:Y:S01]  /*21e30*/  LDL.LU.64 R140, [R1+0x9a0] ;  /* 0x0009a000018c7983 */ /* 0x001ee20000300a00 */
[----:B-----5:R-:W-:Y:S01]  /*21e40*/  F2FP.SATFINITE.E4M3.F32.PACK_AB_MERGE_C R3, R3, R2, RZ ;  /* 0x000000020303723e */ /* 0x020fe200048070ff */
[----:B------:R-:W-:-:S05]  /*21e50*/  VIADD R2, R0, 0xe0 ;  /* 0x000000e000027836 */ /* 0x000fca0000000000 */
[----:B----4-:R-:W-:Y:S01]  /*21e60*/  ISETP.LT.AND P1, PT, R2, UR6, !P0 ;  /* 0x0000000602007c0c */ /* 0x010fe2000c721270 */
[----:B------:R-:W-:Y:S01]  /*21e70*/  VIADD R2, R0, 0xe1 ;  /* 0x000000e100027836 */ /* 0x000fe20000000000 */
[----:B------:R-:W-:Y:S01]  /*21e80*/  PRMT R252, R3, 0x9910, RZ ;  /* 0x0000991003fc7816 */ /* 0x000fe200000000ff */
[----:B--2---:R0:W-:Y:S01]  /*21e90*/  @P6 STG.E.U8 desc[UR24][R138.64], R3 ;  /* 0x000000038a006986 */ /* 0x0041e2000c101118 */
[----:B------:R-:W2:Y:S02]  /*21ea0*/  LDCU UR6, c[0x0][0x39c] ;  /* 0x00007380ff0677ac */ /* 0x000ea40008000800 */
[----:B-1----:R-:W-:Y:S02]  /*21eb0*/  ISETP.LT.AND P6, PT, R2, UR5, !P0 ;  /* 0x0000000502007c0c */ /* 0x002fe4000c7c1270 */
[----:B------:R-:W-:Y:S01]  /*21ec0*/  SHF.R.S32.HI R252, RZ, 0x8, R252 ;  /* 0x00000008fffc7819 */ /* 0x000fe200000114fc */
[----:B------:R-:W1:Y:S01]  /*21ed0*/  LDCU UR5, c[0x0][0x39c] ;  /* 0x00007380ff0577ac */ /* 0x000e620008000800 */
[----:B0-----:R-:W4:Y:S04]  /*21ee0*/  LDL.LU R3, [R1+0x17c] ;  /* 0x00017c0001037983 */ /* 0x001f280000300800 */
[----:B------:R-:W5:Y:S04]  /*21ef0*/  LDL.LU.64 R138, [R1+0x998] ;  /* 0x00099800018a7983 */ /* 0x000f680000300a00 */
[----:B------:R-:W4:Y:S04]  /*21f00*/  LDL.LU R2, [R1+0x178] ;  /* 0x0001780001027983 */ /* 0x000f280000300800 */
[----:B---3--:R0:W-:Y:S04]  /*21f10*/  @P5 STG.E.U8 desc[UR24][R136.64], R252 ;  /* 0x000000fc88005986 */ /* 0x0081e8000c101118 */
[----:B0-----:R-:W3:Y:S01]  /*21f20*/  LDL.LU.64 R136, [R1+0x990] ;  /* 0x0009900001887983 */ /* 0x001ee20000300a00 */
[----:B----4-:R-:W-:Y:S01]  /*21f30*/  F2FP.SATFINITE.E4M3.F32.PACK_AB_MERGE_C R3, R3, R2, RZ ;  /* 0x000000020303723e */ /* 0x010fe200048070ff */
[----:B------:R-:W-:-:S05]  /*21f40*/  VIADD R2, R0, 0xe2 ;  /* 0x000000e200027836 */ /* 0x000fca0000000000 */
[----:B------:R-:W-:Y:S01]  /*21f50*/  ISETP.LT.AND P5, PT, R2, UR4, !P0 ;  /* 0x0000000402007c0c */ /* 0x000fe2000c7a1270 */
[----:B------:R-:W0:Y:S01]  /*21f60*/  LDCU UR4, c[0x0][0x39c] ;  /* 0x00007380ff0477ac */ /* 0x000e220008000800 */
[----:B------:R-:W-:Y:S01]  /*21f70*/  VIADD R2, R0, 0xe3 ;  /* 0x000000e300027836 */ /* 0x000fe20000000000 */
[----:B------:R-:W-:Y:S01]  /*21f80*/  PRMT R252, R3, 0x9910, RZ ;  /* 0x0000991003fc7816 */ /* 0x000fe200000000ff */
[----:B------:R4:W-:Y:S03]  /*21f90*/  @P4 STG.E.U8 desc[UR24][R134.64], R3 ;  /* 0x0000000386004986 */ /* 0x0009e6000c101118 */
[----:B--2---:R-:W-:Y:S01]  /*21fa0*/  ISETP.LT.AND P4, PT, R2, UR6, !P0 ;  /* 0x0000000602007c0c */ /* 0x004fe2000c781270 */
[----:B------:R-:W-:Y:S01]  /*21fb0*/  VIADD R2, R0, 0xe4 ;  /* 0x000000e400027836 */ /* 0x000fe20000000000 */
[----:B------:R-:W-:Y:S01]  /*21fc0*/  SHF.R.S32.HI R252, RZ, 0x8, R252 ;  /* 0x00000008fffc7819 */ /* 0x000fe200000114fc */
[----:B------:R-:W2:Y:S04]  /*21fd0*/  LDCU UR6, c[0x0][0x39c] ;  /* 0x00007380ff0677ac */ /* 0x000ea80008000800 */
[----:B------:R0:W-:Y:S01]  /*21fe0*/  @P3 STG.E.U8 desc[UR24][R132.64], R252 ;  /* 0x000000fc84003986 */ /* 0x0001e2000c101118 */
[----:B----4-:R-:W-:-:S02]  /*21ff0*/  F2FP.SATFINITE.E4M3.F32.PACK_AB_MERGE_C R3, R143, R142, RZ ;  /* 0x0000008e8f03723e */ /* 0x010fc400048070ff */
[----:B-1----:R-:W-:Y:S01]  /*22000*/  ISETP.LT.AND P3, PT, R2, UR5, !P0 ;  /* 0x0000000502007c0c */ /* 0x002fe2000c761270 */
[----:B------:R-:W4:Y:S01]  /*22010*/  LDL.LU.64 R134, [R1+0x988] ;  /* 0x0009880001867983 */ /* 0x000f220000300a00 */
[----:B------:R-:W-:Y:S01]  /*22020*/  VIADD R2, R0, 0xe5 ;  /* 0x000000e500027836 */ /* 0x000fe20000000000 */
[----:B------:R-:W1:Y:S02]  /*22030*/  LDCU UR5, c[0x0][0x39c] ;  /* 0x00007380ff0577ac */ /* 0x000e640008000800 */
[----:B------:R2:W-:Y:S01]  /*22040*/  @P1 STG.E.U8 desc[UR24][R140.64], R3 ;  /* 0x000000038c001986 */ /* 0x0005e2000c101118 */
[----:B0-----:R-:W-:-:S03]  /*22050*/  PRMT R252, R3, 0x9910, RZ ;  /* 0x0000991003fc7816 */ /* 0x001fc600000000ff */
[----:B------:R-:W3:Y:S01]  /*22060*/  LDL.LU.64 R132, [R1+0x980] ;  /* 0x0009800001847983 */ /* 0x000ee20000300a00 */
[----:B------:R-:W-:Y:S01]  /*22070*/  ISETP.LT.AND P1, PT, R2, UR4, !P0 ;  /* 0x0000000402007c0c */ /* 0x000fe2000c721270 */
[----:B------:R-:W0:Y:S02]  /*22080*/  LDCU UR4, c[0x0][0x39c] ;  /* 0x00007380ff0477ac */ /* 0x000e240008000800 */
[----:B--2---:R-:W2:Y:S04]  /*22090*/  LDL.LU R3, [R1+0x18c] ;  /* 0x00018c0001037983 */ /* 0x004ea80000300800 */
[----:B------:R-:W2:Y:S04]  /*220a0*/  LDL.LU R142, [R1+0x198] ;  /* 0x00019800018e7983 */ /* 0x000ea80000300800 */
[----:B------:R-:W2:Y:S04]  /*220b0*/  LDL.LU R143, [R1+0x19c] ;  /* 0x00019c00018f7983 */ /* 0x000ea80000300800 */
[----:B------:R-:W2:Y:S04]  /*220c0*/  LDL.LU.64 R140, [R1+0x978] ;  /* 0x00097800018c7983 */ /* 0x000ea80000300a00 */
[----:B------:R-:W2:Y:S01]  /*220d0*/  LDL.LU R2, [R1+0x188] ;  /* 0x0001880001027983 */ /* 0x000ea20000300800 */
[----:B------:R-:W-:-:S05]  /*220e0*/  SHF.R.S32.HI R252, RZ, 0x8, R252 ;  /* 0x00000008fffc7819 */ /* 0x000fca00000114fc */
[----:B-----5:R5:W-:Y:S04]  /*220f0*/  @P6 STG.E.U8 desc[UR24][R138.64], R252 ;  /* 0x000000fc8a006986 */ /* 0x020be8000c101118 */
[----:B-----5:R-:W5:Y:S01]  /*22100*/  LDL.LU.64 R138, [R1+0x970] ;  /* 0x00097000018a7983 */ /* 0x020f620000300a00 */
[----:B--2---:R-:W-:Y:S01]  /*22110*/  F2FP.SATFINITE.E4M3.F32.PACK_AB_MERGE_C R3, R3, R2, RZ ;  /* 0x000000020303723e */ /* 0x004fe200048070ff */
[----:B------:R-:W-:-:S05]  /*22120*/  VIADD R2, R0, 0xe6 ;  /* 0x000000e600027836 */ /* 0x000fca0000000000 */
[----:B------:R-:W-:Y:S01]  /*22130*/  ISETP.LT.AND P6, PT, R2, UR6, !P0 ;  /* 0x0000000602007c0c */ /* 0x000fe2000c7c1270 */
[----:B------:R-:W-:Y:S01]  /*22140*/  VIADD R2, R0, 0xe7 ;  /* 0x000000e700027836 */ /* 0x000fe20000000000 */
[----:B------:R-:W-:Y:S01]  /*22150*/  PRMT R252, R3, 0x9910, RZ ;  /* 0x0000991003fc7816 */ /* 0x000fe200000000ff */
[----:B---3--:R2:W-:Y:S01]  /*22160*/  @P5 STG.E.U8 desc[UR24][R136.64], R3 ;  /* 0x0000000388005986 */ /* 0x0085e2000c101118 */
[----:B------:R-:W3:Y:S02]  /*22170*/  LDCU UR6, c[0x0][0x39c] ;  /* 0x00007380ff0677ac */ /* 0x000ee40008000800 */
[----:B-1----:R-:W-:Y:S02]  /*22180*/  ISETP.LT.AND P5, PT, R2, UR5, !P0 ;  /* 0x0000000502007c0c */ /* 0x002fe4000c7a1270 */
[----:B------:R-:W-:Y:S01]  /*22190*/  SHF.R.S32.HI R252, RZ, 0x8, R252 ;  /* 0x00000008fffc7819 */ /* 0x000fe200000114fc */
[----:B------:R-:W1:Y:S01]  /*221a0*/  LDCU UR5, c[0x0][0x39c] ;  /* 0x00007380ff0577ac */ /* 0x000e620008000800 */
[----:B--2---:R-:W2:Y:S04]  /*221b0*/  LDL.LU R3, [R1+0x194] ;  /* 0x0001940001037983 */ /* 0x004ea80000300800 */
[----:B------:R-:W2:Y:S04]  /*221c0*/  LDL.LU.64 R136, [R1+0x968] ;  /* 0x0009680001887983 */ /* 0x000ea80000300a00 */
[----:B------:R-:W2:Y:S04]  /*221d0*/  LDL.LU R2, [R1+0x190] ;  /* 0x0001900001027983 */ /* 0x000ea80000300800 */
[----:B----4-:R4:W-:Y:S04]  /*221e0*/  @P4 STG.E.U8 desc[UR24][R134.64], R252 ;  /* 0x000000fc86004986 */ /* 0x0109e8000c101118 */
[----:B----4-:R-:W4:Y:S01]  /*221f0*/  LDL.LU.64 R134, [R1+0x960] ;  /* 0x0009600001867983 */ /* 0x010f220000300a00 */
[----:B--2---:R-:W-:Y:S01]  /*22200*/  F2FP.SATFINITE.E4M3.F32.PACK_AB_MERGE_C R3, R3, R2, RZ ;  /* 0x000000020303723e */ /* 0x004fe200048070ff */
[----:B------:R-:W-:-:S05]  /*22210*/  VIADD R2, R0, 0xe8 ;  /* 0x000000e800027836 */ /* 0x000fca0000000000 */
[----:B0-----:R-:W-:Y:S01]  /*22220*/  ISETP.LT.AND P4, PT, R2, UR4, !P0 ;  /* 0x0000000402007c0c */ /* 0x001fe2000c781270 */
[----:B------:R-:W0:Y:S01]  /*22230*/  LDCU UR4, c[0x0][0x39c] ;  /* 0x00007380ff0477ac */ /* 0x000e220008000800 */
[----:B------:R-:W-:Y:S01]  /*22240*/  VIADD R2, R0, 0xe9 ;  /* 0x000000e900027836 */ /* 0x000fe20000000000 */
[----:B------:R-:W-:Y:S01]  /*22250*/  PRMT R252, R3, 0x9910, RZ ;  /* 0x0000991003fc7816 */ /* 0x000fe200000000ff */
[----:B------:R2:W-:Y:S03]  /*22260*/  @P3 STG.E.U8 desc[UR24][R132.64], R3 ;  /* 0x0000000384003986 */ /* 0x0005e6000c101118 */
[----:B---3--:R-:W-:Y:S01]  /*22270*/  ISETP.LT.AND P3, PT, R2, UR6, !P0 ;  /* 0x0000000602007c0c */ /* 0x008fe2000c761270 */
[----:B------:R-:W-:Y:S01]  /*22280*/  VIADD R2, R0, 0xea ;  /* 0x000000ea00027836 */ /* 0x000fe20000000000 */
[----:B------:R-:W-:Y:S01]  /*22290*/  SHF.R.S32.HI R252, RZ, 0x8, R252 ;  /* 0x00000008fffc7819 */ /* 0x000fe200000114fc */
[----:B------:R-:W3:Y:S04]  /*222a0*/  LDCU UR6, c[0x0][0x39c] ;  /* 0x00007380ff0677ac */ /* 0x000ee80008000800 */
[----:B------:R0:W-:Y:S01]  /*222b0*/  @P1 STG.E.U8 desc[UR24][R140.64], R252 ;  /* 0x000000fc8c001986 */ /* 0x0001e2000c101118 */
[----:B--2---:R-:W-:-:S02]  /*222c0*/  F2FP.SATFINITE.E4M3.F32.PACK_AB_MERGE_C R3, R143, R142, RZ ;  /* 0x0000008e8f03723e */ /* 0x004fc400048070ff */
[----:B-1----:R-:W-:Y:S01]  /*222d0*/  ISETP.LT.AND P1, PT, R2, UR5, !P0 ;  /* 0x0000000502007c0c */ /* 0x002fe2000c721270 */
[----:B------:R-:W2:Y:S01]  /*222e0*/  LDL.LU.64 R132, [R1+0x958] ;  /* 0x0009580001847983 */ /* 0x000ea20000300a00 */
        /* <DEDUP_REMOVED lines=14> */
[----:B0-----:R-:W2:Y:S01]  /*223d0*/  LDL.LU.64 R136, [R1+0x940] ;  /* 0x0009400001887983 */ /* 0x001ea20000300a00 */
[----:B-----5:R-:W-:Y:S01]  /*223e0*/  F2FP.SATFINITE.E4M3.F32.PACK_AB_MERGE_C R3, R3, R2, RZ ;  /* 0x000000020303723e */ /* 0x020fe200048070ff */
[----:B------:R-:W-:-:S05]  /*223f0*/  VIADD R2, R0, 0xec ;  /* 0x000000ec00027836 */ /* 0x000fca0000000000 */
[----:B---3--:R-:W-:Y:S01]  /*22400*/  ISETP.LT.AND P5, PT, R2, UR6, !P0 ;  /* 0x0000000602007c0c */ /* 0x008fe2000c7a1270 */
[----:B------:R-:W-:Y:S01]  /*22410*/  VIADD R2, R0, 0xed ;  /* 0x000000ed00027836 */ /* 0x000fe20000000000 */
[----:B------:R-:W-:Y:S01]  /*22420*/  PRMT R252, R3, 0x9910, RZ ;  /* 0x0000991003fc7816 */ /* 0x000fe200000000ff */
[----:B----4-:R0:W-:Y:S01]  /*22430*/  @P4 STG.E.U8 desc[UR24][R134.64], R3 ;  /* 0x0000000386004986 */ /* 0x0101e2000c101118 */
[----:B------:R-:W3:Y:S02]  /*22440*/  LDCU UR6, c[0x0][0x39c] ;  /* 0x00007380ff0677ac */ /* 0x000ee40008000800 */
[----:B-1----:R-:W-:Y:S02]  /*22450*/  ISETP.LT.AND P4, PT, R2, UR5, !P0 ;  /* 0x0000000502007c0c */ /* 0x002fe4000c781270 */
[----:B------:R-:W-:Y:S01]  /*22460*/  SHF.R.S32.HI R252, RZ, 0x8, R252 ;  /* 0x00000008fffc7819 */ /* 0x000fe200000114fc */
[----:B------:R-:W1:Y:S01]  /*22470*/  LDCU UR5, c[0x0][0x39c] ;  /* 0x00007380ff0577ac */ /* 0x000e620008000800 */
[----:B0-----:R-:W4:Y:S04]  /*22480*/  LDL.LU R3, [R1+0x1ac] ;  /* 0x0001ac0001037983 */ /* 0x001f280000300800 */
[----:B------:R-:W5:Y:S04]  /*22490*/  LDL.LU.64 R134, [R1+0x938] ;  /* 0x0009380001867983 */ /* 0x000f680000300a00 */
[----:B------:R-:W4:Y:S04]  /*224a0*/  LDL.LU R2, [R1+0x1a8] ;  /* 0x0001a80001027983 */ /* 0x000f280000300800 */
[----:B--2---:R0:W-:Y:S04]  /*224b0*/  @P3 STG.E.U8 desc[UR24][R132.64], R252 ;  /* 0x000000fc84003986 */ /* 0x0041e8000c101118 */
[----:B0-----:R-:W2:Y:S01]  /*224c0*/  LDL.LU.64 R132, [R1+0x930] ;  /* 0x0009300001847983 */ /* 0x001ea20000300a00 */
[----:B----4-:R-:W-:Y:S01]  /*224d0*/  F2FP.SATFINITE.E4M3.F32.PACK_AB_MERGE_C R3, R3, R2, RZ ;  /* 0x000000020303723e */ /* 0x010fe200048070ff */
[----:B------:R-:W-:-:S05]  /*224e0*/  VIADD R2, R0, 0xee ;  /* 0x000000ee00027836 */ /* 0x000fca0000000000 */
[----:B------:R-:W-:Y:S01]  /*224f0*/  ISETP.LT.AND P3, PT, R2, UR4, !P0 ;  /* 0x0000000402007c0c */ /* 0x000fe2000c761270 */
        /* <DEDUP_REMOVED lines=29> */
[----:B---3--:R-:W-:Y:S01]  /*226d0*/  ISETP.LT.AND P4, PT, R2, UR6, !P0 ;  /* 0x0000000602007c0c */ /* 0x008fe2000c781270 */
[----:B------:R-:W-:Y:S01]  /*226e0*/  VIADD R2, R0, 0xf3 ;  /* 0x000000f300027836 */ /* 0x000fe20000000000 */
[----:B------:R-:W-:Y:S01]  /*226f0*/  PRMT R252, R3, 0x9910, RZ ;  /* 0x0000991003fc7816 */ /* 0x000fe200000000ff */
[----:B------:R2:W-:Y:S01]  /*22700*/  @P3 STG.E.U8 desc[UR24][R132.64], R3 ;  /* 0x0000000384003986 */ /* 0x0005e2000c101118 */
        /* <DEDUP_REMOVED lines=71> */
[----:B------:R-:W2:Y:S01]  /*22b80*/  LDL.LU.64 R142, [R1+0x8c0] ;  /* 0x0008c000018e7983 */ /* 0x000ea20000300a00 */
[----:B0-----:R-:W-:-:S03]  /*22b90*/  PRMT R252, R3, 0x9910, RZ ;  /* 0x0000991003fc7816 */ /* 0x001fc600000000ff */
[----:B------:R0:W-:Y:S01]  /*22ba0*/  @P3 STG.E.U8 desc[UR24][R132.64], R3 ;  /* 0x0000000384003986 */ /* 0x0001e2000c101118 */
[----:B------:R-:W-:Y:S01]  /*22bb0*/  ISETP.LT.AND P3, PT, R2, UR4, !P0 ;  /* 0x0000000402007c0c */ /* 0x000fe2000c761270 */
[----:B------:R-:W1:Y:S02]  /*22bc0*/  LDCU UR4, c[0x0][0x39c] ;  /* 0x00007380ff0477ac */ /* 0x000e640008000800 */
[----:B0-----:R-:W2:Y:S04]  /*22bd0*/  LDL.LU R3, [R1+0x1ec] ;  /* 0x0001ec0001037983 */ /* 0x001ea80000300800 */
[----:B------:R-:W2:Y:S04]  /*22be0*/  LDL.LU R132, [R1+0x1f8] ;  /* 0x0001f80001847983 */ /* 0x000ea80000300800 */
[----:B------:R-:W2:Y:S04]  /*22bf0*/  LDL.LU R133, [R1+0x1fc] ;  /* 0x0001fc0001857983 */ /* 0x000ea80000300800 */
[----:B------:R-:W2:Y:S04]  /*22c00*/  LDL.LU.64 R134, [R1+0x8b8] ;  /* 0x0008b80001867983 */ /* 0x000ea80000300a00 */
[----:B------:R-:W2:Y:S01]  /*22c10*/  LDL.LU R2, [R1+0x1e8] ;  /* 0x0001e80001027983 */ /* 0x000ea20000300800 */
[----:B------:R-:W-:-:S05]  /*22c20*/  SHF.R.S32.HI R252, RZ, 0x8, R252 ;  /* 0x00000008fffc7819 */ /* 0x000fca00000114fc */
[----:B-----5:R0:W-:Y:S04]  /*22c30*/  @P1 STG.E.U8 desc[UR24][R140.64], R252 ;  /* 0x000000fc8c001986 */ /* 0x0201e8000c101118 */
[----:B0-----:R-:W5:Y:S01]  /*22c40*/  LDL.LU.64 R140, [R1+0x8b0] ;  /* 0x0008b000018c7983 */ /* 0x001f620000300a00 */
[----:B--2---:R-:W-:Y:S01]  /*22c50*/  F2FP.SATFINITE.E4M3.F32.PACK_AB_MERGE_C R3, R3, R2, RZ ;  /* 0x000000020303723e */ /* 0x004fe200048070ff */
[----:B------:R-:W-:-:S05]  /*22c60*/  VIADD R2, R0, 0xfe ;  /* 0x000000fe00027836 */ /* 0x000fca0000000000 */
[----:B---3--:R-:W-:Y:S01]  /*22c70*/  ISETP.LT.AND P1, PT, R2, UR6, !P0 ;  /* 0x0000000602007c0c */ /* 0x008fe2000c721270 */
[----:B------:R-:W-:Y:S01]  /*22c80*/  VIADD R2, R0, 0xff ;  /* 0x000000ff00027836 */ /* 0x000fe20000000000 */
[----:B------:R-:W-:Y:S01]  /*22c90*/  PRMT R252, R3, 0x9910, RZ ;  /* 0x0000991003fc7816 */ /* 0x000fe200000000ff */
[----:B------:R0:W-:Y:S01]  /*22ca0*/  @P6 STG.E.U8 desc[UR24][R138.64], R3 ;  /* 0x000000038a006986 */ /* 0x0001e2000c101118 */
[----:B------:R-:W2:Y:S02]  /*22cb0*/  LDCU UR6, c[0x0][0x39c] ;  /* 0x00007380ff0677ac */ /* 0x000ea40008000800 */
[----:B-1----:R-:W-:Y:S02]  /*22cc0*/  ISETP.LT.AND P6, PT, R2, UR5, !P0 ;  /* 0x0000000502007c0c */ /* 0x002fe4000c7c1270 */
[----:B------:R-:W-:Y:S01]  /*22cd0*/  SHF.R.S32.HI R252, RZ, 0x8, R252 ;  /* 0x00000008fffc7819 */ /* 0x000fe200000114fc */
[----:B------:R-:W1:Y:S01]  /*22ce0*/  LDCU UR5, c[0x0][0x39c] ;  /* 0x00007380ff0577ac */ /* 0x000e620008000800 */
[----:B0-----:R-:W3:Y:S04]  /*22cf0*/  LDL.LU R3, [R1+0x1f4] ;  /* 0x0001f40001037983 */ /* 0x001ee80000300800 */
[----:B------:R-:W2:Y:S04]  /*22d00*/  LDL.LU.64 R138, [R1+0x8a8] ;  /* 0x0008a800018a7983 */ /* 0x000ea80000300a00 */
[----:B------:R-:W3:Y:S04]  /*22d10*/  LDL.LU R2, [R1+0x1f0] ;  /* 0x0001f00001027983 */ /* 0x000ee80000300800 */
[----:B----4-:R0:W-:Y:S04]  /*22d20*/  @P5 STG.E.U8 desc[UR24][R136.64], R252 ;  /* 0x000000fc88005986 */ /* 0x0101e8000c101118 */
[----:B0-----:R-:W4:Y:S01]  /*22d30*/  LDL.LU.64 R136, [R1+0x8a0] ;  /* 0x0008a00001887983 */ /* 0x001f220000300a00 */
[----:B---3--:R-:W-:Y:S01]  /*22d40*/  F2FP.SATFINITE.E4M3.F32.PACK_AB_MERGE_C R3, R3, R2, RZ ;  /* 0x000000020303723e */ /* 0x008fe200048070ff */
        /* <DEDUP_REMOVED lines=11> */
[----:B-1----:R-:W-:-:S02]  /*22e00*/  ISETP.LT.AND P3, PT, R2, UR5, !P0 ;  /* 0x0000000502007c0c */ /* 0x002fc4000c761270 */
[----:B---3--:R-:W-:Y:S01]  /*22e10*/  F2FP.SATFINITE.E4M3.F32.PACK_AB_MERGE_C R3, R133, R132, RZ ;  /* 0x000000848503723e */ /* 0x008fe200048070ff */
[----:B------:R-:W-:Y:S01]  /*22e20*/  VIADD R2, R0, 0x103 ;  /* 0x0000010300027836 */ /* 0x000fe20000000000 */
[----:B------:R-:W3:Y:S01]  /*22e30*/  LDL.LU.64 R142, [R1+0xd50] ;  /* 0x000d5000018e7983 */ /* 0x000ee20000300a00 */
[----:B------:R-:W1:Y:S03]  /*22e40*/  LDCU UR5, c[0x0][0x39c] ;  /* 0x00007380ff0577ac */ /* 0x000e660008000800 */
[----:B------:R-:W2:Y:S01]  /*22e50*/  LDL.LU.64 R132, [R1+0x898] ;  /* 0x0008980001847983 */ /* 0x000ea20000300a00 */
[----:B0-----:R-:W-:-:S03]  /*22e60*/  PRMT R252, R3, 0x9910, RZ ;  /* 0x0000991003fc7816 */ /* 0x001fc600000000ff */
[----:B------:R-:W2:Y:S04]  /*22e70*/  LDL.LU.64 R134, [R1+0x890] ;  /* 0x0008900001867983 */ /* 0x000ea80000300a00 */
[----:B-----5:R0:W-:Y:S01]  /*22e80*/  @P1 STG.E.U8 desc[UR24][R140.64], R3 ;  /* 0x000000038c001986 */ /* 0x0201e2000c101118 */
[----:B------:R-:W-:Y:S01]  /*22e90*/  ISETP.LT.AND P1, PT, R2, UR4, !P0 ;  /* 0x0000000402007c0c */ /* 0x000fe2000c721270 */
[----:B------:R-:W5:Y:S02]  /*22ea0*/  LDCU UR4, c[0x0][0x39c] ;  /* 0x00007380ff0477ac */ /* 0x000f640008000800 */
[----:B0-----:R-:W2:Y:S04]  /*22eb0*/  LDL.LU R3, [R1+0x4] ;  /* 0x0000040001037983 */ /* 0x001ea80000300800 */
[----:B------:R-:W2:Y:S04]  /*22ec0*/  LDL.LU.64 R140, [R1+0x888] ;  /* 0x00088800018c7983 */ /* 0x000ea80000300a00 */
[----:B------:R-:W2:Y:S01]  /*22ed0*/  LDL.LU R2, [R1] ;  /* 0x0000000001027983 */ /* 0x000ea20000300800 */
[----:B------:R-:W-:-:S05]  /*22ee0*/  SHF.R.S32.HI R252, RZ, 0x8, R252 ;  /* 0x00000008fffc7819 */ /* 0x000fca00000114fc */
[----:B------:R0:W-:Y:S04]  /*22ef0*/  @P6 STG.E.U8 desc[UR24][R138.64], R252 ;  /* 0x000000fc8a006986 */ /* 0x0001e8000c101118 */
[----:B0-----:R-:W3:Y:S01]  /*22f00*/  LDL.LU.64 R138, [R1+0x880] ;  /* 0x00088000018a7983 */ /* 0x001ee20000300a00 */
[----:B--2---:R-:W-:Y:S01]  /*22f10*/  F2FP.SATFINITE.E4M3.F32.PACK_AB_MERGE_C R3, R3, R2, RZ ;  /* 0x000000020303723e */ /* 0x004fe200048070ff */
[----:B------:R-:W-:-:S05]  /*22f20*/  VIADD R2, R0, 0x104 ;  /* 0x0000010400027836 */ /* 0x000fca0000000000 */
[----:B------:R-:W-:Y:S01]  /*22f30*/  ISETP.LT.AND P6, PT, R2, UR6, !P0 ;  /* 0x0000000602007c0c */ /* 0x000fe2000c7c1270 */
[----:B------:R-:W-:Y:S01]  /*22f40*/  VIADD R2, R0, 0x105 ;  /* 0x0000010500027836 */ /* 0x000fe20000000000 */
[----:B------:R-:W-:Y:S01]  /*22f50*/  PRMT R252, R3, 0x9910, RZ ;  /* 0x0000991003fc7816 */ /* 0x000fe200000000ff */
[----:B----4-:R0:W-:Y:S01]  /*22f60*/  @P5 STG.E.U8 desc[UR24][R136.64], R3 ;  /* 0x0000000388005986 */ /* 0x0101e2000c101118 */
[----:B------:R-:W2:Y:S02]  /*22f70*/  LDCU UR6, c[0x0][0x39c] ;  /* 0x00007380ff0677ac */ /* 0x000ea40008000800 */
[----:B-1----:R-:W-:Y:S02]  /*22f80*/  ISETP.LT.AND P5, PT, R2, UR5, !P0 ;  /* 0x0000000502007c0c */ /* 0x002fe4000c7a1270 */
[----:B------:R-:W-:Y:S01]  /*22f90*/  SHF.R.S32.HI R252, RZ, 0x8, R252 ;  /* 0x00000008fffc7819 */ /* 0x000fe200000114fc */
[----:B------:R-:W1:Y:S01]  /*22fa0*/  LDCU UR5, c[0x0][0x39c] ;  /* 0x00007380ff0577ac */ /* 0x000e620008000800 */
[----:B0-----:R-:W4:Y:S04]  /*22fb0*/  LDL.LU R3, [R1+0xc] ;  /* 0x00000c0001037983 */ /* 0x001f280000300800 */
[----:B------:R-:W2:Y:S04]  /*22fc0*/  LDL.LU.64 R136, [R1+0x878] ;  /* 0x0008780001887983 */ /* 0x000ea80000300a00 */
[----:B------:R-:W4:Y:S04]  /*22fd0*/  LDL.LU R2, [R1+0x8] ;  /* 0x0000080001027983 */ /* 0x000f280000300800 */
[----:B------:R0:W-:Y:S04]  /*22fe0*/  @P4 STG.E.U8 desc[UR24][R132.64], R252 ;  /* 0x000000fc84004986 */ /* 0x0001e8000c101118 */
[----:B0-----:R-:W3:Y:S01]  /*22ff0*/  LDL.LU.64 R132, [R1+0x870] ;  /* 0x0008700001847983 */ /* 0x001ee20000300a00 */
[----:B----4-:R-:W-:Y:S01]  /*23000*/  F2FP.SATFINITE.E4M3.F32.PACK_AB_MERGE_C R3, R3, R2, RZ ;  /* 0x000000020303723e */ /* 0x010fe200048070ff */
[----:B------:R-:W-:-:S05]  /*23010*/  VIADD R2, R0, 0x106 ;  /* 0x0000010600027836 */ /* 0x000fca0000000000 */
[----:B-----5:R-:W-:Y:S01]  /*23020*/  ISETP.LT.AND P4, PT, R2, UR4, !P0 ;  /* 0x0000000402007c0c */ /* 0x020fe2000c781270 */
[----:B------:R-:W-:Y:S01]  /*23030*/  VIADD R2, R0, 0x107 ;  /* 0x0000010700027836 */ /* 0x000fe20000000000 */
[----:B------:R-:W-:Y:S01]  /*23040*/  PRMT R252, R3, 0x9910, RZ ;  /* 0x0000991003fc7816 */ /* 0x000fe200000000ff */
[----:B------:R0:W-:Y:S01]  /*23050*/  @P3 STG.E.U8 desc[UR24][R134.64], R3 ;  /* 0x0000000386003986 */ /* 0x0001e2000c101118 */
[----:B------:R-:W4:Y:S02]  /*23060*/  LDCU UR4, c[0x0][0x39c] ;  /* 0x00007380ff0477ac */ /* 0x000f240008000800 */
[----:B--2---:R-:W-:Y:S02]  /*23070*/  ISETP.LT.AND P3, PT, R2, UR6, !P0 ;  /* 0x0000000602007c0c */ /* 0x004fe4000c761270 */
[----:B------:R-:W-:Y:S01]  /*23080*/  SHF.R.S32.HI R252, RZ, 0x8, R252 ;  /* 0x00000008fffc7819 */ /* 0x000fe200000114fc */
[----:B------:R-:W2:Y:S01]  /*23090*/  LDCU UR6, c[0x0][0x39c] ;  /* 0x00007380ff0677ac */ /* 0x000ea20008000800 */
[----:B0-----:R-:W5:Y:S04]  /*230a0*/  LDL.LU R3, [R1+0x14] ;  /* 0x0000140001037983 */ /* 0x001f680000300800 */
[----:B------:R-:W2:Y:S04]  /*230b0*/  LDL.LU.64 R134, [R1+0x868] ;  /* 0x0008680001867983 */ /* 0x000ea80000300a00 */
[----:B------:R-:W5:Y:S04]  /*230c0*/  LDL.LU R2, [R1+0x10] ;  /* 0x0000100001027983 */ /* 0x000f680000300800 */
[----:B------:R0:W-:Y:S04]  /*230d0*/  @P1 STG.E.U8 desc[UR24][R140.64], R252 ;  /* 0x000000fc8c001986 */ /* 0x0001e8000c101118 */
[----:B0-----:R-:W2:Y:S01]  /*230e0*/  LDL.LU.64 R140, [R1+0x860] ;  /* 0x00086000018c7983 */ /* 0x001ea20000300a00 */
[----:B-----5:R-:W-:Y:S01]  /*230f0*/  F2FP.SATFINITE.E4M3.F32.PACK_AB_MERGE_C R3, R3, R2, RZ ;  /* 0x000000020303723e */ /* 0x020fe200048070ff */
[----:B------:R-:W-:-:S05]  /*23100*/  VIADD R2, R0, 0x108 ;  /* 0x0000010800027836 */ /* 0x000fca0000000000 */
[----:B-1----:R-:W-:Y:S01]  /*23110*/  ISETP.LT.AND P1, PT, R2, UR5, !P0 ;  /* 0x0000000502007c0c */ /* 0x002fe2000c721270 */
[----:B------:R-:W-:Y:S01]  /*23120*/  VIADD R2, R0, 0x109 ;  /* 0x0000010900027836 */ /* 0x000fe20000000000 */
[----:B------:R-:W-:Y:S01]  /*23130*/  PRMT R252, R3, 0x9910, RZ ;  /* 0x0000991003fc7816 */ /* 0x000fe200000000ff */
[----:B---3--:R0:W-:Y:S01]  /*23140*/  @P6 STG.E.U8 desc[UR24][R138.64], R3 ;  /* 0x000000038a006986 */ /* 0x0081e2000c101118 */
[----:B------:R-:W1:Y:S02]  /*23150*/  LDCU UR5, c[0x0][0x39c] ;  /* 0x00007380ff0577ac */ /* 0x000e640008000800 */
[----:B----4-:R-:W-:Y:S02]  /*23160*/  ISETP.LT.AND P6, PT, R2, UR4, !P0 ;  /* 0x0000000402007c0c */ /* 0x010fe4000c7c1270 */
[----:B------:R-:W-:Y:S01]  /*23170*/  SHF.R.S32.HI R252, RZ, 0x8, R252 ;  /* 0x00000008fffc7819 */ /* 0x000fe200000114fc */
[----:B------:R-:W3:Y:S01]  /*23180*/  LDCU UR4, c[0x0][0x39c] ;  /* 0x00007380ff0477ac */ /* 0x000ee20008000800 */
[----:B0-----:R-:W4:Y:S04]  /*23190*/  LDL.LU R3, [R1+0x1c] ;  /* 0x00001c0001037983 */ /* 0x001f280000300800 */
[----:B------:R-:W5:Y:S04]  /*231a0*/  LDL.LU.64 R138, [R1+0x858] ;  /* 0x00085800018a7983 */ /* 0x000f680000300a00 */
[----:B------:R-:W4:Y:S04]  /*231b0*/  LDL.LU R2, [R1+0x18] ;  /* 0x0000180001027983 */ /* 0x000f280000300800 */
[----:B------:R0:W-:Y:S04]  /*231c0*/  @P5 STG.E.U8 desc[UR24][R136.64], R252 ;  /* 0x000000fc88005986 */ /* 0x0001e8000c101118 */
[----:B0-----:R-:W3:Y:S01]  /*231d0*/  LDL.LU.64 R136, [R1+0x850] ;  /* 0x0008500001887983 */ /* 0x001ee20000300a00 */
[----:B----4-:R-:W-:Y:S01]  /*231e0*/  F2FP.SATFINITE.E4M3.F32.PACK_AB_MERGE_C R3, R3, R2, RZ ;  /* 0x000000020303723e */ /* 0x010fe200048070ff */
[----:B------:R-:W-:-:S05]  /*231f0*/  VIADD R2, R0, 0x10a ;  /* 0x0000010a00027836 */ /* 0x000fca0000000000 */
[----:B--2---:R-:W-:Y:S01]  /*23200*/  ISETP.LT.AND P5, PT, R2, UR6, !P0 ;  /* 0x0000000602007c0c */ /* 0x004fe2000c7a1270 */
[----:B------:R-:W-:Y:S01]  /*23210*/  VIADD R2, R0, 0x10b ;  /* 0x0000010b00027836 */ /* 0x000fe20000000000 */
[----:B------:R-:W-:Y:S01]  /*23220*/  PRMT R252, R3, 0x9910, RZ ;  /* 0x0000991003fc7816 */ /* 0x000fe200000000ff */
[----:B------:R0:W-:Y:S01]  /*23230*/  @P4 STG.E.U8 desc[UR24][R132.64], R3 ;  /* 0x0000000384004986 */ /* 0x0001e2000c101118 */
        /* <DEDUP_REMOVED lines=8> */
[----:B0-----:R-:W5:Y:S01]  /*232c0*/  LDL.LU.64 R134, [R1+0x840] ;  /* 0x0008400001867983 */ /* 0x001f620000300a00 */
[----:B----4-:R-:W-:Y:S01]  /*232d0*/  F2FP.SATFINITE.E4M3.F32.PACK_AB_MERGE_C R3, R3, R2, RZ ;  /* 0x000000020303723e */ /* 0x010fe200048070ff */
[----:B------:R-:W-:-:S05]  /*232e0*/  VIADD R2, R0, 0x10c ;  /* 0x0000010c00027836 */ /* 0x000fca0000000000 */
[----:B---3--:R-:W-:Y:S01]  /*232f0*/  ISETP.LT.AND P3, PT, R2, UR4, !P0 ;  /* 0x0000000402007c0c */ /* 0x008fe2000c761270 */
[----:B------:R-:W-:Y:S01]  /*23300*/  VIADD R2, R0, 0x10d ;  /* 0x0000010d00027836 */ /* 0x000fe20000000000 */
[----:B------:R-:W-:Y:S01]  /*23310*/  PRMT R252, R3, 0x9910, RZ ;  /* 0x0000991003fc7816 */ /* 0x000fe200000000ff */
[----:B------:R0:W-:Y:S01]  /*23320*/  @P1 STG.E.U8 desc[UR24][R140.64], R3 ;  /* 0x000000038c001986 */ /* 0x0001e2000c101118 */
[----:B------:R-:W3:Y:S02]  /*23330*/  LDCU UR4, c[0x0][0x39c] ;  /* 0x00007380ff0477ac */ /* 0x000ee40008000800 */
[----:B--2---:R-:W-:Y:S02]  /*23340*/  ISETP.LT.AND P1, PT, R2, UR6, !P0 ;  /* 0x0000000602007c0c */ /* 0x004fe4000c721270 */
[----:B------:R-:W-:Y:S01]  /*23350*/  SHF.R.S32.HI R252, RZ, 0x8, R252 ;  /* 0x00000008fffc7819 */ /* 0x000fe200000114fc */
[----:B------:R-:W2:Y:S01]  /*23360*/  LDCU UR6, c[0x0][0x39c] ;  /* 0x00007380ff0677ac */ /* 0x000ea20008000800 */
[----:B0-----:R-:W4:Y:S04]  /*23370*/  LDL.LU R3, [R1+0x2c] ;  /* 0x00002c0001037983 */ /* 0x001f280000300800 */
[----:B------:R-:W2:Y:S04]  /*23380*/  LDL.LU.64 R140, [R1+0x838] ;  /* 0x00083800018c7983 */ /* 0x000ea80000300a00 */
[----:B------:R-:W4:Y:S04]  /*23390*/  LDL.LU R2, [R1+0x28] ;  /* 0x0000280001027983 */ /* 0x000f280000300800 */
[----:B-----5:R0:W-:Y:S04]  /*233a0*/  @P6 STG.E.U8 desc[UR24][R138.64], R252 ;  /* 0x000000fc8a006986 */ /* 0x0201e8000c101118 */
[----:B0-----:R-:W5:Y:S01]  /*233b0*/  LDL.LU.64 R138, [R1+0x830] ;  /* 0x00083000018a7983 */ /* 0x001f620000300a00 */
[----:B----4-:R-:W-:Y:S01]  /*233c0*/  F2FP.SATFINITE.E4M3.F32.PACK_AB_MERGE_C R3, R3, R2, RZ ;  /* 0x000000020303723e */ /* 0x010fe200048070ff */
[----:B------:R-:W-:-:S05]  /*233d0*/  VIADD R2, R0, 0x10e ;  /* 0x0000010e00027836 */ /* 0x000fca0000000000 */
[----:B-1----:R-:W-:Y:S01]  /*233e0*/  ISETP.LT.AND P6, PT, R2, UR5, !P0 ;  /* 0x0000000502007c0c */ /* 0x002fe2000c7c1270 */
[----:B------:R-:W-:Y:S01]  /*233f0*/  VIADD R2, R0, 0x10f ;  /* 0x0000010f00027836 */ /* 0x000fe20000000000 */
[----:B------:R-:W-:Y:S01]  /*23400*/  PRMT R252, R3, 0x9910, RZ ;  /* 0x0000991003fc7816 */ /* 0x000fe200000000ff */
[----:B------:R0:W-:Y:S01]  /*23410*/  @P5 STG.E.U8 desc[UR24][R136.64], R3 ;  /* 0x0000000388005986 */ /* 0x0001e2000c101118 */
[----:B------:R-:W1:Y:S02]  /*23420*/  LDCU UR5, c[0x0][0x39c] ;  /* 0x00007380ff0577ac */ /* 0x000e640008000800 */
[----:B---3--:R-:W-:Y:S02]  /*23430*/  ISETP.LT.AND P5, PT, R2, UR4, !P0 ;  /* 0x0000000402007c0c */ /* 0x008fe4000c7a1270 */
[----:B------:R-:W-:Y:S01]  /*23440*/  SHF.R.S32.HI R252, RZ, 0x8, R252 ;  /* 0x00000008fffc7819 */ /* 0x000fe200000114fc */
[----:B------:R-:W3:Y:S01]  /*23450*/  LDCU UR4, c[0x0][0x39c] ;  /* 0x00007380ff0477ac */ /* 0x000ee20008000800 */
[----:B0-----:R-:W4:Y:S04]  /*23460*/  LDL.LU R3, [R1+0x34] ;  /* 0x0000340001037983 */ /* 0x001f280000300800 */
[----:B------:R-:W2:Y:S04]  /*23470*/  LDL.LU.64 R136, [R1+0x828] ;  /* 0x0008280001887983 */ /* 0x000ea80000300a00 */
        /* <DEDUP_REMOVED lines=17> */
[----:B0-----:R-:W2:Y:S01]  /*23590*/  LDL.LU.64 R140, [R1+0x810] ;  /* 0x00081000018c7983 */ /* 0x001ea20000300a00 */
[----:B----4-:R-:W-:Y:S01]  /*235a0*/  F2FP.SATFINITE.E4M3.F32.PACK_AB_MERGE_C R3, R3, R2, RZ ;  /* 0x000000020303723e */ /* 0x010fe200048070ff */
[----:B------:R-:W-:-:S05]  /*235b0*/  VIADD R2, R0, 0x112 ;  /* 0x0000011200027836 */ /* 0x000fca0000000000 */
[----:B---3--:R-:W-:Y:S01]  /*235c0*/  ISETP.LT.AND P1, PT, R2, UR4, !P0 ;  /* 0x0000000402007c0c */ /* 0x008fe2000c721270 */
[----:B------:R-:W-:Y:S01]  /*235d0*/  VIADD R2, R0, 0x113 ;  /* 0x0000011300027836 */ /* 0x000fe20000000000 */
[----:B------:R-:W-:Y:S01]  /*235e0*/  PRMT R252, R3, 0x9910, RZ ;  /* 0x0000991003fc7816 */ /* 0x000fe200000000ff */
[----:B-----5:R0:W-:Y:S01]  /*235f0*/  @P6 STG.E.U8 desc[UR24][R138.64], R3 ;  /* 0x000000038a006986 */ /* 0x0201e2000c101118 */
[----:B------:R-:W3:Y:S02]  /*23600*/  LDCU UR4, c[0x0][0x39c] ;  /* 0x00007380ff0477ac */ /* 0x000ee40008000800 */
[----:B--2---:R-:W-:Y:S02]  /*23610*/  ISETP.LT.AND P6, PT, R2, UR6, !P0 ;  /* 0x0000000602007c0c */ /* 0x004fe4000c7c1270 */
[----:B------:R-:W-:Y:S01]  /*23620*/  SHF.R.S32.HI R252, RZ, 0x8, R252 ;  /* 0x00000008fffc7819 */ /* 0x000fe200000114fc */
[----:B------:R-:W2:Y:S01]  /*23630*/  LDCU UR6, c[0x0][0x39c] ;  /* 0x00007380ff0677ac */ /* 0x000ea20008000800 */
[----:B0-----:R-:W4:Y:S04]  /*23640*/  LDL.LU R3, [R1+0x44] ;  /* 0x0000440001037983 */ /* 0x001f280000300800 */
[----:B------:R-:W5:Y:S04]  /*23650*/  LDL.LU.64 R138, [R1+0x808] ;  /* 0x00080800018a7983 */ /* 0x000f680000300a00 */
[----:B------:R-:W4:Y:S04]  /*23660*/  LDL.LU R2, [R1+0x40] ;  /* 0x0000400001027983 */ /* 0x000f280000300800 */
[----:B------:R0:W-:Y:S04]  /*23670*/  @P5 STG.E.U8 desc[UR24][R136.64], R252 ;  /* 0x000000fc88005986 */ /* 0x0001e8000c101118 */
[----:B0-----:R-:W2:Y:S01]  /*23680*/  LDL.LU.64 R136, [R1+0x800] ;  /* 0x0008000001887983 */ /* 0x001ea20000300a00 */
        /* <DEDUP_REMOVED lines=28> */
[----:B-----5:R0:W-:Y:S04]  /*23850*/  @P6 STG.E.U8 desc[UR24][R138.64], R252 ;  /* 0x000000fc8a006986 */ /* 0x0201e8000c101118 */
        /* <DEDUP_REMOVED lines=36> */
[----:B-----5:R0:W-:Y:S01]  /*23aa0*/  @P6 STG.E.U8 desc[UR24][R138.64], R3 ;  /* 0x000000038a006986 */ /* 0x0201e2000c101118 */
[----:B------:R-:W2:Y:S02]  /*23ab0*/  LDCU UR6, c[0x0][0x39c] ;  /* 0x00007380ff0677ac */ /* 0x000ea40008000800 */
[----:B-1----:R-:W-:Y:S02]  /*23ac0*/  ISETP.LT.AND P6, PT, R2, UR5, !P0 ;  /* 0x0000000502007c0c */ /* 0x002fe4000c7c1270 */
[----:B------:R-:W-:Y:S01]  /*23ad0*/  SHF.R.S32.HI R252, RZ, 0x8, R252 ;  /* 0x00000008fffc7819 */ /* 0x000fe200000114fc */
[----:B------:R-:W1:Y:S01]  /*23ae0*/  LDCU UR5, c[0x0][0x39c] ;  /* 0x00007380ff0577ac */ /* 0x000e620008000800 */
[----:B0-----:R-:W4:Y:S04]  /*23af0*/  LDL.LU R3, [R1+0x6c] ;  /* 0x00006c0001037983 */ /* 0x001f280000300800 */
[----:B------:R-:W5:Y:S04]  /*23b00*/  LDL.LU.64 R138, [R1+0x7b8] ;  /* 0x0007b800018a7983 */ /* 0x000f680000300a00 */
        /* <DEDUP_REMOVED lines=31> */
[----:B-----5:R0:W-:Y:S04]  /*23d00*/  @P6 STG.E.U8 desc[UR24][R138.64], R252 ;  /* 0x000000fc8a006986 */ /* 0x0201e8000c101118 */
[----:B0-----:R-:W5:Y:S01]  /*23d10*/  LDL.LU.64 R138, [R1+0x790] ;  /* 0x00079000018a7983 */ /* 0x001f620000300a00 */
        /* <DEDUP_REMOVED lines=35> */
[----:B-----5:R0:W-:Y:S01]  /*23f50*/  @P6 STG.E.U8 desc[UR24][R138.64], R3 ;  /* 0x000000038a006986 */ /* 0x0201e2000c101118 */
[----:B------:R-:W1:Y:S02]  /*23f60*/  LDCU UR5, c[0x0][0x39c] ;  /* 0x00007380ff0577ac */ /* 0x000e640008000800 */
[----:B---3--:R-:W-:Y:S02]  /*23f70*/  ISETP.LT.AND P6, PT, R2, UR4, !P0 ;  /* 0x0000000402007c0c */ /* 0x008fe4000c7c1270 */
        /* <DEDUP_REMOVED lines=176> */
[----:B------:R0:W-:Y:S01]  /*24a80*/  @P1 STG.E.U8 desc[UR24][R140.64], R3 ;  /* 0x000000038c001986 */ /* 0x0001e2000c101118 */
[----:B------:R-:W-:Y:S01]  /*24a90*/  PRMT R252, R3, 0x9910, RZ ;  /* 0x0000991003fc7816 */ /* 0x000fe200000000ff */
[----:B------:R-:W1:Y:S02]  /*24aa0*/  LDCU UR5, c[0x0][0x39c] ;  /* 0x00007380ff0577ac */ /* 0x000e640008000800 */
[----:B---3--:R-:W-:Y:S01]  /*24ab0*/  ISETP.LT.AND P1, PT, R2, UR4, !P0 ;  /* 0x0000000402007c0c */ /* 0x008fe2000c721270 */
[----:B0-----:R-:W3:Y:S01]  /*24ac0*/  LDL.LU.64 R140, [R1+0xd48] ;  /* 0x000d4800018c7983 */ /* 0x001ee20000300a00 */
[----:B------:R-:W-:Y:S01]  /*24ad0*/  SHF.R.S32.HI R252, RZ, 0x8, R252 ;  /* 0x00000008fffc7819 */ /* 0x000fe200000114fc */
[----:B------:R-:W0:Y:S02]  /*24ae0*/  LDCU UR4, c[0x0][0x39c] ;  /* 0x00007380ff0477ac */ /* 0x000e240008000800 */
[----:B------:R-:W4:Y:S04]  /*24af0*/  LDL.LU R3, [R1+0xf4] ;  /* 0x0000f40001037983 */ /* 0x000f280000300800 */
[----:B------:R-:W4:Y:S04]  /*24b00*/  LDL.LU R2, [R1+0xf0] ;  /* 0x0000f00001027983 */ /* 0x000f280000300800 */
[----:B-----5:R5:W-:Y:S04]  /*24b10*/  @P6 STG.E.U8 desc[UR24][R138.64], R252 ;  /* 0x000000fc8a006986 */ /* 0x020be8000c101118 */
[----:B-----5:R-:W5:Y:S01]  /*24b20*/  LDL.LU.64 R138, [R1+0xd40] ;  /* 0x000d4000018a7983 */ /* 0x020f620000300a00 */
[----:B----4-:R-:W-:Y:S01]  /*24b30*/  F2FP.SATFINITE.E4M3.F32.PACK_AB_MERGE_C R3, R3, R2, RZ ;  /* 0x000000020303723e */ /* 0x010fe200048070ff */
[----:B------:R-:W-:-:S05]  /*24b40*/  VIADD R2, R0, 0x140 ;  /* 0x0000014000027836 */ /* 0x000fca0000000000 */
[----:B--2---:R-:W-:Y:S01]  /*24b50*/  ISETP.LT.AND P6, PT, R2, UR6, !P0 ;  /* 0x0000000602007c0c */ /* 0x004fe2000c7c1270 */
[----:B------:R-:W-:Y:S01]  /*24b60*/  VIADD R2, R0, 0x141 ;  /* 0x0000014100027836 */ /* 0x000fe20000000000 */
[----:B------:R-:W-:Y:S01]  /*24b70*/  PRMT R252, R3, 0x9910, RZ ;  /* 0x0000991003fc7816 */ /* 0x000fe200000000ff */
[----:B------:R2:W-:Y:S01]  /*24b80*/  @P5 STG.E.U8 desc[UR24][R136.64], R3 ;  /* 0x0000000388005986 */ /* 0x0005e2000c101118 */
[----:B------:R-:W4:Y:S02]  /*24b90*/  LDCU UR6, c[0x0][0x39c] ;  /* 0x00007380ff0677ac */ /* 0x000f240008000800 */
[----:B-1----:R-:W-:Y:S02]  /*24ba0*/  ISETP.LT.AND P5, PT, R2, UR5, !P0 ;  /* 0x0000000502007c0c */ /* 0x002fe4000c7a1270 */
[----:B------:R-:W-:Y:S01]  /*24bb0*/  SHF.R.S32.HI R252, RZ, 0x8, R252 ;  /* 0x00000008fffc7819 */ /* 0x000fe200000114fc */
[----:B------:R-:W1:Y:S01]  /*24bc0*/  LDCU UR5, c[0x0][0x39c] ;  /* 0x00007380ff0577ac */ /* 0x000e620008000800 */
[----:B--2---:R-:W2:Y:S04]  /*24bd0*/  LDL.LU.64 R136, [R1+0xd38] ;  /* 0x000d380001887983 */ /* 0x004ea80000300a00 */
[----:B------:R-:W2:Y:S04]  /*24be0*/  LDL.LU R3, [R1+0xfc] ;  /* 0x0000fc0001037983 */ /* 0x000ea80000300800 */
[----:B------:R-:W2:Y:S04]  /*24bf0*/  LDL.LU R2, [R1+0xf8] ;  /* 0x0000f80001027983 */ /* 0x000ea80000300800 */
[----:B------:R0:W-:Y:S04]  /*24c00*/  @P4 STG.E.U8 desc[UR24][R132.64], R252 ;  /* 0x000000fc84004986 */ /* 0x0001e8000c101118 */
[----:B0-----:R-:W3:Y:S01]  /*24c10*/  LDL.LU.64 R132, [R1+0xd30] ;  /* 0x000d300001847983 */ /* 0x001ee20000300a00 */
[----:B--2---:R-:W-:-:S04]  /*24c20*/  F2FP.SATFINITE.E4M3.F32.PACK_AB_MERGE_C R3, R3, R2, RZ ;  /* 0x000000020303723e */ /* 0x004fc800048070ff */
[----:B------:R-:W-:Y:S01]  /*24c30*/  PRMT R252, R3, 0x9910, RZ ;  /* 0x0000991003fc7816 */ /* 0x000fe200000000ff */
[----:B---3--:R0:W-:Y:S03]  /*24c40*/  @P3 STG.E.U8 desc[UR24][R132.64], R3 ;  /* 0x0000000384003986 */ /* 0x0081e6000c101118 */
[----:B0-----:R-:W-:Y:S01]  /*24c50*/  SHF.R.S32.HI R3, RZ, 0x8, R252 ;  /* 0x00000008ff037819 */ /* 0x001fe200000114fc */
[----:B------:R-:W2:Y:S04]  /*24c60*/  LDL.LU.64 R132, [R1+0xd28] ;  /* 0x000d280001847983 */ /* 0x000ea80000300a00 */
[----:B------:R0:W-:Y:S04]  /*24c70*/  @P1 STG.E.U8 desc[UR24][R134.64], R3 ;  /* 0x0000000386001986 */ /* 0x0001e8000c101118 */
[----:B0-----:R-:W3:Y:S01]  /*24c80*/  LDL.LU.64 R134, [R1+0xd20] ;  /* 0x000d200001867983 */ /* 0x001ee20000300a00 */
[----:B--2---:R-:W-:-:S04]  /*24c90*/  F2FP.SATFINITE.E4M3.F32.PACK_AB_MERGE_C R132, R133, R132, RZ ;  /* 0x000000848584723e */ /* 0x004fc800048070ff */
[----:B------:R-:W-:Y:S01]  /*24ca0*/  PRMT R3, R132, 0x9910, RZ ;  /* 0x0000991084037816 */ /* 0x000fe200000000ff */
[----:B---3--:R0:W-:Y:S04]  /*24cb0*/  @P6 STG.E.U8 desc[UR24][R134.64], R132 ;  /* 0x0000008486006986 */ /* 0x0081e8000c101118 */
[----:B0-----:R-:W2:Y:S04]  /*24cc0*/  LDL.LU.64 R134, [R1+0xd18] ;  /* 0x000d180001867983 */ /* 0x001ea80000300a00 */
[----:B------:R-:W3:Y:S01]  /*24cd0*/  LDL.LU.64 R132, [R1+0x690] ;  /* 0x0006900001847983 */ /* 0x000ee20000300a00 */
[----:B------:R-:W-:Y:S01]  /*24ce0*/  VIADD R2, R0, 0x142 ;  /* 0x0000014200027836 */ /* 0x000fe20000000000 */
[----:B------:R-:W-:-:S04]  /*24cf0*/  SHF.R.S32.HI R3, RZ, 0x8, R3 ;  /* 0x00000008ff037819 */ /* 0x000fc80000011403 */
[----:B------:R-:W-:Y:S01]  /*24d00*/  ISETP.LT.AND P4, PT, R2, UR4, !P0 ;  /* 0x0000000402007c0c */ /* 0x000fe2000c781270 */
[----:B------:R0:W-:Y:S01]  /*24d10*/  @P5 STG.E.U8 desc[UR24][R136.64], R3 ;  /* 0x0000000388005986 */ /* 0x0001e2000c101118 */
[----:B------:R-:W1:Y:S03]  /*24d20*/  LDCU UR4, c[0x0][0x39c] ;  /* 0x00007380ff0477ac */ /* 0x000e660008000800 */
[----:B0-----:R-:W4:Y:S01]  /*24d30*/  LDL.LU.64 R136, [R1+0xd10] ;  /* 0x000d100001887983 */ /* 0x001f220000300a00 */
[----:B--2---:R-:W-:-:S04]  /*24d40*/  F2FP.SATFINITE.E4M3.F32.PACK_AB_MERGE_C R134, R135, R134, RZ ;  /* 0x000000868786723e */ /* 0x004fc800048070ff */
[----:B------:R-:W-:-:S03]  /*24d50*/  PRMT R3, R134, 0x9910, RZ ;  /* 0x0000991086037816 */ /* 0x000fc600000000ff */
[----:B---3--:R0:W-:Y:S04]  /*24d60*/  @P4 STG.E.U8 desc[UR24][R132.64], R134 ;  /* 0x0000008684004986 */ /* 0x0081e8000c101118 */
[----:B0-----:R-:W2:Y:S01]  /*24d70*/  LDL.LU.64 R134, [R1+0x680] ;  /* 0x0006800001867983 */ /* 0x001ea20000300a00 */
[----:B------:R-:W-:Y:S01]  /*24d80*/  VIADD R2, R0, 0x143 ;  /* 0x0000014300027836 */ /* 0x000fe20000000000 */
[----:B------:R-:W-:Y:S02]  /*24d90*/  SHF.R.S32.HI R3, RZ, 0x8, R3 ;  /* 0x00000008ff037819 */ /* 0x000fe40000011403 */
[----:B------:R-:W3:Y:S02]  /*24da0*/  LDL.LU.64 R132, [R1+0x668] ;  /* 0x0006680001847983 */ /* 0x000ee40000300a00 */
[----:B----4-:R-:W-:Y:S01]  /*24db0*/  ISETP.LT.AND P3, PT, R2, UR6, !P0 ;  /* 0x0000000602007c0c */ /* 0x010fe2000c761270 */
[----:B------:R-:W-:Y:S01]  /*24dc0*/  VIADD R2, R0, 0x144 ;  /* 0x0000014400027836 */ /* 0x000fe20000000000 */
[----:B------:R-:W-:Y:S01]  /*24dd0*/  F2FP.SATFINITE.E4M3.F32.PACK_AB_MERGE_C R136, R137, R136, RZ ;  /* 0x000000888988723e */ /* 0x000fe200048070ff */
[----:B------:R-:W0:Y:S03]  /*24de0*/  LDCU UR6, c[0x0][0x39c] ;  /* 0x00007380ff0677ac */ /* 0x000e260008000800 */
[----:B-1----:R-:W-:Y:S01]  /*24df0*/  ISETP.LT.AND P1, PT, R2, UR5, !P0 ;  /* 0x0000000502007c0c */ /* 0x002fe2000c721270 */
[----:B------:R-:W-:Y:S01]  /*24e00*/  VIADD R2, R0, 0x145 ;  /* 0x0000014500027836 */ /* 0x000fe20000000000 */
[----:B------:R-:W1:Y:S04]  /*24e10*/  LDCU UR5, c[0x0][0x39c] ;  /* 0x00007380ff0577ac */ /* 0x000e680008000800 */
[----:B------:R-:W-:Y:S01]  /*24e20*/  ISETP.LT.AND P6, PT, R2, UR4, !P0 ;  /* 0x0000000402007c0c */ /* 0x000fe2000c7c1270 */
[----:B-----5:R4:W-:Y:S01]  /*24e30*/  @P3 STG.E.U8 desc[UR24][R138.64], R3 ;  /* 0x000000038a003986 */ /* 0x0209e2000c101118 */
[----:B------:R-:W5:Y:S03]  /*24e40*/  LDCU UR4, c[0x0][0x39c] ;  /* 0x00007380ff0477ac */ /* 0x000f660008000800 */
[----:B----4-:R-:W4:Y:S01]  /*24e50*/  LDL.LU.64 R138, [R1+0xd08] ;  /* 0x000d0800018a7983 */ /* 0x010f220000300a00 */
[----:B------:R-:W-:-:S04]  /*24e60*/  PRMT R3, R136, 0x9910, RZ ;  /* 0x0000991088037816 */ /* 0x000fc800000000ff */
[----:B------:R-:W-:Y:S01]  /*24e70*/  SHF.R.S32.HI R3, RZ, 0x8, R3 ;  /* 0x00000008ff037819 */ /* 0x000fe20000011403 */
[----:B--2---:R2:W-:Y:S04]  /*24e80*/  @P1 STG.E.U8 desc[UR24][R134.64], R136 ;  /* 0x0000008886001986 */ /* 0x0045e8000c101118 */
[----:B------:R0:W-:Y:S04]  /*24e90*/  @P6 STG.E.U8 desc[UR24][R140.64], R3 ;  /* 0x000000038c006986 */ /* 0x0001e8000c101118 */
[----:B--2---:R-:W2:Y:S04]  /*24ea0*/  LDL.LU.64 R136, [R1+0x660] ;  /* 0x0006600001887983 */ /* 0x004ea80000300a00 */
[----:B0-----:R-:W2:Y:S01]  /*24eb0*/  LDL.LU.64 R140, [R1+0xd00] ;  /* 0x000d0000018c7983 */ /* 0x001ea20000300a00 */
[----:B------:R-:W-:-:S05]  /*24ec0*/  VIADD R2, R0, 0x146 ;  /* 0x0000014600027836 */ /* 0x000fca0000000000 */
[----:B------:R-:W-:Y:S01]  /*24ed0*/  ISETP.LT.AND P5, PT, R2, UR6, !P0 ;  /* 0x0000000602007c0c */ /* 0x000fe2000c7a1270 */
[----:B------:R-:W0:Y:S01]  /*24ee0*/  LDCU UR6, c[0x0][0x39c] ;  /* 0x00007380ff0677ac */ /* 0x000e220008000800 */
[----:B------:R-:W-:-:S05]  /*24ef0*/  VIADD R2, R0, 0x147 ;  /* 0x0000014700027836 */ /* 0x000fca0000000000 */
[----:B-1----:R-:W-:Y:S01]  /*24f00*/  ISETP.LT.AND P4, PT, R2, UR5, !P0 ;  /* 0x0000000502007c0c */ /* 0x002fe2000c781270 */
[----:B------:R-:W-:Y:S01]  /*24f10*/  VIADD R2, R0, 0x148 ;  /* 0x0000014800027836 */ /* 0x000fe20000000000 */
[----:B----4-:R-:W-:Y:S01]  /*24f20*/  F2FP.SATFINITE.E4M3.F32.PACK_AB_MERGE_C R138, R139, R138, RZ ;  /* 0x0000008a8b8a723e */ /* 0x010fe200048070ff */
[----:B------:R-:W1:Y:S03]  /*24f30*/  LDCU UR5, c[0x0][0x39c] ;  /* 0x00007380ff0577ac */ /* 0x000e660008000800 */
[----:B-----5:R-:W-:Y:S01]  /*24f40*/  ISETP.LT.AND P3, PT, R2, UR4, !P0 ;  /* 0x0000000402007c0c */ /* 0x020fe2000c761270 */
[----:B------:R-:W-:Y:S01]  /*24f50*/  VIADD R2, R0, 0x149 ;  /* 0x0000014900027836 */ /* 0x000fe20000000000 */
[----:B------:R-:W-:Y:S01]  /*24f60*/  PRMT R3, R138, 0x9910, RZ ;  /* 0x000099108a037816 */ /* 0x000fe200000000ff */
[----:B------:R4:W-:Y:S01]  /*24f70*/  @P5 STG.E.U8 desc[UR24][R142.64], R138 ;  /* 0x0000008a8e005986 */ /* 0x0009e2000c101118 */
[----:B------:R-:W5:Y:S02]  /*24f80*/  LDCU UR4, c[0x0][0x39c] ;  /* 0x00007380ff0477ac */ /* 0x000f640008000800 */
[----:B------:R-:W-:-:S02]  /*24f90*/  SHF.R.S32.HI R3, RZ, 0x8, R3 ;  /* 0x00000008ff037819 */ /* 0x000fc40000011403 */
[----:B0-----:R-:W-:Y:S01]  /*24fa0*/  ISETP.LT.AND P1, PT, R2, UR6, !P0 ;  /* 0x0000000602007c0c */ /* 0x001fe2000c721270 */
[----:B------:R-:W0:Y:S02]  /*24fb0*/  LDCU UR6, c[0x0][0x39c] ;  /* 0x00007380ff0677ac */ /* 0x000e240008000800 */
[----:B---3--:R3:W-:Y:S04]  /*24fc0*/  @P4 STG.E.U8 desc[UR24][R132.64], R3 ;  /* 0x0000000384004986 */ /* 0x0087e8000c101118 */
[----:B----4-:R-:W4:Y:S04]  /*24fd0*/  LDL.LU.64 R142, [R1+0xcf8] ;  /* 0x000cf800018e7983 */ /* 0x010f280000300a00 */
[----:B------:R-:W5:Y:S04]  /*24fe0*/  LDL.LU.64 R134, [R1+0x648] ;  /* 0x0006480001867983 */ /* 0x000f680000300a00 */
[----:B---3--:R-:W3:Y:S01]  /*24ff0*/  LDL.LU.64 R132, [R1+0x640] ;  /* 0x0006400001847983 */ /* 0x008ee20000300a00 */
[----:B--2---:R-:W-:-:S04]  /*25000*/  F2FP.SATFINITE.E4M3.F32.PACK_AB_MERGE_C R140, R141, R140, RZ ;  /* 0x0000008c8d8c723e */ /* 0x004fc800048070ff */
[----:B------:R-:W-:-:S04]  /*25010*/  PRMT R3, R140, 0x9910, RZ ;  /* 0x000099108c037816 */ /* 0x000fc800000000ff */
[----:B------:R-:W-:Y:S01]  /*25020*/  SHF.R.S32.HI R3, RZ, 0x8, R3 ;  /* 0x00000008ff037819 */ /* 0x000fe20000011403 */
[----:B------:R-:W-:Y:S04]  /*25030*/  @P3 STG.E.U8 desc[UR24][R136.64], R140 ;  /* 0x0000008c88003986 */ /* 0x000fe8000c101118 */
[----:B------:R2:W-:Y:S04]  /*25040*/  @P1 STG.E.U8 desc[UR24][R144.64], R3 ;  /* 0x0000000390001986 */ /* 0x0005e8000c101118 */
[----:B--2---:R-:W2:Y:S01]  /*25050*/  LDL.LU.64 R144, [R1+0xcf0] ;  /* 0x000cf00001907983 */ /* 0x004ea20000300a00 */
[----:B------:R-:W-:-:S05]  /*25060*/  VIADD R2, R0, 0x14a ;  /* 0x0000014a00027836 */ /* 0x000fca0000000000 */
[----:B-1----:R-:W-:Y:S01]  /*25070*/  ISETP.LT.AND P6, PT, R2, UR5, !P0 ;  /* 0x0000000502007c0c */ /* 0x002fe2000c7c1270 */
[----:B------:R-:W1:Y:S01]  /*25080*/  LDCU UR5, c[0x0][0x39c] ;  /* 0x00007380ff0577ac */ /* 0x000e620008000800 */
[----:B------:R-:W-:Y:S01]  /*25090*/  VIADD R2, R0, 0x14b ;  /* 0x0000014b00027836 */ /* 0x000fe20000000000 */
[----:B----4-:R-:W-:-:S04]  /*250a0*/  F2FP.SATFINITE.E4M3.F32.PACK_AB_MERGE_C R142, R143, R142, RZ ;  /* 0x0000008e8f8e723e */ /* 0x010fc800048070ff */
[----:B-----5:R-:W-:Y:S01]  /*250b0*/  ISETP.LT.AND P5, PT, R2, UR4, !P0 ;  /* 0x0000000402007c0c */ /* 0x020fe2000c7a1270 */
[----:B------:R-:W-:Y:S01]  /*250c0*/  VIADD R2, R0, 0x14c ;  /* 0x0000014c00027836 */ /* 0x000fe20000000000 */
[----:B------:R-:W-:Y:S01]  /*250d0*/  PRMT R3, R142, 0x9910, RZ ;  /* 0x000099108e037816 */ /* 0x000fe200000000ff */
[----:B------:R-:W4:Y:S03]  /*250e0*/  LDCU UR4, c[0x0][0x39c] ;  /* 0x00007380ff0477ac */ /* 0x000f260008000800 */
[----:B0-----:R-:W-:Y:S01]  /*250f0*/  ISETP.LT.AND P4, PT, R2, UR6, !P0 ;  /* 0x0000000602007c0c */ /* 0x001fe2000c781270 */
[----:B------:R-:W-:Y:S01]  /*25100*/  VIADD R2, R0, 0x14d ;  /* 0x0000014d00027836 */ /* 0x000fe20000000000 */
[----:B------:R-:W-:Y:S01]  /*25110*/  SHF.R.S32.HI R3, RZ, 0x8, R3 ;  /* 0x00000008ff037819 */ /* 0x000fe20000011403 */
[----:B------:R0:W-:Y:S01]  /*25120*/  @P6 STG.E.U8 desc[UR24][R146.64], R142 ;  /* 0x0000008e92006986 */ /* 0x0001e2000c101118 */
[----:B------:R-:W5:Y:S02]  /*25130*/  LDCU UR6, c[0x0][0x39c] ;  /* 0x00007380ff0677ac */ /* 0x000f640008000800 */
[----:B-1----:R-:W-:Y:S01]  /*25140*/  ISETP.LT.AND P3, PT, R2, UR5, !P0 ;  /* 0x0000000502007c0c */ /* 0x002fe2000c761270 */
[----:B------:R1:W-:Y:S01]  /*25150*/  @P5 STG.E.U8 desc[UR24][R134.64], R3 ;  /* 0x0000000386005986 */ /* 0x0003e2000c101118 */
[----:B------:R-:W2:Y:S03]  /*25160*/  LDCU UR5, c[0x0][0x39c] ;  /* 0x00007380ff0577ac */ /* 0x000ea60008000800 */
[----:B0-----:R-:W5:Y:S04]  /*25170*/  LDL.LU.64 R146, [R1+0xce8] ;  /* 0x000ce80001927983 */ /* 0x001f680000300a00 */
[----:B------:R-:W5:Y:S04]  /*25180*/  LDL.LU.64 R136, [R1+0x628] ;  /* 0x0006280001887983 */ /* 0x000f680000300a00 */
[----:B-1----:R-:W5:Y:S01]  /*25190*/  LDL.LU.64 R134, [R1+0x620] ;  /* 0x0006200001867983 */ /* 0x002f620000300a00 */
[----:B--2---:R-:W-:-:S04]  /*251a0*/  F2FP.SATFINITE.E4M3.F32.PACK_AB_MERGE_C R144, R145, R144, RZ ;  /* 0x000000909190723e */ /* 0x004fc800048070ff */
[----:B------:R-:W-:-:S04]  /*251b0*/  PRMT R3, R144, 0x9910, RZ ;  /* 0x0000991090037816 */ /* 0x000fc800000000ff */
[----:B------:R-:W-:Y:S01]  /*251c0*/  SHF.R.S32.HI R3, RZ, 0x8, R3 ;  /* 0x00000008ff037819 */ /* 0x000fe20000011403 */
[----:B---3--:R-:W-:Y:S04]  /*251d0*/  @P4 STG.E.U8 desc[UR24][R132.64], R144 ;  /* 0x0000009084004986 */ /* 0x008fe8000c101118 */
[----:B------:R0:W-:Y:S04]  /*251e0*/  @P3 STG.E.U8 desc[UR24][R148.64], R3 ;  /* 0x0000000394003986 */ /* 0x0001e8000c101118 */
[----:B0-----:R-:W2:Y:S01]  /*251f0*/  LDL.LU.64 R148, [R1+0xce0] ;  /* 0x000ce00001947983 */ /* 0x001ea20000300a00 */
[----:B------:R-:W-:-:S05]  /*25200*/  VIADD R2, R0, 0x14e ;  /* 0x0000014e00027836 */ /* 0x000fca0000000000 */
[----:B----4-:R-:W-:Y:S01]  /*25210*/  ISETP.LT.AND P1, PT, R2, UR4, !P0 ;  /* 0x0000000402007c0c */ /* 0x010fe2000c721270 */
[----:B------:R-:W0:Y:S01]  /*25220*/  LDCU UR4, c[0x0][0x39c] ;  /* 0x00007380ff0477ac */ /* 0x000e220008000800 */
[----:B------:R-:W-:Y:S01]  /*25230*/  VIADD R2, R0, 0x14f ;  /* 0x0000014f00027836 */ /* 0x000fe20000000000 */
[----:B-----5:R-:W-:-:S04]  /*25240*/  F2FP.SATFINITE.E4M3.F32.PACK_AB_MERGE_C R146, R147, R146, RZ ;  /* 0x000000929392723e */ /* 0x020fc800048070ff */
[----:B------:R-:W-:Y:S01]  /*25250*/  ISETP.LT.AND P6, PT, R2, UR6, !P0 ;  /* 0x0000000602007c0c */ /* 0x000fe2000c7c1270 */
[----:B------:R-:W-:Y:S01]  /*25260*/  VIADD R2, R0, 0x150 ;  /* 0x0000015000027836 */ /* 0x000fe20000000000 */
[----:B------:R-:W-:Y:S01]  /*25270*/  PRMT R3, R146, 0x9910, RZ ;  /* 0x0000991092037816 */ /* 0x000fe200000000ff */
[----:B------:R-:W1:Y:S03]  /*25280*/  LDCU UR6, c[0x0][0x39c] ;  /* 0x00007380ff0677ac */ /* 0x000e660008000800 */
[----:B------:R-:W-:Y:S01]  /*25290*/  ISETP.LT.AND P5, PT, R2, UR5, !P0 ;  /* 0x0000000502007c0c */ /* 0x000fe2000c7a1270 */
[----:B------:R-:W-:Y:S01]  /*252a0*/  VIADD R2, R0, 0x151 ;  /* 0x0000015100027836 */ /* 0x000fe20000000000 */
[----:B------:R-:W-:Y:S01]  /*252b0*/  SHF.R.S32.HI R3, RZ, 0x8, R3 ;  /* 0x00000008ff037819 */ /* 0x000fe20000011403 */
[----:B------:R3:W-:Y:S01]  /*252c0*/  @P1 STG.E.U8 desc[UR24][R150.64], R146 ;  /* 0x0000009296001986 */ /* 0x0007e2000c101118 */
[----:B------:R-:W4:Y:S02]  /*252d0*/  LDCU UR5, c[0x0][0x39c] ;  /* 0x00007380ff0577ac */ /* 0x000f240008000800 */
[----:B0-----:R-:W-:Y:S01]  /*252e0*/  ISETP.LT.AND P4, PT, R2, UR4, !P0 ;  /* 0x0000000402007c0c */ /* 0x001fe2000c781270 */
[----:B------:R0:W-:Y:S01]  /*252f0*/  @P6 STG.E.U8 desc[UR24][R136.64], R3 ;  /* 0x0000000388006986 */ /* 0x0001e2000c101118 */
[----:B------:R-:W5:Y:S03]  /*25300*/  LDCU UR4, c[0x0][0x39c] ;  /* 0x00007380ff0477ac */ /* 0x000f660008000800 */
[----:B---3--:R-:W3:Y:S04]  /*25310*/  LDL.LU.64 R150, [R1+0xcd8] ;  /* 0x000cd80001967983 */ /* 0x008ee80000300a00 */
[----:B------:R-:W4:Y:S04]  /*25320*/  LDL.LU.64 R132, [R1+0x608] ;  /* 0x0006080001847983 */ /* 0x000f280000300a00 */
[----:B0-----:R-:W5:Y:S01]  /*25330*/  LDL.LU.64 R136, [R1+0x600] ;  /* 0x0006000001887983 */ /* 0x001f620000300a00 */
[----:B--2---:R-:W-:-:S04]  /*25340*/  F2FP.SATFINITE.E4M3.F32.PACK_AB_MERGE_C R148, R149, R148, RZ ;  /* 0x000000949594723e */ /* 0x004fc800048070ff */
[----:B------:R-:W-:-:S04]  /*25350*/  PRMT R3, R148, 0x9910, RZ ;  /* 0x0000991094037816 */ /* 0x000fc800000000ff */
[----:B------:R-:W-:Y:S01]  /*25360*/  SHF.R.S32.HI R3, RZ, 0x8, R3 ;  /* 0x00000008ff037819 */ /* 0x000fe20000011403 */
[----:B------:R-:W-:Y:S04]  /*25370*/  @P5 STG.E.U8 desc[UR24][R134.64], R148 ;  /* 0x0000009486005986 */ /* 0x000fe8000c101118 */
[----:B------:R0:W-:Y:S04]  /*25380*/  @P4 STG.E.U8 desc[UR24][R152.64], R3 ;  /* 0x0000000398004986 */ /* 0x0001e8000c101118 */
[----:B0-----:R-:W2:Y:S01]  /*25390*/  LDL.LU.64 R152, [R1+0xcd0] ;  /* 0x000cd00001987983 */ /* 0x001ea20000300a00 */
[----:B------:R-:W-:-:S05]  /*253a0*/  VIADD R2, R0, 0x152 ;  /* 0x0000015200027836 */ /* 0x000fca0000000000 */
[----:B-1----:R-:W-:Y:S01]  /*253b0*/  ISETP.LT.AND P3, PT, R2, UR6, !P0 ;  /* 0x0000000602007c0c */ /* 0x002fe2000c761270 */
[----:B------:R-:W0:Y:S01]  /*253c0*/  LDCU UR6, c[0x0][0x39c] ;  /* 0x00007380ff0677ac */ /* 0x000e220008000800 */
[----:B------:R-:W-:Y:S01]  /*253d0*/  VIADD R2, R0, 0x153 ;  /* 0x0000015300027836 */ /* 0x000fe20000000000 */
[----:B---3--:R-:W-:-:S04]  /*253e0*/  F2FP.SATFINITE.E4M3.F32.PACK_AB_MERGE_C R150, R151, R150, RZ ;  /* 0x000000969796723e */ /* 0x008fc800048070ff */
[----:B----4-:R-:W-:Y:S01]  /*253f0*/  ISETP.LT.AND P1, PT, R2, UR5, !P0 ;  /* 0x0000000502007c0c */ /* 0x010fe2000c721270 */
[----:B------:R-:W-:Y:S01]  /*25400*/  VIADD R2, R0, 0x154 ;  /* 0x0000015400027836 */ /* 0x000fe20000000000 */
[----:B------:R-:W-:Y:S01]  /*25410*/  PRMT R3, R150, 0x9910, RZ ;  /* 0x0000991096037816 */ /* 0x000fe200000000ff */
[----:B------:R-:W1:Y:S03]  /*25420*/  LDCU UR5, c[0x0][0x39c] ;  /* 0x00007380ff0577ac */ /* 0x000e660008000800 */
[----:B-----5:R-:W-:Y:S01]  /*25430*/  ISETP.LT.AND P6, PT, R2, UR4, !P0 ;  /* 0x0000000402007c0c */ /* 0x020fe2000c7c1270 */
        /* <DEDUP_REMOVED lines=182> */
[----:B------:R3:W-:Y:S01]  /*25fa0*/  @P5 STG.E.U8 desc[UR24][R182.64], R178 ;  /* 0x000000b2b6005986 */ /* 0x0007e2000c101118 */
[----:B------:R-:W-:Y:S01]  /*25fb0*/  VIADD R2, R0, 0x171 ;  /* 0x0000017100027836 */ /* 0x000fe20000000000 */
[----:B------:R-:W-:Y:S01]  /*25fc0*/  SHF.R.S32.HI R3, RZ, 0x8, R3 ;  /* 0x00000008ff037819 */ /* 0x000fe20000011403 */
[----:B------:R-:W4:Y:S03]  /*25fd0*/  LDCU UR6, c[0x0][0x39c] ;  /* 0x00007380ff0677ac */ /* 0x000f260008000800 */
[----:B0-----:R-:W-:Y:S01]  /*25fe0*/  ISETP.LT.AND P1, PT, R2, UR5, !P0 ;  /* 0x0000000502007c0c */ /* 0x001fe2000c721270 */
[----:B---3--:R-:W3:Y:S04]  /*25ff0*/  LDL.LU.64 R182, [R1+0xc58] ;  /* 0x000c580001b67983 */ /* 0x008ee80000300a00 */
[----:B------:R0:W-:Y:S01]  /*26000*/  @P4 STG.E.U8 desc[UR24][R134.64], R3 ;  /* 0x0000000386004986 */ /* 0x0001e2000c101118 */
[----:B--2---:R-:W-:-:S03]  /*26010*/  F2FP.SATFINITE.E4M3.F32.PACK_AB_MERGE_C R180, R181, R180, RZ ;  /* 0x000000b4b5b4723e */ /* 0x004fc600048070ff */
[----:B------:R-:W2:Y:S01]  /*26020*/  LDL.LU.64 R136, [R1+0x508] ;  /* 0x0005080001887983 */ /* 0x000ea20000300a00 */
[----:B------:R-:W-:Y:S01]  /*26030*/  VIADD R2, R0, 0x172 ;  /* 0x0000017200027836 */ /* 0x000fe20000000000 */
[----:B------:R-:W5:Y:S01]  /*26040*/  LDCU UR5, c[0x0][0x39c] ;  /* 0x00007380ff0577ac */ /* 0x000f620008000800 */
[----:B0-----:R-:W-:Y:S01]  /*26050*/  PRMT R3, R180, 0x9910, RZ ;  /* 0x00009910b4037816 */ /* 0x001fe200000000ff */
[----:B------:R-:W-:Y:S03]  /*26060*/  @P3 STG.E.U8 desc[UR24][R132.64], R180 ;  /* 0x000000b484003986 */ /* 0x000fe6000c101118 */
[----:B------:R-:W-:Y:S01]  /*26070*/  SHF.R.S32.HI R3, RZ, 0x8, R3 ;  /* 0x00000008ff037819 */ /* 0x000fe20000011403 */
[----:B------:R-:W2:Y:S04]  /*26080*/  LDL.LU.64 R134, [R1+0x500] ;  /* 0x0005000001867983 */ /* 0x000ea80000300a00 */
[----:B------:R0:W-:Y:S04]  /*26090*/  @P1 STG.E.U8 desc[UR24][R184.64], R3 ;  /* 0x00000003b8001986 */ /* 0x0001e8000c101118 */
[----:B0-----:R-:W2:Y:S01]  /*260a0*/  LDL.LU.64 R184, [R1+0xc50] ;  /* 0x000c500001b87983 */ /* 0x001ea20000300a00 */
[----:B-1----:R-:W-:Y:S01]  /*260b0*/  ISETP.LT.AND P6, PT, R2, UR4, !P0 ;  /* 0x0000000402007c0c */ /* 0x002fe2000c7c1270 */
[----:B------:R-:W0:Y:S01]  /*260c0*/  LDCU UR4, c[0x0][0x39c] ;  /* 0x00007380ff0477ac */ /* 0x000e220008000800 */
[----:B------:R-:W-:Y:S01]  /*260d0*/  VIADD R2, R0, 0x173 ;  /* 0x0000017300027836 */ /* 0x000fe20000000000 */
[----:B---3--:R-:W-:-:S04]  /*260e0*/  F2FP.SATFINITE.E4M3.F32.PACK_AB_MERGE_C R182, R183, R182, RZ ;  /* 0x000000b6b7b6723e */ /* 0x008fc800048070ff */
[----:B----4-:R-:W-:Y:S01]  /*260f0*/  ISETP.LT.AND P5, PT, R2, UR6, !P0 ;  /* 0x0000000602007c0c */ /* 0x010fe2000c7a1270 */
[----:B------:R-:W-:-:S05]  /*26100*/  VIADD R2, R0, 0x174 ;  /* 0x0000017400027836 */ /* 0x000fca0000000000 */
[----:B------:R1:W-:Y:S01]  /*26110*/  @P6 STG.E.U8 desc[UR24][R186.64], R182 ;  /* 0x000000b6ba006986 */ /* 0x0003e2000c101118 */
[----:B-----5:R-:W-:Y:S01]  /*26120*/  ISETP.LT.AND P4, PT, R2, UR5, !P0 ;  /* 0x0000000502007c0c */ /* 0x020fe2000c781270 */
[----:B------:R-:W-:Y:S01]  /*26130*/  VIADD R2, R0, 0x175 ;  /* 0x0000017500027836 */ /* 0x000fe20000000000 */
[----:B------:R-:W-:Y:S01]  /*26140*/  PRMT R3, R182, 0x9910, RZ ;  /* 0x00009910b6037816 */ /* 0x000fe200000000ff */
[----:B------:R-:W3:Y:S01]  /*26150*/  LDCU UR6, c[0x0][0x39c] ;  /* 0x00007380ff0677ac */ /* 0x000ee20008000800 */
[----:B-1----:R-:W4:Y:S02]  /*26160*/  LDL.LU.64 R186, [R1+0xc48] ;  /* 0x000c480001ba7983 */ /* 0x002f240000300a00 */
[----:B------:R-:W-:Y:S01]  /*26170*/  SHF.R.S32.HI R3, RZ, 0x8, R3 ;  /* 0x00000008ff037819 */ /* 0x000fe20000011403 */
[----:B------:R-:W1:Y:S01]  /*26180*/  LDCU UR5, c[0x0][0x39c] ;  /* 0x00007380ff0577ac */ /* 0x000e620008000800 */
[----:B0-----:R-:W-:Y:S01]  /*26190*/  ISETP.LT.AND P3, PT, R2, UR4, !P0 ;  /* 0x0000000402007c0c */ /* 0x001fe2000c761270 */
[----:B------:R-:W5:Y:S04]  /*261a0*/  LDL.LU.64 R132, [R1+0x4e8] ;  /* 0x0004e80001847983 */ /* 0x000f680000300a00 */
[----:B--2---:R0:W-:Y:S01]  /*261b0*/  @P5 STG.E.U8 desc[UR24][R136.64], R3 ;  /* 0x0000000388005986 */ /* 0x0041e2000c101118 */
[----:B------:R-:W-:-:S03]  /*261c0*/  F2FP.SATFINITE.E4M3.F32.PACK_AB_MERGE_C R184, R185, R184, RZ ;  /* 0x000000b8b9b8723e */ /* 0x000fc600048070ff */
[----:B0-----:R-:W2:Y:S01]  /*261d0*/  LDL.LU.64 R136, [R1+0x4e0] ;  /* 0x0004e00001887983 */ /* 0x001ea20000300a00 */
[----:B------:R-:W-:Y:S01]  /*261e0*/  VIADD R2, R0, 0x176 ;  /* 0x0000017600027836 */ /* 0x000fe20000000000 */
[----:B------:R-:W0:Y:S01]  /*261f0*/  LDCU UR4, c[0x0][0x39c] ;  /* 0x00007380ff0477ac */ /* 0x000e220008000800 */
[----:B------:R-:W-:-:S04]  /*26200*/  PRMT R3, R184, 0x9910, RZ ;  /* 0x00009910b8037816 */ /* 0x000fc800000000ff */
[----:B------:R-:W-:Y:S01]  /*26210*/  SHF.R.S32.HI R3, RZ, 0x8, R3 ;  /* 0x00000008ff037819 */ /* 0x000fe20000011403 */
[----:B------:R-:W-:Y:S04]  /*26220*/  @P4 STG.E.U8 desc[UR24][R134.64], R184 ;  /* 0x000000b886004986 */ /* 0x000fe8000c101118 */
[----:B------:R0:W-:Y:S04]  /*26230*/  @P3 STG.E.U8 desc[UR24][R188.64], R3 ;  /* 0x00000003bc003986 */ /* 0x0001e8000c101118 */
[----:B0-----:R-:W2:Y:S01]  /*26240*/  LDL.LU.64 R188, [R1+0xc40] ;  /* 0x000c400001bc7983 */ /* 0x001ea20000300a00 */
[----:B---3--:R-:W-:Y:S01]  /*26250*/  ISETP.LT.AND P1, PT, R2, UR6, !P0 ;  /* 0x0000000602007c0c */ /* 0x008fe2000c721270 */
[----:B------:R-:W0:Y:S01]  /*26260*/  LDCU UR6, c[0x0][0x39c] ;  /* 0x00007380ff0677ac */ /* 0x000e220008000800 */
[----:B----4-:R-:W-:Y:S01]  /*26270*/  F2FP.SATFINITE.E4M3.F32.PACK_AB_MERGE_C R186, R187, R186, RZ ;  /* 0x000000babbba723e */ /* 0x010fe200048070ff */
[----:B------:R-:W-:-:S10]  /*26280*/  VIADD R2, R0, 0x177 ;  /* 0x0000017700027836 */ /* 0x000fd40000000000 */
[----:B------:R3:W-:Y:S01]  /*26290*/  @P1 STG.E.U8 desc[UR24][R190.64], R186 ;  /* 0x000000babe001986 */ /* 0x0007e2000c101118 */
[----:B-1----:R-:W-:Y:S01]  /*262a0*/  ISETP.LT.AND P6, PT, R2, UR5, !P0 ;  /* 0x0000000502007c0c */ /* 0x002fe2000c7c1270 */
[----:B------:R-:W-:Y:S01]  /*262b0*/  VIADD R2, R0, 0x178 ;  /* 0x0000017800027836 */ /* 0x000fe20000000000 */
[----:B------:R-:W-:Y:S01]  /*262c0*/  PRMT R3, R186, 0x9910, RZ ;  /* 0x00009910ba037816 */ /* 0x000fe200000000ff */
[----:B------:R-:W1:Y:S01]  /*262d0*/  LDCU UR5, c[0x0][0x39c] ;  /* 0x00007380ff0577ac */ /* 0x000e620008000800 */
[----:B---3--:R-:W3:Y:S02]  /*262e0*/  LDL.LU.64 R190, [R1+0xc38] ;  /* 0x000c380001be7983 */ /* 0x008ee40000300a00 */
[----:B------:R-:W-:Y:S01]  /*262f0*/  ISETP.LT.AND P5, PT, R2, UR4, !P0 ;  /* 0x0000000402007c0c */ /* 0x000fe2000c7a1270 */
[----:B------:R-:W-:Y:S01]  /*26300*/  VIADD R2, R0, 0x179 ;  /* 0x0000017900027836 */ /* 0x000fe20000000000 */
[----:B------:R-:W-:Y:S01]  /*26310*/  SHF.R.S32.HI R3, RZ, 0x8, R3 ;  /* 0x00000008ff037819 */ /* 0x000fe20000011403 */
[----:B------:R-:W4:Y:S01]  /*26320*/  LDL.LU.64 R134, [R1+0x4c8] ;  /* 0x0004c80001867983 */ /* 0x000f220000300a00 */
[----:B------:R-:W1:Y:S02]  /*26330*/  LDCU UR4, c[0x0][0x39c] ;  /* 0x00007380ff0477ac */ /* 0x000e640008000800 */
[----:B0-----:R-:W-:Y:S01]  /*26340*/  ISETP.LT.AND P4, PT, R2, UR6, !P0 ;  /* 0x0000000602007c0c */ /* 0x001fe2000c781270 */
[----:B-----5:R0:W-:Y:S01]  /*26350*/  @P6 STG.E.U8 desc[UR24][R132.64], R3 ;  /* 0x0000000384006986 */ /* 0x0201e2000c101118 */
[----:B--2---:R-:W-:-:S03]  /*26360*/  F2FP.SATFINITE.E4M3.F32.PACK_AB_MERGE_C R188, R189, R188, RZ ;  /* 0x000000bcbdbc723e */ /* 0x004fc600048070ff */
[----:B0-----:R-:W2:Y:S01]  /*26370*/  LDL.LU.64 R132, [R1+0x4c0] ;  /* 0x0004c00001847983 */ /* 0x001ea20000300a00 */
[----:B------:R-:W-:Y:S01]  /*26380*/  VIADD R2, R0, 0x17a ;  /* 0x0000017a00027836 */ /* 0x000fe20000000000 */
[----:B------:R-:W0:Y:S01]  /*26390*/  LDCU UR6, c[0x0][0x39c] ;  /* 0x00007380ff0677ac */ /* 0x000e220008000800 */
[----:B------:R-:W-:-:S04]  /*263a0*/  PRMT R3, R188, 0x9910, RZ ;  /* 0x00009910bc037816 */ /* 0x000fc800000000ff */
[----:B------:R-:W-:Y:S01]  /*263b0*/  SHF.R.S32.HI R3, RZ, 0x8, R3 ;  /* 0x00000008ff037819 */ /* 0x000fe20000011403 */
[----:B------:R-:W-:Y:S04]  /*263c0*/  @P5 STG.E.U8 desc[UR24][R136.64], R188 ;  /* 0x000000bc88005986 */ /* 0x000fe8000c101118 */
[----:B------:R5:W-:Y:S04]  /*263d0*/  @P4 STG.E.U8 desc[UR24][R192.64], R3 ;  /* 0x00000003c0004986 */ /* 0x000be8000c101118 */
[----:B-----5:R-:W5:Y:S01]  /*263e0*/  LDL.LU.64 R192, [R1+0xc30] ;  /* 0x000c300001c07983 */ /* 0x020f620000300a00 */
[----:B-1----:R-:W-:Y:S01]  /*263f0*/  ISETP.LT.AND P3, PT, R2, UR5, !P0 ;  /* 0x0000000502007c0c */ /* 0x002fe2000c761270 */
[----:B------:R-:W1:Y:S01]  /*26400*/  LDCU UR5, c[0x0][0x39c] ;  /* 0x00007380ff0577ac */ /* 0x000e620008000800 */
[----:B---3--:R-:W-:-:S11]  /*26410*/  F2FP.SATFINITE.E4M3.F32.PACK_AB_MERGE_C R190, R191, R190, RZ ;  /* 0x000000bebfbe723e */ /* 0x008fd600048070ff */
[----:B------:R3:W-:Y:S04]  /*26420*/  @P3 STG.E.U8 desc[UR24][R194.64], R190 ;  /* 0x000000bec2003986 */ /* 0x0007e8000c101118 */
[----:B---3--:R-:W3:Y:S01]  /*26430*/  LDL.LU.64 R194, [R1+0xc28] ;  /* 0x000c280001c27983 */ /* 0x008ee20000300a00 */
[----:B------:R-:W-:Y:S01]  /*26440*/  VIADD R2, R0, 0x17b ;  /* 0x0000017b00027836 */ /* 0x000fe20000000000 */
[----:B------:R-:W-:Y:S02]  /*26450*/  PRMT R3, R190, 0x9910, RZ ;  /* 0x00009910be037816 */ /* 0x000fe400000000ff */
[----:B------:R-:W3:Y:S02]  /*26460*/  LDL.LU.64 R136, [R1+0x4a8] ;  /* 0x0004a80001887983 */ /* 0x000ee40000300a00 */
[----:B------:R-:W-:Y:S01]  /*26470*/  ISETP.LT.AND P1, PT, R2, UR4, !P0 ;  /* 0x0000000402007c0c */ /* 0x000fe2000c721270 */
[----:B------:R-:W-:Y:S01]  /*26480*/  VIADD R2, R0, 0x17c ;  /* 0x0000017c00027836 */ /* 0x000fe20000000000 */
[----:B------:R-:W-:Y:S01]  /*26490*/  SHF.R.S32.HI R3, RZ, 0x8, R3 ;  /* 0x00000008ff037819 */ /* 0x000fe20000011403 */
[----:B------:R-:W2:Y:S03]  /*264a0*/  LDCU UR4, c[0x0][0x39c] ;  /* 0x00007380ff0477ac */ /* 0x000ea60008000800 */
[----:B0-----:R-:W-:Y:S01]  /*264b0*/  ISETP.LT.AND P6, PT, R2, UR6, !P0 ;  /* 0x0000000602007c0c */ /* 0x001fe2000c7c1270 */
[----:B------:R-:W-:Y:S01]  /*264c0*/  VIADD R2, R0, 0x17d ;  /* 0x0000017d00027836 */ /* 0x000fe20000000000 */
[----:B------:R-:W0:Y:S04]  /*264d0*/  LDCU UR6, c[0x0][0x39c] ;  /* 0x00007380ff0677ac */ /* 0x000e280008000800 */
[----:B-1----:R-:W-:Y:S01]  /*264e0*/  ISETP.LT.AND P5, PT, R2, UR5, !P0 ;  /* 0x0000000502007c0c */ /* 0x002fe2000c7a1270 */
[----:B----4-:R1:W-:Y:S01]  /*264f0*/  @P1 STG.E.U8 desc[UR24][R134.64], R3 ;  /* 0x0000000386001986 */ /* 0x0103e2000c101118 */
[----:B-----5:R-:W-:-:S03]  /*26500*/  F2FP.SATFINITE.E4M3.F32.PACK_AB_MERGE_C R192, R193, R192, RZ ;  /* 0x000000c0c1c0723e */ /* 0x020fc600048070ff */
[----:B-1----:R-:W4:Y:S01]  /*26510*/  LDL.LU.64 R134, [R1+0x4a0] ;  /* 0x0004a00001867983 */ /* 0x002f220000300a00 */
[----:B------:R-:W-:Y:S01]  /*26520*/  VIADD R2, R0, 0x17e ;  /* 0x0000017e00027836 */ /* 0x000fe20000000000 */
[----:B------:R-:W1:Y:S01]  /*26530*/  LDCU UR5, c[0x0][0x39c] ;  /* 0x00007380ff0577ac */ /* 0x000e620008000800 */
[----:B------:R-:W-:-:S04]  /*26540*/  PRMT R3, R192, 0x9910, RZ ;  /* 0x00009910c0037816 */ /* 0x000fc800000000ff */
[----:B------:R-:W-:Y:S01]  /*26550*/  SHF.R.S32.HI R3, RZ, 0x8, R3 ;  /* 0x00000008ff037819 */ /* 0x000fe20000011403 */
[----:B--2---:R-:W-:Y:S04]  /*26560*/  @P6 STG.E.U8 desc[UR24][R132.64], R192 ;  /* 0x000000c084006986 */ /* 0x004fe8000c101118 */
[----:B------:R2:W-:Y:S04]  /*26570*/  @P5 STG.E.U8 desc[UR24][R68.64], R3 ;  /* 0x0000000344005986 */ /* 0x0005e8000c101118 */
[----:B--2---:R-:W2:Y:S01]  /*26580*/  LDL.LU.64 R68, [R1+0xc20] ;  /* 0x000c200001447983 */ /* 0x004ea20000300a00 */
[----:B------:R-:W-:Y:S01]  /*26590*/  ISETP.LT.AND P4, PT, R2, UR4, !P0 ;  /* 0x0000000402007c0c */ /* 0x000fe2000c781270 */
[----:B------:R-:W5:Y:S01]  /*265a0*/  LDCU UR4, c[0x0][0x39c] ;  /* 0x00007380ff0477ac */ /* 0x000f620008000800 */
[----:B---3--:R-:W-:-:S11]  /*265b0*/  F2FP.SATFINITE.E4M3.F32.PACK_AB_MERGE_C R194, R195, R194, RZ ;  /* 0x000000c2c3c2723e */ /* 0x008fd600048070ff */
[----:B------:R3:W-:Y:S04]  /*265c0*/  @P4 STG.E.U8 desc[UR24][R70.64], R194 ;  /* 0x000000c246004986 */ /* 0x0007e8000c101118 */
[----:B---3--:R-:W3:Y:S01]  /*265d0*/  LDL.LU.64 R70, [R1+0xc18] ;  /* 0x000c180001467983 */ /* 0x008ee20000300a00 */
[----:B------:R-:W-:Y:S01]  /*265e0*/  VIADD R2, R0, 0x17f ;  /* 0x0000017f00027836 */ /* 0x000fe20000000000 */
[----:B------:R-:W-:Y:S02]  /*265f0*/  PRMT R3, R194, 0x9910, RZ ;  /* 0x00009910c2037816 */ /* 0x000fe400000000ff */
[----:B------:R-:W3:Y:S02]  /*26600*/  LDL.LU.64 R132, [R1+0x488] ;  /* 0x0004880001847983 */ /* 0x000ee40000300a00 */
[----:B0-----:R-:W-:Y:S01]  /*26610*/  ISETP.LT.AND P3, PT, R2, UR6, !P0 ;  /* 0x0000000602007c0c */ /* 0x001fe2000c761270 */
[----:B------:R-:W-:Y:S01]  /*26620*/  VIADD R2, R0, 0x180 ;  /* 0x0000018000027836 */ /* 0x000fe20000000000 */
[----:B------:R-:W-:Y:S01]  /*26630*/  SHF.R.S32.HI R3, RZ, 0x8, R3 ;  /* 0x00000008ff037819 */ /* 0x000fe20000011403 */
[----:B------:R-:W0:Y:S03]  /*26640*/  LDCU UR6, c[0x0][0x39c] ;  /* 0x00007380ff0677ac */ /* 0x000e260008000800 */
[----:B-1----:R-:W-:Y:S01]  /*26650*/  ISETP.LT.AND P1, PT, R2, UR5, !P0 ;  /* 0x0000000502007c0c */ /* 0x002fe2000c721270 */
[----:B------:R-:W-:Y:S01]  /*26660*/  VIADD R2, R0, 0x181 ;  /* 0x0000018100027836 */ /* 0x000fe20000000000 */
[----:B------:R-:W1:Y:S04]  /*26670*/  LDCU UR5, c[0x0][0x39c] ;  /* 0x00007380ff0577ac */ /* 0x000e680008000800 */
[----:B-----5:R-:W-:Y:S01]  /*26680*/  ISETP.LT.AND P6, PT, R2, UR4, !P0 ;  /* 0x0000000402007c0c */ /* 0x020fe2000c7c1270 */
[----:B------:R5:W-:Y:S01]  /*26690*/  @P3 STG.E.U8 desc[UR24][R136.64], R3 ;  /* 0x0000000388003986 */ /* 0x000be2000c101118 */
[----:B------:R-:W-:Y:S01]  /*266a0*/  VIADD R2, R0, 0x182 ;  /* 0x0000018200027836 */ /* 0x000fe20000000000 */
[----:B------:R-:W0:Y:S02]  /*266b0*/  LDCU UR4, c[0x0][0x39c] ;  /* 0x00007380ff0477ac */ /* 0x000e240008000800 */
[----:B-----5:R-:W5:Y:S01]  /*266c0*/  LDL.LU.64 R136, [R1+0x480] ;  /* 0x0004800001887983 */ /* 0x020f620000300a00 */
[----:B--2---:R-:W-:-:S04]  /*266d0*/  F2FP.SATFINITE.E4M3.F32.PACK_AB_MERGE_C R68, R69, R68, RZ ;  /* 0x000000444544723e */ /* 0x004fc800048070ff */
[----:B------:R-:W-:-:S04]  /*266e0*/  PRMT R3, R68, 0x9910, RZ ;  /* 0x0000991044037816 */ /* 0x000fc800000000ff */
[----:B------:R-:W-:Y:S01]  /*266f0*/  SHF.R.S32.HI R3, RZ, 0x8, R3 ;  /* 0x00000008ff037819 */ /* 0x000fe20000011403 */
[----:B----4-:R-:W-:Y:S04]  /*26700*/  @P1 STG.E.U8 desc[UR24][R134.64], R68 ;  /* 0x0000004486001986 */ /* 0x010fe8000c101118 */
[----:B------:R2:W-:Y:S04]  /*26710*/  @P6 STG.E.U8 desc[UR24][R72.64], R3 ;  /* 0x0000000348006986 */ /* 0x0005e8000c101118 */
[----:B--2---:R-:W2:Y:S01]  /*26720*/  LDL.LU.64 R72, [R1+0xc10] ;  /* 0x000c100001487983 */ /* 0x004ea20000300a00 */
[----:B0-----:R-:W-:Y:S01]  /*26730*/  ISETP.LT.AND P5, PT, R2, UR6, !P0 ;  /* 0x0000000602007c0c */ /* 0x001fe2000c7a1270 */
[----:B------:R-:W0:Y:S01]  /*26740*/  LDCU UR6, c[0x0][0x39c] ;  /* 0x00007380ff0677ac */ /* 0x000e220008000800 */
[----:B---3--:R-:W-:-:S11]  /*26750*/  F2FP.SATFINITE.E4M3.F32.PACK_AB_MERGE_C R70, R71, R70, RZ ;  /* 0x000000464746723e */ /* 0x008fd600048070ff */
[----:B------:R3:W-:Y:S04]  /*26760*/  @P5 STG.E.U8 desc[UR24][R74.64], R70 ;  /* 0x000000464a005986 */ /* 0x0007e8000c101118 */
[----:B---3--:R-:W3:Y:S01]  /*26770*/  LDL.LU.64 R74, [R1+0xc08] ;  /* 0x000c0800014a7983 */ /* 0x008ee20000300a00 */
[----:B------:R-:W-:Y:S01]  /*26780*/  VIADD R2, R0, 0x183 ;  /* 0x0000018300027836 */ /* 0x000fe20000000000 */
[----:B------:R-:W-:Y:S02]  /*26790*/  PRMT R3, R70, 0x9910, RZ ;  /* 0x0000991046037816 */ /* 0x000fe400000000ff */
[----:B------:R-:W4:Y:S02]  /*267a0*/  LDL.LU.64 R134, [R1+0x468] ;  /* 0x0004680001867983 */ /* 0x000f240000300a00 */
[----:B-1----:R-:W-:Y:S01]  /*267b0*/  ISETP.LT.AND P4, PT, R2, UR5, !P0 ;  /* 0x0000000502007c0c */ /* 0x002fe2000c781270 */
[----:B------:R-:W-:Y:S01]  /*267c0*/  VIADD R2, R0, 0x184 ;  /* 0x0000018400027836 */ /* 0x000fe20000000000 */
[----:B------:R-:W-:Y:S01]  /*267d0*/  SHF.R.S32.HI R3, RZ, 0x8, R3 ;  /* 0x00000008ff037819 */ /* 0x000fe20000011403 */
[----:B------:R-:W1:Y:S03]  /*267e0*/  LDCU UR5, c[0x0][0x39c] ;  /* 0x00007380ff0577ac */ /* 0x000e660008000800 */
[----:B------:R-:W-:Y:S01]  /*267f0*/  ISETP.LT.AND P3, PT, R2, UR4, !P0 ;  /* 0x0000000402007c0c */ /* 0x000fe2000c761270 */
[----:B------:R-:W-:Y:S01]  /*26800*/  VIADD R2, R0, 0x185 ;  /* 0x0000018500027836 */ /* 0x000fe20000000000 */
[----:B------:R-:W1:Y:S04]  /*26810*/  LDCU UR4, c[0x0][0x39c] ;  /* 0x00007380ff0477ac */ /* 0x000e680008000800 */
[----:B0-----:R-:W-:Y:S01]  /*26820*/  ISETP.LT.AND P1, PT, R2, UR6, !P0 ;  /* 0x0000000602007c0c */ /* 0x001fe2000c721270 */
[----:B------:R0:W-:Y:S01]  /*26830*/  @P4 STG.E.U8 desc[UR24][R132.64], R3 ;  /* 0x0000000384004986 */ /* 0x0001e2000c101118 */
[----:B------:R-:W-:Y:S01]  /*26840*/  VIADD R2, R0, 0x186 ;  /* 0x0000018600027836 */ /* 0x000fe20000000000 */
[----:B------:R-:W1:Y:S02]  /*26850*/  LDCU UR6, c[0x0][0x39c] ;  /* 0x00007380ff0677ac */ /* 0x000e640008000800 */
[----:B0-----:R-:W4:Y:S01]  /*26860*/  LDL.LU.64 R132, [R1+0x460] ;  /* 0x0004600001847983 */ /* 0x001f220000300a00 */
[----:B--2---:R-:W-:-:S04]  /*26870*/  F2FP.SATFINITE.E4M3.F32.PACK_AB_MERGE_C R72, R73, R72, RZ ;  /* 0x000000484948723e */ /* 0x004fc800048070ff */
[----:B------:R-:W-:-:S04]  /*26880*/  PRMT R3, R72, 0x9910, RZ ;  /* 0x0000991048037816 */ /* 0x000fc800000000ff */
[----:B------:R-:W-:Y:S01]  /*26890*/  SHF.R.S32.HI R3, RZ, 0x8, R3 ;  /* 0x00000008ff037819 */ /* 0x000fe20000011403 */
[----:B-----5:R-:W-:Y:S04]  /*268a0*/  @P3 STG.E.U8 desc[UR24][R136.64], R72 ;  /* 0x0000004888003986 */ /* 0x020fe8000c101118 */
[----:B------:R0:W-:Y:S04]  /*268b0*/  @P1 STG.E.U8 desc[UR24][R76.64], R3 ;  /* 0x000000034c001986 */ /* 0x0001e8000c101118 */
[----:B0-----:R-:W2:Y:S01]  /*268c0*/  LDL.LU.64 R76, [R1+0xc00] ;  /* 0x000c0000014c7983 */ /* 0x001ea20000300a00 */
[----:B-1----:R-:W-:Y:S01]  /*268d0*/  ISETP.LT.AND P6, PT, R2, UR5, !P0 ;  /* 0x0000000502007c0c */ /* 0x002fe2000c7c1270 */
[----:B------:R-:W0:Y:S01]  /*268e0*/  LDCU UR5, c[0x0][0x39c] ;  /* 0x00007380ff0577ac */ /* 0x000e220008000800 */
[----:B---3--:R-:W-:-:S11]  /*268f0*/  F2FP.SATFINITE.E4M3.F32.PACK_AB_MERGE_C R74, R75, R74, RZ ;  /* 0x0000004a4b4a723e */ /* 0x008fd600048070ff */
[----:B------:R1:W-:Y:S04]  /*26900*/  @P6 STG.E.U8 desc[UR24][R78.64], R74 ;  /* 0x0000004a4e006986 */ /* 0x0003e8000c101118 */
[----:B-1----:R-:W3:Y:S01]  /*26910*/  LDL.LU.64 R78, [R1+0xbf8] ;  /* 0x000bf800014e7983 */ /* 0x002ee20000300a00 */
[----:B------:R-:W-:Y:S01]  /*26920*/  VIADD R2, R0, 0x187 ;  /* 0x0000018700027836 */ /* 0x000fe20000000000 */
[----:B------:R-:W-:Y:S02]  /*26930*/  PRMT R3, R74, 0x9910, RZ ;  /* 0x000099104a037816 */ /* 0x000fe400000000ff */
[----:B------:R-:W5:Y:S02]  /*26940*/  LDL.LU.64 R136, [R1+0x448] ;  /* 0x0004480001887983 */ /* 0x000f640000300a00 */
[----:B------:R-:W-:Y:S01]  /*26950*/  ISETP.LT.AND P5, PT, R2, UR4, !P0 ;  /* 0x0000000402007c0c */ /* 0x000fe2000c7a1270 */
[----:B------:R-:W-:Y:S01]  /*26960*/  VIADD R2, R0, 0x188 ;  /* 0x0000018800027836 */ /* 0x000fe20000000000 */
[----:B------:R-:W-:Y:S01]  /*26970*/  SHF.R.S32.HI R3, RZ, 0x8, R3 ;  /* 0x00000008ff037819 */ /* 0x000fe20000011403 */
[----:B------:R-:W1:Y:S03]  /*26980*/  LDCU UR4, c[0x0][0x39c] ;  /* 0x00007380ff0477ac */ /* 0x000e660008000800 */
[----:B------:R-:W-:Y:S01]  /*26990*/  ISETP.LT.AND P4, PT, R2, UR6, !P0 ;  /* 0x0000000602007c0c */ /* 0x000fe2000c781270 */
[----:B------:R-:W-:Y:S01]  /*269a0*/  VIADD R2, R0, 0x189 ;  /* 0x0000018900027836 */ /* 0x000fe20000000000 */
[----:B------:R-:W1:Y:S04]  /*269b0*/  LDCU UR6, c[0x0][0x39c] ;  /* 0x00007380ff0677ac */ /* 0x000e680008000800 */
[----:B0-----:R-:W-:Y:S01]  /*269c0*/  ISETP.LT.AND P3, PT, R2, UR5, !P0 ;  /* 0x0000000502007c0c */ /* 0x001fe2000c761270 */
[----:B----4-:R0:W-:Y:S01]  /*269d0*/  @P5 STG.E.U8 desc[UR24][R134.64], R3 ;  /* 0x0000000386005986 */ /* 0x0101e2000c101118 */
[----:B------:R-:W-:Y:S01]  /*269e0*/  VIADD R2, R0, 0x18a ;  /* 0x0000018a00027836 */ /* 0x000fe20000000000 */
[----:B------:R-:W4:Y:S02]  /*269f0*/  LDCU UR5, c[0x0][0x39c] ;  /* 0x00007380ff0577ac */ /* 0x000f240008000800 */
[----:B0-----:R-:W5:Y:S02]  /*26a00*/  LDL.LU.64 R134, [R1+0x440] ;  /* 0x0004400001867983 */ /* 0x001f640000300a00 */
[----:B-1----:R-:W-:Y:S01]  /*26a10*/  ISETP.LT.AND P1, PT, R2, UR4, !P0 ;  /* 0x0000000402007c0c */ /* 0x002fe2000c721270 */
[----:B------:R-:W0:Y:S01]  /*26a20*/  LDCU UR4, c[0x0][0x39c] ;  /* 0x00007380ff0477ac */ /* 0x000e220008000800 */
[----:B--2---:R-:W-:-:S04]  /*26a30*/  F2FP.SATFINITE.E4M3.F32.PACK_AB_MERGE_C R76, R77, R76, RZ ;  /* 0x0000004c4d4c723e */ /* 0x004fc800048070ff */
[----:B------:R-:W-:-:S04]  /*26a40*/  PRMT R3, R76, 0x9910, RZ ;  /* 0x000099104c037816 */ /* 0x000fc800000000ff */
[----:B------:R-:W-:Y:S01]  /*26a50*/  SHF.R.S32.HI R3, RZ, 0x8, R3 ;  /* 0x00000008ff037819 */ /* 0x000fe20000011403 */
[----:B------:R-:W-:Y:S04]  /*26a60*/  @P4 STG.E.U8 desc[UR24][R132.64], R76 ;  /* 0x0000004c84004986 */ /* 0x000fe8000c101118 */
[----:B------:R1:W-:Y:S04]  /*26a70*/  @P3 STG.E.U8 desc[UR24][R80.64], R3 ;  /* 0x0000000350003986 */ /* 0x0003e8000c101118 */
[----:B-1----:R-:W2:Y:S01]  /*26a80*/  LDL.LU.64 R80, [R1+0xbf0] ;  /* 0x000bf00001507983 */ /* 0x002ea20000300a00 */
[----:B---3--:R-:W-:-:S05]  /*26a90*/  F2FP.SATFINITE.E4M3.F32.PACK_AB_MERGE_C R78, R79, R78, RZ ;  /* 0x0000004e4f4e723e */ /* 0x008fca00048070ff */
[----:B------:R1:W-:Y:S04]  /*26aa0*/  @P1 STG.E.U8 desc[UR24][R82.64], R78 ;  /* 0x0000004e52001986 */ /* 0x0003e8000c101118 */
[----:B-1----:R-:W3:Y:S01]  /*26ab0*/  LDL.LU.64 R82, [R1+0xbe8] ;  /* 0x000be80001527983 */ /* 0x002ee20000300a00 */
[----:B------:R-:W-:Y:S01]  /*26ac0*/  VIADD R2, R0, 0x18b ;  /* 0x0000018b00027836 */ /* 0x000fe20000000000 */
[----:B------:R-:W-:Y:S02]  /*26ad0*/  PRMT R3, R78, 0x9910, RZ ;  /* 0x000099104e037816 */ /* 0x000fe400000000ff */
[----:B------:R-:W3:Y:S02]  /*26ae0*/  LDL.LU.64 R132, [R1+0x428] ;  /* 0x0004280001847983 */ /* 0x000ee40000300a00 */
[----:B------:R-:W-:Y:S01]  /*26af0*/  ISETP.LT.AND P6, PT, R2, UR6, !P0 ;  /* 0x0000000602007c0c */ /* 0x000fe2000c7c1270 */
[----:B------:R-:W-:Y:S01]  /*26b00*/  VIADD R2, R0, 0x18c ;  /* 0x0000018c00027836 */ /* 0x000fe20000000000 */
[----:B------:R-:W-:Y:S01]  /*26b10*/  SHF.R.S32.HI R3, RZ, 0x8, R3 ;  /* 0x00000008ff037819 */ /* 0x000fe20000011403 */
[----:B------:R-:W1:Y:S03]  /*26b20*/  LDCU UR6, c[0x0][0x39c] ;  /* 0x00007380ff0677ac */ /* 0x000e660008000800 */
[----:B----4-:R-:W-:Y:S01]  /*26b30*/  ISETP.LT.AND P5, PT, R2, UR5, !P0 ;  /* 0x0000000502007c0c */ /* 0x010fe2000c7a1270 */
[----:B------:R-:W-:Y:S01]  /*26b40*/  VIADD R2, R0, 0x18d ;  /* 0x0000018d00027836 */ /* 0x000fe20000000000 */
[----:B------:R-:W4:Y:S04]  /*26b50*/  LDCU UR5, c[0x0][0x39c] ;  /* 0x00007380ff0577ac */ /* 0x000f280008000800 */
[----:B0-----:R-:W-:Y:S01]  /*26b60*/  ISETP.LT.AND P4, PT, R2, UR4, !P0 ;  /* 0x0000000402007c0c */ /* 0x001fe2000c781270 */
[----:B-----5:R0:W-:Y:S01]  /*26b70*/  @P6 STG.E.U8 desc[UR24][R136.64], R3 ;  /* 0x0000000388006986 */ /* 0x0201e2000c101118 */
[----:B------:R-:W-:Y:S01]  /*26b80*/  VIADD R2, R0, 0x18e ;  /* 0x0000018e00027836 */ /* 0x000fe20000000000 */
[----:B------:R-:W5:Y:S02]  /*26b90*/  LDCU UR4, c[0x0][0x39c] ;  /* 0x00007380ff0477ac */ /* 0x000f640008000800 */
[----:B0-----:R-:W4:Y:S02]  /*26ba0*/  LDL.LU.64 R136, [R1+0x420] ;  /* 0x0004200001887983 */ /* 0x001f240000300a00 */
        /* <DEDUP_REMOVED lines=14> */
[----:B----4-:R-:W-:Y:S01]  /*26c90*/  ISETP.LT.AND P1, PT, R2, UR5, !P0 ;  /* 0x0000000502007c0c */ /* 0x010fe2000c721270 */
[----:B------:R-:W-:Y:S01]  /*26ca0*/  VIADD R2, R0, 0x190 ;  /* 0x0000019000027836 */ /* 0x000fe20000000000 */
[----:B------:R-:W-:Y:S01]  /*26cb0*/  SHF.R.S32.HI R3, RZ, 0x8, R3 ;  /* 0x00000008ff037819 */ /* 0x000fe20000011403 */
[----:B------:R-:W1:Y:S03]  /*26cc0*/  LDCU UR5, c[0x0][0x39c] ;  /* 0x00007380ff0577ac */ /* 0x000e660008000800 */
[----:B-----5:R-:W-:Y:S01]  /*26cd0*/  ISETP.LT.AND P6, PT, R2, UR4, !P0 ;  /* 0x0000000402007c0c */ /* 0x020fe2000c7c1270 */
[----:B------:R-:W-:Y:S01]  /*26ce0*/  VIADD R2, R0, 0x191 ;  /* 0x0000019100027836 */ /* 0x000fe20000000000 */
[----:B------:R-:W4:Y:S04]  /*26cf0*/  LDCU UR4, c[0x0][0x39c] ;  /* 0x00007380ff0477ac */ /* 0x000f280008000800 */
[----:B0-----:R-:W-:Y:S01]  /*26d00*/  ISETP.LT.AND P5, PT, R2, UR6, !P0 ;  /* 0x0000000602007c0c */ /* 0x001fe2000c7a1270 */
[----:B------:R0:W-:Y:S01]  /*26d10*/  @P1 STG.E.U8 desc[UR24][R132.64], R3 ;  /* 0x0000000384001986 */ /* 0x0001e2000c101118 */
        /* <DEDUP_REMOVED lines=174> */
[----:B------:R-:W1:Y:S01]  /*27800*/  LDCU UR4, c[0x0][0x39c] ;  /* 0x00007380ff0477ac */ /* 0x000e620008000800 */
[----:B------:R-:W-:-:S05]  /*27810*/  VIADD R2, R0, 0x1ac ;  /* 0x000001ac00027836 */ /* 0x000fca0000000000 */
[----:B-----5:R-:W-:Y:S01]  /*27820*/  ISETP.LT.AND P3, PT, R2, UR6, !P0 ;  /* 0x0000000602007c0c */ /* 0x020fe2000c761270 */
[----:B------:R-:W4:Y:S01]  /*27830*/  LDCU UR6, c[0x0][0x39c] ;  /* 0x00007380ff0677ac */ /* 0x000f220008000800 */
[----:B------:R-:W-:-:S05]  /*27840*/  VIADD R2, R0, 0x1ad ;  /* 0x000001ad00027836 */ /* 0x000fca0000000000 */
[----:B0-----:R-:W-:Y:S01]  /*27850*/  ISETP.LT.AND P1, PT, R2, UR5, !P0 ;  /* 0x0000000502007c0c */ /* 0x001fe2000c721270 */
[----:B------:R-:W0:Y:S01]  /*27860*/  LDCU UR5, c[0x0][0x39c] ;  /* 0x00007380ff0577ac */ /* 0x000e220008000800 */
[----:B------:R-:W-:-:S05]  /*27870*/  VIADD R2, R0, 0x1ae ;  /* 0x000001ae00027836 */ /* 0x000fca0000000000 */
[----:B-1----:R-:W-:Y:S01]  /*27880*/  ISETP.LT.AND P6, PT, R2, UR4, !P0 ;  /* 0x0000000402007c0c */ /* 0x002fe2000c7c1270 */
[----:B------:R-:W1:Y:S01]  /*27890*/  LDCU UR4, c[0x0][0x39c] ;  /* 0x00007380ff0477ac */ /* 0x000e620008000800 */
[----:B------:R-:W-:Y:S01]  /*278a0*/  VIADD R2, R0, 0x1af ;  /* 0x000001af00027836 */ /* 0x000fe20000000000 */
[----:B------:R-:W-:-:S04]  /*278b0*/  SHF.R.S32.HI R3, RZ, 0x8, R3 ;  /* 0x00000008ff037819 */ /* 0x000fc80000011403 */
[----:B----4-:R-:W-:Y:S01]  /*278c0*/  ISETP.LT.AND P5, PT, R2, UR6, !P0 ;  /* 0x0000000602007c0c */ /* 0x010fe2000c7a1270 */
[----:B------:R-:W-:Y:S01]  /*278d0*/  VIADD R2, R0, 0x1b0 ;  /* 0x000001b000027836 */ /* 0x000fe20000000000 */
[----:B------:R4:W-:Y:S01]  /*278e0*/  @P4 STG.E.U8 desc[UR24][R134.64], R3 ;  /* 0x0000000386004986 */ /* 0x0009e2000c101118 */
[----:B------:R-:W5:Y:S03]  /*278f0*/  LDCU UR6, c[0x0][0x39c] ;  /* 0x00007380ff0677ac */ /* 0x000f660008000800 */
[----:B0-----:R-:W-:Y:S01]  /*27900*/  ISETP.LT.AND P4, PT, R2, UR5, !P0 ;  /* 0x0000000502007c0c */ /* 0x001fe2000c781270 */
[----:B------:R-:W-:Y:S01]  /*27910*/  VIADD R2, R0, 0x1b1 ;  /* 0x000001b100027836 */ /* 0x000fe20000000000 */
[----:B------:R-:W0:Y:S01]  /*27920*/  LDCU UR5, c[0x0][0x39c] ;  /* 0x00007380ff0577ac */ /* 0x000e220008000800 */
[----:B----4-:R-:W4:Y:S01]  /*27930*/  LDL.LU.64 R134, [R1+0x320] ;  /* 0x0003200001867983 */ /* 0x010f220000300a00 */
[----:B--2---:R-:W-:-:S04]  /*27940*/  F2FP.SATFINITE.E4M3.F32.PACK_AB_MERGE_C R112, R113, R112, RZ ;  /* 0x000000707170723e */ /* 0x004fc800048070ff */
[----:B------:R-:W-:Y:S01]  /*27950*/  PRMT R3, R112, 0x9910, RZ ;  /* 0x0000991070037816 */ /* 0x000fe200000000ff */
[----:B------:R-:W-:Y:S01]  /*27960*/  @P3 STG.E.U8 desc[UR24][R132.64], R112 ;  /* 0x0000007084003986 */ /* 0x000fe2000c101118 */
[----:B-1----:R-:W-:Y:S01]  /*27970*/  ISETP.LT.AND P3, PT, R2, UR4, !P0 ;  /* 0x0000000402007c0c */ /* 0x002fe2000c761270 */
[----:B------:R-:W1:Y:S01]  /*27980*/  LDCU UR4, c[0x0][0x39c] ;  /* 0x00007380ff0477ac */ /* 0x000e620008000800 */
[----:B------:R-:W-:-:S05]  /*27990*/  SHF.R.S32.HI R2, RZ, 0x8, R3 ;  /* 0x00000008ff027819 */ /* 0x000fca0000011403 */
[----:B------:R2:W-:Y:S04]  /*279a0*/  @P1 STG.E.U8 desc[UR24][R116.64], R2 ;  /* 0x0000000274001986 */ /* 0x0005e8000c101118 */
[----:B--2---:R-:W2:Y:S01]  /*279b0*/  LDL.LU.64 R116, [R1+0xb60] ;  /* 0x000b600001747983 */ /* 0x004ea20000300a00 */
[----:B---3--:R-:W-:-:S05]  /*279c0*/  F2FP.SATFINITE.E4M3.F32.PACK_AB_MERGE_C R114, R115, R114, RZ ;  /* 0x000000727372723e */ /* 0x008fca00048070ff */
[----:B------:R3:W-:Y:S04]  /*279d0*/  @P6 STG.E.U8 desc[UR24][R118.64], R114 ;  /* 0x0000007276006986 */ /* 0x0007e8000c101118 */
[----:B---3--:R-:W3:Y:S01]  /*279e0*/  LDL.LU.64 R118, [R1+0xb58] ;  /* 0x000b580001767983 */ /* 0x008ee20000300a00 */
[----:B------:R-:W-:Y:S01]  /*279f0*/  VIADD R3, R0, 0x1b2 ;  /* 0x000001b200037836 */ /* 0x000fe20000000000 */
[----:B------:R-:W-:Y:S01]  /*27a00*/  PRMT R69, R114, 0x9910, RZ ;  /* 0x0000991072457816 */ /* 0x000fe200000000ff */
[----:B------:R-:W-:Y:S01]  /*27a10*/  VIADD R2, R0, 0x1b4 ;  /* 0x000001b400027836 */ /* 0x000fe20000000000 */
[----:B------:R-:W3:Y:S02]  /*27a20*/  LDL.LU.64 R132, [R1+0x318] ;  /* 0x0003180001847983 */ /* 0x000ee40000300a00 */
[----:B-----5:R-:W-:Y:S01]  /*27a30*/  ISETP.LT.AND P1, PT, R3, UR6, !P0 ;  /* 0x0000000603007c0c */ /* 0x020fe2000c721270 */
[----:B------:R-:W-:Y:S01]  /*27a40*/  IMAD.MOV.U32 R3, RZ, RZ, R69 ;  /* 0x000000ffff037224 */ /* 0x000fe200078e0045 */
[----:B------:R-:W5:Y:S04]  /*27a50*/  LDCU UR6, c[0x0][0x39c] ;  /* 0x00007380ff0677ac */ /* 0x000f680008000800 */
[----:B------:R-:W-:-:S05]  /*27a60*/  SHF.R.S32.HI R3, RZ, 0x8, R3 ;  /* 0x00000008ff037819 */ /* 0x000fca0000011403 */
[----:B------:R0:W-:Y:S01]  /*27a70*/  @P5 STG.E.U8 desc[UR24][R136.64], R3 ;  /* 0x0000000388005986 */ /* 0x0001e2000c101118 */
[----:B-1----:R-:W-:Y:S01]  /*27a80*/  ISETP.LT.AND P5, PT, R2, UR4, !P0 ;  /* 0x0000000402007c0c */ /* 0x002fe2000c7a1270 */
[----:B------:R-:W-:Y:S01]  /*27a90*/  VIADD R68, R0, 0x1b3 ;  /* 0x000001b300447836 */ /* 0x000fe20000000000 */
[----:B------:R-:W1:Y:S01]  /*27aa0*/  LDCU UR4, c[0x0][0x39c] ;  /* 0x00007380ff0477ac */ /* 0x000e620008000800 */
[----:B0-----:R-:W5:Y:S01]  /*27ab0*/  LDL.LU.64 R136, [R1+0x310] ;  /* 0x0003100001887983 */ /* 0x001f620000300a00 */
[----:B--2---:R-:W-:-:S04]  /*27ac0*/  F2FP.SATFINITE.E4M3.F32.PACK_AB_MERGE_C R116, R117, R116, RZ ;  /* 0x000000747574723e */ /* 0x004fc800048070ff */
[----:B------:R-:W-:-:S05]  /*27ad0*/  PRMT R69, R116, 0x9910, RZ ;  /* 0x0000991074457816 */ /* 0x000fca00000000ff */
[----:B------:R-:W-:Y:S01]  /*27ae0*/  IMAD.MOV.U32 R2, RZ, RZ, R69 ;  /* 0x000000ffff027224 */ /* 0x000fe200078e0045 */
[----:B----4-:R-:W-:Y:S04]  /*27af0*/  @P4 STG.E.U8 desc[UR24][R134.64], R116 ;  /* 0x0000007486004986 */ /* 0x010fe8000c101118 */
[----:B------:R-:W-:-:S05]  /*27b00*/  SHF.R.S32.HI R2, RZ, 0x8, R2 ;  /* 0x00000008ff027819 */ /* 0x000fca0000011402 */
[----:B------:R0:W-:Y:S04]  /*27b10*/  @P3 STG.E.U8 desc[UR24][R120.64], R2 ;  /* 0x0000000278003986 */ /* 0x0001e8000c101118 */
[----:B0-----:R-:W2:Y:S01]  /*27b20*/  LDL.LU.64 R120, [R1+0xb50] ;  /* 0x000b500001787983 */ /* 0x001ea20000300a00 */
[----:B---3--:R-:W-:-:S05]  /*27b30*/  F2FP.SATFINITE.E4M3.F32.PACK_AB_MERGE_C R118, R119, R118, RZ ;  /* 0x000000767776723e */ /* 0x008fca00048070ff */
[----:B------:R0:W-:Y:S04]  /*27b40*/  @P1 STG.E.U8 desc[UR24][R122.64], R118 ;  /* 0x000000767a001986 */ /* 0x0001e8000c101118 */
[----:B0-----:R-:W3:Y:S01]  /*27b50*/  LDL.LU.64 R122, [R1+0xb48] ;  /* 0x000b4800017a7983 */ /* 0x001ee20000300a00 */
[----:B------:R-:W-:Y:S01]  /*27b60*/  ISETP.LT.AND P6, PT, R68, UR5, !P0 ;  /* 0x0000000544007c0c */ /* 0x000fe2000c7c1270 */
[----:B------:R-:W0:Y:S01]  /*27b70*/  LDCU UR5, c[0x0][0x39c] ;  /* 0x00007380ff0577ac */ /* 0x000e220008000800 */
[----:B------:R-:W-:Y:S01]  /*27b80*/  VIADD R68, R0, 0x1b5 ;  /* 0x000001b500447836 */ /* 0x000fe20000000000 */
[----:B------:R-:W-:Y:S01]  /*27b90*/  PRMT R69, R118, 0x9910, RZ ;  /* 0x0000991076457816 */ /* 0x000fe200000000ff */
[----:B------:R-:W-:Y:S01]  /*27ba0*/  VIADD R3, R0, 0x1b6 ;  /* 0x000001b600037836 */ /* 0x000fe20000000000 */
[----:B------:R-:W4:Y:S02]  /*27bb0*/  LDL.LU.64 R134, [R1+0x308] ;  /* 0x0003080001867983 */ /* 0x000f240000300a00 */
[----:B-----5:R-:W-:Y:S01]  /*27bc0*/  ISETP.LT.AND P4, PT, R68, UR6, !P0 ;  /* 0x0000000644007c0c */ /* 0x020fe2000c781270 */
[----:B------:R-:W5:Y:S01]  /*27bd0*/  LDCU UR6, c[0x0][0x39c] ;  /* 0x00007380ff0677ac */ /* 0x000f620008000800 */
[----:B------:R-:W-:Y:S01]  /*27be0*/  VIADD R2, R0, 0x1b8 ;  /* 0x000001b800027836 */ /* 0x000fe20000000000 */
[----:B0-----:R-:W-:Y:S01]  /*27bf0*/  ISETP.LT.AND P3, PT, R3, UR5, !P0 ;  /* 0x0000000503007c0c */ /* 0x001fe2000c761270 */
[----:B------:R-:W-:Y:S01]  /*27c00*/  IMAD.MOV.U32 R3, RZ, RZ, R69 ;  /* 0x000000ffff037224 */ /* 0x000fe200078e0045 */
[----:B------:R-:W0:Y:S04]  /*27c10*/  LDCU UR5, c[0x0][0x39c] ;  /* 0x00007380ff0577ac */ /* 0x000e280008000800 */
[----:B------:R-:W-:-:S05]  /*27c20*/  SHF.R.S32.HI R3, RZ, 0x8, R3 ;  /* 0x00000008ff037819 */ /* 0x000fca0000011403 */
[----:B------:R0:W-:Y:S01]  /*27c30*/  @P6 STG.E.U8 desc[UR24][R132.64], R3 ;  /* 0x0000000384006986 */ /* 0x0001e2000c101118 */
[----:B-----5:R-:W-:Y:S02]  /*27c40*/  ISETP.LT.AND P6, PT, R2, UR6, !P0 ;  /* 0x0000000602007c0c */ /* 0x020fe4000c7c1270 */
[----:B--2---:R-:W-:Y:S01]  /*27c50*/  F2FP.SATFINITE.E4M3.F32.PACK_AB_MERGE_C R120, R121, R120, RZ ;  /* 0x000000787978723e */ /* 0x004fe200048070ff */
[----:B0-----:R-:W2:Y:S01]  /*27c60*/  LDL.LU.64 R132, [R1+0x300] ;  /* 0x0003000001847983 */ /* 0x001ea20000300a00 */
[----:B---3--:R-:W-:Y:S01]  /*27c70*/  F2FP.SATFINITE.E4M3.F32.PACK_AB_MERGE_C R122, R123, R122, RZ ;  /* 0x0000007a7b7a723e */ /* 0x008fe200048070ff */
[----:B------:R-:W-:Y:S01]  /*27c80*/  VIADD R68, R0, 0x1b7 ;  /* 0x000001b700447836 */ /* 0x000fe20000000000 */
[----:B------:R-:W-:Y:S01]  /*27c90*/  PRMT R69, R120, 0x9910, RZ ;  /* 0x0000991078457816 */ /* 0x000fe200000000ff */
[----:B------:R-:W-:Y:S01]  /*27ca0*/  VIADD R3, R0, 0x1ba ;  /* 0x000001ba00037836 */ /* 0x000fe20000000000 */
[----:B------:R-:W0:Y:S03]  /*27cb0*/  LDCU UR6, c[0x0][0x39c] ;  /* 0x00007380ff0677ac */ /* 0x000e260008000800 */
[----:B------:R-:W-:Y:S01]  /*27cc0*/  IMAD.MOV.U32 R2, RZ, RZ, R69 ;  /* 0x000000ffff027224 */ /* 0x000fe200078e0045 */
[----:B------:R-:W-:Y:S04]  /*27cd0*/  @P5 STG.E.U8 desc[UR24][R136.64], R120 ;  /* 0x0000007888005986 */ /* 0x000fe8000c101118 */
[----:B------:R-:W-:-:S05]  /*27ce0*/  SHF.R.S32.HI R2, RZ, 0x8, R2 ;  /* 0x00000008ff027819 */ /* 0x000fca0000011402 */
[----:B------:R3:W-:Y:S04]  /*27cf0*/  @P4 STG.E.U8 desc[UR24][R124.64], R2 ;  /* 0x000000027c004986 */ /* 0x0007e8000c101118 */
[----:B---3--:R-:W3:Y:S04]  /*27d00*/  LDL.LU.64 R124, [R1+0xb40] ;  /* 0x000b4000017c7983 */ /* 0x008ee80000300a00 */
[----:B------:R5:W-:Y:S04]  /*27d10*/  @P3 STG.E.U8 desc[UR24][R126.64], R122 ;  /* 0x0000007a7e003986 */ /* 0x000be8000c101118 */
[----:B-----5:R-:W5:Y:S01]  /*27d20*/  LDL.LU.64 R126, [R1+0xb38] ;  /* 0x000b3800017e7983 */ /* 0x020f620000300a00 */
[----:B-1----:R-:W-:Y:S01]  /*27d30*/  ISETP.LT.AND P1, PT, R68, UR4, !P0 ;  /* 0x0000000444007c0c */ /* 0x002fe2000c721270 */
[----:B------:R-:W1:Y:S01]  /*27d40*/  LDCU UR4, c[0x0][0x39c] ;  /* 0x00007380ff0477ac */ /* 0x000e620008000800 */
[----:B------:R-:W-:Y:S01]  /*27d50*/  VIADD R68, R0, 0x1b9 ;  /* 0x000001b900447836 */ /* 0x000fe20000000000 */
[----:B------:R-:W-:Y:S01]  /*27d60*/  PRMT R69, R122, 0x9910, RZ ;  /* 0x000099107a457816 */ /* 0x000fe200000000ff */
[----:B------:R-:W-:Y:S01]  /*27d70*/  VIADD R2, R0, 0x1bc ;  /* 0x000001bc00027836 */ /* 0x000fe20000000000 */
[----:B------:R-:W2:Y:S02]  /*27d80*/  LDL.LU.64 R136, [R1+0x2f8] ;  /* 0x0002f80001887983 */ /* 0x000ea40000300a00 */
[----:B------:R-:W-:Y:S01]  /*27d90*/  ISETP.LT.AND P5, PT, R68, UR5, !P0 ;  /* 0x0000000544007c0c */ /* 0x000fe2000c7a1270 */
[----:B------:R-:W0:Y:S01]  /*27da0*/  LDCU UR5, c[0x0][0x39c] ;  /* 0x00007380ff0577ac */ /* 0x000e220008000800 */
[----:B-1----:R-:W-:Y:S01]  /*27db0*/  ISETP.LT.AND P4, PT, R3, UR4, !P0 ;  /* 0x0000000403007c0c */ /* 0x002fe2000c781270 */
[----:B------:R-:W-:Y:S01]  /*27dc0*/  IMAD.MOV.U32 R3, RZ, RZ, R69 ;  /* 0x000000ffff037224 */ /* 0x000fe200078e0045 */
[----:B------:R-:W1:Y:S04]  /*27dd0*/  LDCU UR4, c[0x0][0x39c] ;  /* 0x00007380ff0477ac */ /* 0x000e680008000800 */
[----:B------:R-:W-:-:S05]  /*27de0*/  SHF.R.S32.HI R3, RZ, 0x8, R3 ;  /* 0x00000008ff037819 */ /* 0x000fca0000011403 */
[----:B----4-:R4:W-:Y:S01]  /*27df0*/  @P1 STG.E.U8 desc[UR24][R134.64], R3 ;  /* 0x0000000386001986 */ /* 0x0109e2000c101118 */
[----:B0-----:R-:W-:Y:S02]  /*27e00*/  ISETP.LT.AND P1, PT, R2, UR5, !P0 ;  /* 0x0000000502007c0c */ /* 0x001fe4000c721270 */
[----:B---3--:R-:W-:Y:S01]  /*27e10*/  F2FP.SATFINITE.E4M3.F32.PACK_AB_MERGE_C R124, R125, R124, RZ ;  /* 0x0000007c7d7c723e */ /* 0x008fe200048070ff */
[----:B----4-:R-:W3:Y:S01]  /*27e20*/  LDL.LU.64 R134, [R1+0x2f0] ;  /* 0x0002f00001867983 */ /* 0x010ee20000300a00 */
[----:B-----5:R-:W-:Y:S01]  /*27e30*/  F2FP.SATFINITE.E4M3.F32.PACK_AB_MERGE_C R126, R127, R126, RZ ;  /* 0x0000007e7f7e723e */ /* 0x020fe200048070ff */
[----:B------:R-:W-:Y:S01]  /*27e40*/  VIADD R68, R0, 0x1bb ;  /* 0x000001bb00447836 */ /* 0x000fe20000000000 */
[----:B------:R-:W-:Y:S01]  /*27e50*/  PRMT R69, R124, 0x9910, RZ ;  /* 0x000099107c457816 */ /* 0x000fe200000000ff */
[----:B------:R-:W-:Y:S01]  /*27e60*/  VIADD R3, R0, 0x1be ;  /* 0x000001be00037836 */ /* 0x000fe20000000000 */
[----:B------:R-:W0:Y:S03]  /*27e70*/  LDCU UR5, c[0x0][0x39c] ;  /* 0x00007380ff0577ac */ /* 0x000e260008000800 */
[----:B------:R-:W-:Y:S01]  /*27e80*/  IMAD.MOV.U32 R2, RZ, RZ, R69 ;  /* 0x000000ffff027224 */ /* 0x000fe200078e0045 */
[----:B--2---:R-:W-:Y:S04]  /*27e90*/  @P6 STG.E.U8 desc[UR24][R132.64], R124 ;  /* 0x0000007c84006986 */ /* 0x004fe8000c101118 */
[----:B------:R-:W-:-:S05]  /*27ea0*/  SHF.R.S32.HI R2, RZ, 0x8, R2 ;  /* 0x00000008ff027819 */ /* 0x000fca0000011402 */
[----:B------:R2:W-:Y:S04]  /*27eb0*/  @P5 STG.E.U8 desc[UR24][R128.64], R2 ;  /* 0x0000000280005986 */ /* 0x0005e8000c101118 */
[----:B--2---:R-:W2:Y:S04]  /*27ec0*/  LDL.LU.64 R128, [R1+0xb30] ;  /* 0x000b300001807983 */ /* 0x004ea80000300a00 */
[----:B------:R4:W-:Y:S04]  /*27ed0*/  @P4 STG.E.U8 desc[UR24][R130.64], R126 ;  /* 0x0000007e82004986 */ /* 0x0009e8000c101118 */
[----:B----4-:R-:W4:Y:S01]  /*27ee0*/  LDL.LU.64 R130, [R1+0xb28] ;  /* 0x000b280001827983 */ /* 0x010f220000300a00 */
[----:B------:R-:W-:Y:S01]  /*27ef0*/  ISETP.LT.AND P3, PT, R68, UR6, !P0 ;  /* 0x0000000644007c0c */ /* 0x000fe2000c761270 */
[----:B------:R-:W5:Y:S01]  /*27f00*/  LDCU UR6, c[0x0][0x39c] ;  /* 0x00007380ff0677ac */ /* 0x000f620008000800 */
[----:B------:R-:W-:Y:S01]  /*27f10*/  VIADD R68, R0, 0x1bd ;  /* 0x000001bd00447836 */ /* 0x000fe20000000000 */
[----:B------:R-:W-:Y:S01]  /*27f20*/  PRMT R69, R126, 0x9910, RZ ;  /* 0x000099107e457816 */ /* 0x000fe200000000ff */
[----:B------:R-:W-:Y:S01]  /*27f30*/  VIADD R2, R0, 0x1c0 ;  /* 0x000001c000027836 */ /* 0x000fe20000000000 */
[----:B------:R-:W3:Y:S02]  /*27f40*/  LDL.LU.64 R132, [R1+0x2d8] ;  /* 0x0002d80001847983 */ /* 0x000ee40000300a00 */
[----:B-1----:R-:W-:Y:S01]  /*27f50*/  ISETP.LT.AND P6, PT, R68, UR4, !P0 ;  /* 0x0000000444007c0c */ /* 0x002fe2000c7c1270 */
[----:B------:R-:W1:Y:S01]  /*27f60*/  LDCU UR4, c[0x0][0x39c] ;  /* 0x00007380ff0477ac */ /* 0x000e620008000800 */
[----:B-----5:R-:W-:Y:S01]  /*27f70*/  ISETP.LT.AND P5, PT, R3, UR6, !P0 ;  /* 0x0000000603007c0c */ /* 0x020fe2000c7a1270 */
[----:B------:R-:W-:Y:S01]  /*27f80*/  IMAD.MOV.U32 R3, RZ, RZ, R69 ;  /* 0x000000ffff037224 */ /* 0x000fe200078e0045 */
[----:B------:R-:W5:Y:S04]  /*27f90*/  LDCU UR6, c[0x0][0x39c] ;  /* 0x00007380ff0677ac */ /* 0x000f680008000800 */
[----:B------:R-:W-:-:S05]  /*27fa0*/  SHF.R.S32.HI R3, RZ, 0x8, R3 ;  /* 0x00000008ff037819 */ /* 0x000fca0000011403 */
[----:B------:R0:W-:Y:S01]  /*27fb0*/  @P3 STG.E.U8 desc[UR24][R136.64], R3 ;  /* 0x0000000388003986 */ /* 0x0001e2000c101118 */
[----:B-1----:R-:W-:Y:S02]  /*27fc0*/  ISETP.LT.AND P3, PT, R2, UR4, !P0 ;  /* 0x0000000402007c0c */ /* 0x002fe4000c761270 */
[----:B--2---:R-:W-:Y:S01]  /*27fd0*/  F2FP.SATFINITE.E4M3.F32.PACK_AB_MERGE_C R128, R129, R128, RZ ;  /* 0x000000808180723e */ /* 0x004fe200048070ff */
[----:B0-----:R-:W2:Y:S01]  /*27fe0*/  LDL.LU.64 R136, [R1+0x2d0] ;  /* 0x0002d00001887983 */ /* 0x001ea20000300a00 */
[----:B----4-:R-:W-:Y:S01]  /*27ff0*/  F2FP.SATFINITE.E4M3.F32.PACK_AB_MERGE_C R130, R131, R130, RZ ;  /* 0x000000828382723e */ /* 0x010fe200048070ff */
[----:B------:R-:W-:Y:S01]  /*28000*/  VIADD R68, R0, 0x1bf ;  /* 0x000001bf00447836 */ /* 0x000fe20000000000 */
[----:B------:R-:W-:Y:S01]  /*28010*/  PRMT R69, R128, 0x9910, RZ ;  /* 0x0000991080457816 */ /* 0x000fe200000000ff */
[----:B------:R-:W0:Y:S04]  /*28020*/  LDCU UR4, c[0x0][0x39c] ;  /* 0x00007380ff0477ac */ /* 0x000e280008000800 */
[----:B------:R-:W-:Y:S01]  /*28030*/  IMAD.MOV.U32 R2, RZ, RZ, R69 ;  /* 0x000000ffff027224 */ /* 0x000fe200078e0045 */
[----:B---3--:R-:W-:Y:S04]  /*28040*/  @P1 STG.E.U8 desc[UR24][R134.64], R128 ;  /* 0x0000008086001986 */ /* 0x008fe8000c101118 */
[----:B------:R-:W-:-:S05]  /*28050*/  SHF.R.S32.HI R2, RZ, 0x8, R2 ;  /* 0x00000008ff027819 */ /* 0x000fca0000011402 */
[----:B------:R1:W-:Y:S04]  /*28060*/  @P6 STG.E.U8 desc[UR24][R4.64], R2 ;  /* 0x0000000204006986 */ /* 0x0003e8000c101118 */
[----:B-1----:R-:W3:Y:S04]  /*28070*/  LDL.LU.64 R4, [R1+0xb20] ;  /* 0x000b200001047983 */ /* 0x002ee80000300a00 */
[----:B------:R1:W-:Y:S04]  /*28080*/  @P5 STG.E.U8 desc[UR24][R6.64], R130 ;  /* 0x0000008206005986 */ /* 0x0003e8000c101118 */
[----:B-1----:R-:W4:Y:S01]  /*28090*/  LDL.LU.64 R6, [R1+0xb18] ;  /* 0x000b180001067983 */ /* 0x002f220000300a00 */
[----:B------:R-:W-:Y:S01]  /*280a0*/  ISETP.LT.AND P4, PT, R68, UR5, !P0 ;  /* 0x0000000544007c0c */ /* 0x000fe2000c781270 */
[----:B------:R-:W1:Y:S01]  /*280b0*/  LDCU UR5, c[0x0][0x39c] ;  /* 0x00007380ff0577ac */ /* 0x000e620008000800 */
[----:B------:R-:W-:Y:S01]  /*280c0*/  VIADD R68, R0, 0x1c1 ;  /* 0x000001c100447836 */ /* 0x000fe20000000000 */
[----:B------:R-:W-:Y:S01]  /*280d0*/  PRMT R69, R130, 0x9910, RZ ;  /* 0x0000991082457816 */ /* 0x000fe200000000ff */
[----:B------:R-:W-:Y:S01]  /*280e0*/  VIADD R3, R0, 0x1c2 ;  /* 0x000001c200037836 */ /* 0x000fe20000000000 */
[----:B------:R-:W4:Y:S02]  /*280f0*/  LDL.LU.64 R134, [R1+0x2b8] ;  /* 0x0002b80001867983 */ /* 0x000f240000300a00 */
[----:B-----5:R-:W-:Y:S01]  /*28100*/  ISETP.LT.AND P1, PT, R68, UR6, !P0 ;  /* 0x0000000644007c0c */ /* 0x020fe2000c721270 */
[----:B------:R-:W5:Y:S01]  /*28110*/  LDCU UR6, c[0x0][0x39c] ;  /* 0x00007380ff0677ac */ /* 0x000f620008000800 */
[----:B------:R-:W-:-:S02]  /*28120*/  VIADD R68, R0, 0x1c3 ;  /* 0x000001c300447836 */ /* 0x000fc40000000000 */
[----:B------:R-:W-:Y:S01]  /*28130*/  VIADD R2, R0, 0x1c4 ;  /* 0x000001c400027836 */ /* 0x000fe20000000000 */
[----:B-1----:R-:W-:Y:S01]  /*28140*/  ISETP.LT.AND P6, PT, R3, UR5, !P0 ;  /* 0x0000000503007c0c */ /* 0x002fe2000c7c1270 */
[----:B------:R-:W-:Y:S01]  /*28150*/  IMAD.MOV.U32 R3, RZ, RZ, R69 ;  /* 0x000000ffff037224 */ /* 0x000fe200078e0045 */
[----:B0-----:R-:W-:Y:S01]  /*28160*/  ISETP.LT.AND P5, PT, R68, UR4, !P0 ;  /* 0x0000000444007c0c */ /* 0x001fe2000c7a1270 */
[----:B------:R-:W0:Y:S03]  /*28170*/  LDCU UR5, c[0x0][0x39c] ;  /* 0x00007380ff0577ac */ /* 0x000e260008000800 */
[----:B------:R-:W-:Y:S01]  /*28180*/  SHF.R.S32.HI R3, RZ, 0x8, R3 ;  /* 0x00000008ff037819 */ /* 0x000fe20000011403 */
[----:B------:R-:W1:Y:S04]  /*28190*/  LDCU UR4, c[0x0][0x39c] ;  /* 0x00007380ff0477ac */ /* 0x000e680008000800 */
[----:B------:R0:W-:Y:S01]  /*281a0*/  @P4 STG.E.U8 desc[UR24][R132.64], R3 ;  /* 0x0000000384004986 */ /* 0x0001e2000c101118 */
[----:B-----5:R-:W-:Y:S01]  /*281b0*/  ISETP.LT.AND P4, PT, R2, UR6, !P0 ;  /* 0x0000000602007c0c */ /* 0x020fe2000c781270 */
[----:B------:R-:W5:Y:S02]  /*281c0*/  LDCU UR6, c[0x0][0x39c] ;  /* 0x00007380ff0677ac */ /* 0x000f640008000800 */
[----:B0-----:R-:W5:Y:S01]  /*281d0*/  LDL.LU.64 R132, [R1+0x2b0] ;  /* 0x0002b00001847983 */ /* 0x001f620000300a00 */
[----:B---3--:R-:W-:-:S04]  /*281e0*/  F2FP.SATFINITE.E4M3.F32.PACK_AB_MERGE_C R4, R5, R4, RZ ;  /* 0x000000040504723e */ /* 0x008fc800048070ff */
[----:B------:R-:W-:-:S05]  /*281f0*/  PRMT R68, R4, 0x9910, RZ ;  /* 0x0000991004447816 */ /* 0x000fca00000000ff */
[----:B------:R-:W-:Y:S01]  /*28200*/  IMAD.MOV.U32 R2, RZ, RZ, R68 ;  /* 0x000000ffff027224 */ /* 0x000fe200078e0044 */
[----:B--2---:R-:W-:Y:S04]  /*28210*/  @P3 STG.E.U8 desc[UR24][R136.64], R4 ;  /* 0x0000000488003986 */ /* 0x004fe8000c101118 */
[----:B------:R-:W-:-:S05]  /*28220*/  SHF.R.S32.HI R2, RZ, 0x8, R2 ;  /* 0x00000008ff027819 */ /* 0x000fca0000011402 */
[----:B------:R0:W-:Y:S04]  /*28230*/  @P1 STG.E.U8 desc[UR24][R8.64], R2 ;  /* 0x0000000208001986 */ /* 0x0001e8000c101118 */
[----:B0-----:R-:W2:Y:S01]  /*28240*/  LDL.LU.64 R8, [R1+0xb10] ;  /* 0x000b100001087983 */ /* 0x001ea20000300a00 */
[----:B----4-:R-:W-:-:S05]  /*28250*/  F2FP.SATFINITE.E4M3.F32.PACK_AB_MERGE_C R6, R7, R6, RZ ;  /* 0x000000060706723e */ /* 0x010fca00048070ff */
[----:B------:R0:W-:Y:S04]  /*28260*/  @P6 STG.E.U8 desc[UR24][R10.64], R6 ;  /* 0x000000060a006986 */ /* 0x0001e8000c101118 */
[----:B0-----:R-:W3:Y:S01]  /*28270*/  LDL.LU.64 R10, [R1+0xb08] ;  /* 0x000b0800010a7983 */ /* 0x001ee20000300a00 */
[----:B------:R-:W-:Y:S01]  /*28280*/  VIADD R5, R0, 0x1c5 ;  /* 0x000001c500057836 */ /* 0x000fe20000000000 */
[----:B------:R-:W-:Y:S01]  /*28290*/  PRMT R7, R6, 0x9910, RZ ;  /* 0x0000991006077816 */ /* 0x000fe200000000ff */
[----:B------:R-:W-:Y:S01]  /*282a0*/  VIADD R3, R0, 0x1c6 ;  /* 0x000001c600037836 */ /* 0x000fe20000000000 */
[----:B------:R-:W4:Y:S02]  /*282b0*/  LDL.LU.64 R136, [R1+0x298] ;  /* 0x0002980001887983 */ /* 0x000f240000300a00 */
[----:B------:R-:W-:Y:S01]  /*282c0*/  ISETP.LT.AND P3, PT, R5, UR5, !P0 ;  /* 0x0000000505007c0c */ /* 0x000fe2000c761270 */
[----:B------:R-:W0:Y:S01]  /*282d0*/  LDCU UR5, c[0x0][0x39c] ;  /* 0x00007380ff0577ac */ /* 0x000e220008000800 */
[----:B-1----:R-:W-:Y:S01]  /*282e0*/  ISETP.LT.AND P1, PT, R3, UR4, !P0 ;  /* 0x0000000403007c0c */ /* 0x002fe2000c721270 */
[----:B------:R-:W-:-:S02]  /*282f0*/  IMAD.MOV.U32 R3, RZ, RZ, R7 ;  /* 0x000000ffff037224 */ /* 0x000fc400078e0007 */
[C---:B------:R-:W-:Y:S01]  /*28300*/  VIADD R5, R0.reuse, 0x1c7 ;  /* 0x000001c700057836 */ /* 0x040fe20000000000 */
[----:B------:R-:W1:Y:S01]  /*28310*/  LDCU UR4, c[0x0][0x39c] ;  /* 0x00007380ff0477ac */ /* 0x000e620008000800 */
[----:B------:R-:W-:Y:S01]  /*28320*/  VIADD R2, R0, 0x1c8 ;  /* 0x000001c800027836 */ /* 0x000fe20000000000 */
[----:B------:R-:W-:Y:S02]  /*28330*/  SHF.R.S32.HI R3, RZ, 0x8, R3 ;  /* 0x00000008ff037819 */ /* 0x000fe40000011403 */
[----:B-----5:R-:W-:Y:S01]  /*28340*/  ISETP.LT.AND P6, PT, R5, UR6, !P0 ;  /* 0x0000000605007c0c */ /* 0x020fe2000c7c1270 */
[----:B------:R-:W5:Y:S02]  /*28350*/  LDCU UR6, c[0x0][0x39c] ;  /* 0x00007380ff0677ac */ /* 0x000f640008000800 */
[----:B------:R1:W-:Y:S01]  /*28360*/  @P5 STG.E.U8 desc[UR24][R134.64], R3 ;  /* 0x0000000386005986 */ /* 0x0003e2000c101118 */
[----:B0-----:R-:W-:Y:S01]  /*28370*/  ISETP.LT.AND P5, PT, R2, UR5, !P0 ;  /* 0x0000000502007c0c */ /* 0x001fe2000c7a1270 */
[----:B------:R-:W-:Y:S01]  /*28380*/  VIADD R4, R0, 0x1c9 ;  /* 0x000001c900047836 */ /* 0x000fe20000000000 */
[----:B------:R-:W0:Y:S01]  /*28390*/  LDCU UR5, c[0x0][0x39c] ;  /* 0x00007380ff0577ac */ /* 0x000e220008000800 */
[----:B-1----:R-:W4:Y:S01]  /*283a0*/  LDL.LU.64 R134, [R1+0x288] ;  /* 0x0002880001867983 */ /* 0x002f220000300a00 */
[----:B--2---:R-:W-:-:S04]  /*283b0*/  F2FP.SATFINITE.E4M3.F32.PACK_AB_MERGE_C R8, R9, R8, RZ ;  /* 0x000000080908723e */ /* 0x004fc800048070ff */
[----:B------:R-:W-:-:S05]  /*283c0*/  PRMT R5, R8, 0x9910, RZ ;  /* 0x0000991008057816 */ /* 0x000fca00000000ff */
[----:B------:R-:W-:Y:S01]  /*283d0*/  IMAD.MOV.U32 R2, RZ, RZ, R5 ;  /* 0x000000ffff027224 */ /* 0x000fe200078e0005 */
[----:B------:R-:W-:Y:S04]  /*283e0*/  @P4 STG.E.U8 desc[UR24][R132.64], R8 ;  /* 0x0000000884004986 */ /* 0x000fe8000c101118 */
[----:B------:R-:W-:-:S05]  /*283f0*/  SHF.R.S32.HI R2, RZ, 0x8, R2 ;  /* 0x00000008ff027819 */ /* 0x000fca0000011402 */
[----:B------:R1:W-:Y:S04]  /*28400*/  @P3 STG.E.U8 desc[UR24][R12.64], R2 ;  /* 0x000000020c003986 */ /* 0x0003e8000c101118 */
[----:B-1----:R-:W2:Y:S01]  /*28410*/  LDL.LU.64 R12, [R1+0xb00] ;  /* 0x000b0000010c7983 */ /* 0x002ea20000300a00 */
[----:B---3--:R-:W-:-:S03]  /*28420*/  F2FP.SATFINITE.E4M3.F32.PACK_AB_MERGE_C R10, R11, R10, RZ ;  /* 0x0000000a0b0a723e */ /* 0x008fc600048070ff */
[----:B------:R-:W3:Y:S04]  /*28430*/  LDL.LU.64 R132, [R1+0x278] ;  /* 0x0002780001847983 */ /* 0x000ee80000300a00 */
[----:B------:R1:W-:Y:S04]  /*28440*/  @P1 STG.E.U8 desc[UR24][R14.64], R10 ;  /* 0x0000000a0e001986 */ /* 0x0003e8000c101118 */
[----:B-1----:R-:W3:Y:S01]  /*28450*/  LDL.LU.64 R14, [R1+0xaf8] ;  /* 0x000af800010e7983 */ /* 0x002ee20000300a00 */
[----:B------:R-:W-:Y:S01]  /*28460*/  VIADD R3, R0, 0x1ca ;  /* 0x000001ca00037836 */ /* 0x000fe20000000000 */
[----:B------:R-:W-:-:S04]  /*28470*/  PRMT R5, R10, 0x9910, RZ ;  /* 0x000099100a057816 */ /* 0x000fc800000000ff */
[----:B-----5:R-:W-:Y:S01]  /*28480*/  ISETP.LT.AND P3, PT, R3, UR6, !P0 ;  /* 0x0000000603007c0c */ /* 0x020fe2000c761270 */
[----:B------:R-:W-:Y:S01]  /*28490*/  IMAD.MOV.U32 R3, RZ, RZ, R5 ;  /* 0x000000ffff037224 */ /* 0x000fe200078e0005 */
[----:B------:R-:W-:Y:S01]  /*284a0*/  ISETP.LT.AND P4, PT, R4, UR4, !P0 ;  /* 0x0000000404007c0c */ /* 0x000fe2000c781270 */
[----:B------:R-:W1:Y:S03]  /*284b0*/  LDCU UR4, c[0x0][0x39c] ;  /* 0x00007380ff0477ac */ /* 0x000e660008000800 */
[----:B------:R-:W-:Y:S01]  /*284c0*/  SHF.R.S32.HI R3, RZ, 0x8, R3 ;  /* 0x00000008ff037819 */ /* 0x000fe20000011403 */
[----:B------:R-:W-:Y:S01]  /*284d0*/  VIADD R2, R0, 0x1cc ;  /* 0x000001cc00027836 */ /* 0x000fe20000000000 */
[----:B------:R-:W5:Y:S03]  /*284e0*/  LDCU UR6, c[0x0][0x39c] ;  /* 0x00007380ff0677ac */ /* 0x000f660008000800 */
[----:B----4-:R-:W-:Y:S01]  /*284f0*/  @P6 STG.E.U8 desc[UR24][R136.64], R3 ;  /* 0x0000000388006986 */ /* 0x010fe2000c101118 */
[----:B-1----:R-:W-:-:S02]  /*28500*/  ISETP.LT.AND P6, PT, R2, UR4, !P0 ;  /* 0x0000000402007c0c */ /* 0x002fc4000c7c1270 */
[----:B--2---:R-:W-:Y:S02]  /*28510*/  F2FP.SATFINITE.E4M3.F32.PACK_AB_MERGE_C R12, R13, R12, RZ ;  /* 0x0000000c0d0c723e */ /* 0x004fe400048070ff */
[----:B---3--:R-:W-:-:S03]  /*28520*/  F2FP.SATFINITE.E4M3.F32.PACK_AB_MERGE_C R14, R15, R14, RZ ;  /* 0x0000000e0f0e723e */ /* 0x008fc600048070ff */
[----:B------:R1:W-:Y:S01]  /*28530*/  @P5 STG.E.U8 desc[UR24][R16.64], R12 ;  /* 0x0000000c10005986 */ /* 0x0003e2000c101118 */
[----:B------:R-:W-:Y:S01]  /*28540*/  VIADD R4, R0, 0x1cb ;  /* 0x000001cb00047836 */ /* 0x000fe20000000000 */
[----:B------:R-:W2:Y:S02]  /*28550*/  LDCU UR4, c[0x0][0x39c] ;  /* 0x00007380ff0477ac */ /* 0x000ea40008000800 */
[----:B-1----:R-:W3:Y:S01]  /*28560*/  LDL.LU.64 R16, [R1+0xaf0] ;  /* 0x000af00001107983 */ /* 0x002ee20000300a00 */
[----:B------:R-:W-:-:S05]  /*28570*/  PRMT R5, R12, 0x9910, RZ ;  /* 0x000099100c057816 */ /* 0x000fca00000000ff */
[----:B------:R-:W-:-:S05]  /*28580*/  IMAD.MOV.U32 R2, RZ, RZ, R5 ;  /* 0x000000ffff027224 */ /* 0x000fca00078e0005 */
[----:B------:R-:W-:-:S05]  /*28590*/  SHF.R.S32.HI R2, RZ, 0x8, R2 ;  /* 0x00000008ff027819 */ /* 0x000fca0000011402 */
[----:B------:R-:W-:Y:S04]  /*285a0*/  @P4 STG.E.U8 desc[UR24][R134.64], R2 ;  /* 0x0000000286004986 */ /* 0x000fe8000c101118 */
[----:B------:R1:W-:Y:S04]  /*285b0*/  @P3 STG.E.U8 desc[UR24][R18.64], R14 ;  /* 0x0000000e12003986 */ /* 0x0003e8000c101118 */
[----:B-1----:R-:W4:Y:S01]  /*285c0*/  LDL.LU.64 R18, [R1+0xae8] ;  /* 0x000ae80001127983 */ /* 0x002f220000300a00 */
[----:B0-----:R-:W-:Y:S01]  /*285d0*/  ISETP.LT.AND P1, PT, R4, UR5, !P0 ;  /* 0x0000000504007c0c */ /* 0x001fe2000c721270 */
[----:B------:R-:W0:Y:S01]  /*285e0*/  LDCU UR5, c[0x0][0x39c] ;  /* 0x00007380ff0577ac */ /* 0x000e220008000800 */
[----:B------:R-:W-:Y:S01]  /*285f0*/  VIADD R3, R0, 0x1ce ;  /* 0x000001ce00037836 */ /* 0x000fe20000000000 */
[----:B------:R-:W-:-:S04]  /*28600*/  PRMT R5, R14, 0x9910, RZ ;  /* 0x000099100e057816 */ /* 0x000fc800000000ff */
[----:B0-----:R-:W-:Y:S01]  /*28610*/  ISETP.LT.AND P4, PT, R3, UR5, !P0 ;  /* 0x0000000503007c0c */ /* 0x001fe2000c781270 */
[----:B------:R-:W-:Y:S01]  /*28620*/  IMAD.MOV.U32 R3, RZ, RZ, R5 ;  /* 0x000000ffff037224 */ /* 0x000fe200078e0005 */
[----:B------:R-:W0:Y:S04]  /*28630*/  LDCU UR5, c[0x0][0x39c] ;  /* 0x00007380ff0577ac */ /* 0x000e280008000800 */
[----:B------:R-:W-:-:S05]  /*28640*/  SHF.R.S32.HI R3, RZ, 0x8, R3 ;  /* 0x00000008ff037819 */ /* 0x000fca0000011403 */
[----:B------:R-:W-:Y:S01]  /*28650*/  @P1 STG.E.U8 desc[UR24][R132.64], R3 ;  /* 0x0000000384001986 */ /* 0x000fe2000c101118 */
[----:B------:R-:W-:-:S05]  /*28660*/  VIADD R4, R0, 0x1cd ;  /* 0x000001cd00047836 */ /* 0x000fca0000000000 */
[----:B-----5:R-:W-:Y:S01]  /*28670*/  ISETP.LT.AND P5, PT, R4, UR6, !P0 ;  /* 0x0000000604007c0c */ /* 0x020fe2000c7a1270 */
[----:B------:R-:W1:Y:S01]  /*28680*/  LDCU UR6, c[0x0][0x39c] ;  /* 0x00007380ff0677ac */ /* 0x000e620008000800 */
[----:B------:R-:W-:-:S05]  /*28690*/  VIADD R2, R0, 0x1d0 ;  /* 0x000001d000027836 */ /* 0x000fca0000000000 */
[----:B-1----:R-:W-:Y:S02]  /*286a0*/  ISETP.LT.AND P1, PT, R2, UR6, !P0 ;  /* 0x0000000602007c0c */ /* 0x002fe4000c721270 */
[----:B---3--:R-:W-:Y:S02]  /*286b0*/  F2FP.SATFINITE.E4M3.F32.PACK_AB_MERGE_C R16, R17, R16, RZ ;  /* 0x000000101110723e */ /* 0x008fe400048070ff */
[----:B----4-:R-:W-:-:S03]  /*286c0*/  F2FP.SATFINITE.E4M3.F32.PACK_AB_MERGE_C R18, R19, R18, RZ ;  /* 0x000000121312723e */ /* 0x010fc600048070ff */
[----:B------:R1:W-:Y:S01]  /*286d0*/  @P6 STG.E.U8 desc[UR24][R20.64], R16 ;  /* 0x0000001014006986 */ /* 0x0003e2000c101118 */
[----:B------:R-:W-:Y:S01]  /*286e0*/  VIADD R4, R0, 0x1cf ;  /* 0x000001cf00047836 */ /* 0x000fe20000000000 */
[----:B------:R-:W3:Y:S02]  /*286f0*/  LDCU UR6, c[0x0][0x39c] ;  /* 0x00007380ff0677ac */ /* 0x000ee40008000800 */
[----:B-1----:R-:W4:Y:S01]  /*28700*/  LDL.LU.64 R20, [R1+0xae0] ;  /* 0x000ae00001147983 */ /* 0x002f220000300a00 */
[----:B------:R-:W-:-:S05]  /*28710*/  PRMT R5, R16, 0x9910, RZ ;  /* 0x0000991010057816 */ /* 0x000fca00000000ff */
[----:B------:R-:W-:-:S05]  /*28720*/  IMAD.MOV.U32 R2, RZ, RZ, R5 ;  /* 0x000000ffff027224 */ /* 0x000fca00078e0005 */
[----:B------:R-:W-:-:S05]  /*28730*/  SHF.R.S32.HI R2, RZ, 0x8, R2 ;  /* 0x00000008ff027819 */ /* 0x000fca0000011402 */
[----:B------:R1:W-:Y:S04]  /*28740*/  @P5 STG.E.U8 desc[UR24][R22.64], R2 ;  /* 0x0000000216005986 */ /* 0x0003e8000c101118 */
[----:B-1----:R-:W5:Y:S04]  /*28750*/  LDL.LU.64 R22, [R1+0xad8] ;  /* 0x000ad80001167983 */ /* 0x002f680000300a00 */
[----:B------:R1:W-:Y:S04]  /*28760*/  @P4 STG.E.U8 desc[UR24][R24.64], R18 ;  /* 0x0000001218004986 */ /* 0x0003e8000c101118 */
[----:B-1----:R-:W5:Y:S01]  /*28770*/  LDL.LU.64 R24, [R1+0xad0] ;  /* 0x000ad00001187983 */ /* 0x002f620000300a00 */
[----:B--2---:R-:W-:Y:S01]  /*28780*/  ISETP.LT.AND P3, PT, R4, UR4, !P0 ;  /* 0x0000000404007c0c */ /* 0x004fe2000c761270 */
[----:B------:R-:W1:Y:S01]  /*28790*/  LDCU UR4, c[0x0][0x39c] ;  /* 0x00007380ff0477ac */ /* 0x000e620008000800 */
[----:B------:R-:W-:Y:S01]  /*287a0*/  VIADD R3, R0, 0x1d2 ;  /* 0x000001d200037836 */ /* 0x000fe20000000000 */
[----:B------:R-:W-:-:S04]  /*287b0*/  PRMT R5, R18, 0x9910, RZ ;  /* 0x0000991012057816 */ /* 0x000fc800000000ff */
[----:B-1----:R-:W-:Y:S01]  /*287c0*/  ISETP.LT.AND P5, PT, R3, UR4, !P0 ;  /* 0x0000000403007c0c */ /* 0x002fe2000c7a1270 */
[----:B------:R-:W-:Y:S01]  /*287d0*/  IMAD.MOV.U32 R3, RZ, RZ, R5 ;  /* 0x000000ffff037224 */ /* 0x000fe200078e0005 */
[----:B------:R-:W1:Y:S04]  /*287e0*/  LDCU UR4, c[0x0][0x39c] ;  /* 0x00007380ff0477ac */ /* 0x000e680008000800 */
[----:B------:R-:W-:-:S05]  /*287f0*/  SHF.R.S32.HI R3, RZ, 0x8, R3 ;  /* 0x00000008ff037819 */ /* 0x000fca0000011403 */
[----:B------:R2:W-:Y:S04]  /*28800*/  @P3 STG.E.U8 desc[UR24][R26.64], R3 ;  /* 0x000000031a003986 */ /* 0x0005e8000c101118 */
[----:B--2---:R-:W2:Y:S01]  /*28810*/  LDL.LU.64 R26, [R1+0xac8] ;  /* 0x000ac800011a7983 */ /* 0x004ea20000300a00 */
[----:B------:R-:W-:-:S05]  /*28820*/  VIADD R4, R0, 0x1d1 ;  /* 0x000001d100047836 */ /* 0x000fca0000000000 */
[----:B0-----:R-:W-:Y:S01]  /*28830*/  ISETP.LT.AND P6, PT, R4, UR5, !P0 ;  /* 0x0000000504007c0c */ /* 0x001fe2000c7c1270 */
[----:B------:R-:W0:Y:S01]  /*28840*/  LDCU UR5, c[0x0][0x39c] ;  /* 0x00007380ff0577ac */ /* 0x000e220008000800 */
[----:B------:R-:W-:-:S05]  /*28850*/  VIADD R2, R0, 0x1d4 ;  /* 0x000001d400027836 */ /* 0x000fca0000000000 */
[----:B0-----:R-:W-:Y:S01]  /*28860*/  ISETP.LT.AND P3, PT, R2, UR5, !P0 ;  /* 0x0000000502007c0c */ /* 0x001fe2000c761270 */
[----:B------:R-:W-:Y:S01]  /*28870*/  VIADD R4, R0, 0x1d3 ;  /* 0x000001d300047836 */ /* 0x000fe20000000000 */
[----:B------:R-:W0:Y:S04]  /*28880*/  LDCU UR5, c[0x0][0x39c] ;  /* 0x00007380ff0577ac */ /* 0x000e280008000800 */
[----:B---3--:R-:W-:Y:S01]  /*28890*/  ISETP.LT.AND P4, PT, R4, UR6, !P0 ;  /* 0x0000000604007c0c */ /* 0x008fe2000c781270 */
[----:B------:R-:W3:Y:S01]  /*288a0*/  LDCU UR6, c[0x0][0x39c] ;  /* 0x00007380ff0677ac */ /* 0x000ee20008000800 */
[C---:B------:R-:W-:Y:S02]  /*288b0*/  VIADD R3, R0.reuse, 0x1d6 ;  /* 0x000001d600037836 */ /* 0x040fe40000000000 */
[----:B------:R-:W-:Y:S01]  /*288c0*/  VIADD R4, R0, 0x1d5 ;  /* 0x000001d500047836 */ /* 0x000fe20000000000 */
[----:B----4-:R-:W-:-:S05]  /*288d0*/  F2FP.SATFINITE.E4M3.F32.PACK_AB_MERGE_C R20, R21, R20, RZ ;  /* 0x000000141514723e */ /* 0x010fca00048070ff */
[----:B------:R4:W-:Y:S01]  /*288e0*/  @P1 STG.E.U8 desc[UR24][R28.64], R20 ;  /* 0x000000141c001986 */ /* 0x0009e2000c101118 */
[----:B------:R-:W-:-:S03]  /*288f0*/  PRMT R5, R20, 0x9910, RZ ;  /* 0x0000991014057816 */ /* 0x000fc600000000ff */
[----:B----4-:R-:W4:Y:S02]  /*28900*/  LDL.LU.64 R28, [R1+0xac0] ;  /* 0x000ac000011c7983 */ /* 0x010f240000300a00 */
[----:B------:R-:W-:-:S05]  /*28910*/  IMAD.MOV.U32 R2, RZ, RZ, R5 ;  /* 0x000000ffff027224 */ /* 0x000fca00078e0005 */
[----:B------:R-:W-:-:S05]  /*28920*/  SHF.R.S32.HI R2, RZ, 0x8, R2 ;  /* 0x00000008ff027819 */ /* 0x000fca0000011402 */
[----:B------:R0:W-:Y:S04]  /*28930*/  @P6 STG.E.U8 desc[UR24][R30.64], R2 ;  /* 0x000000021e006986 */ /* 0x0001e8000c101118 */
[----:B0-----:R-:W4:Y:S01]  /*28940*/  LDL.LU.64 R30, [R1+0xab8] ;  /* 0x000ab800011e7983 */ /* 0x001f220000300a00 */
[----:B-----5:R-:W-:-:S05]  /*28950*/  F2FP.SATFINITE.E4M3.F32.PACK_AB_MERGE_C R22, R23, R22, RZ ;  /* 0x000000161716723e */ /* 0x020fca00048070ff */
[----:B------:R0:W-:Y:S01]  /*28960*/  @P5 STG.E.U8 desc[UR24][R32.64], R22 ;  /* 0x0000001620005986 */ /* 0x0001e2000c101118 */
[----:B------:R-:W-:-:S03]  /*28970*/  PRMT R5, R22, 0x9910, RZ ;  /* 0x0000991016057816 */ /* 0x000fc600000000ff */
[----:B0-----:R-:W5:Y:S01]  /*28980*/  LDL.LU.64 R32, [R1+0xab0] ;  /* 0x000ab00001207983 */ /* 0x001f620000300a00 */
[----:B---3--:R-:W-:Y:S01]  /*28990*/  ISETP.LT.AND P6, PT, R3, UR6, !P0 ;  /* 0x0000000603007c0c */ /* 0x008fe2000c7c1270 */
[----:B------:R-:W-:Y:S01]  /*289a0*/  IMAD.MOV.U32 R3, RZ, RZ, R5 ;  /* 0x000000ffff037224 */ /* 0x000fe200078e0005 */
[----:B-1----:R-:W-:Y:S01]  /*289b0*/  ISETP.LT.AND P1, PT, R4, UR4, !P0 ;  /* 0x0000000404007c0c */ /* 0x002fe2000c721270 */
[----:B------:R-:W0:Y:S03]  /*289c0*/  LDCU UR4, c[0x0][0x39c] ;  /* 0x00007380ff0477ac */ /* 0x000e260008000800 */
[----:B------:R-:W-:Y:S02]  /*289d0*/  SHF.R.S32.HI R3, RZ, 0x8, R3 ;  /* 0x00000008ff037819 */ /* 0x000fe40000011403 */
[----:B------:R-:W-:Y:S01]  /*289e0*/  F2FP.SATFINITE.E4M3.F32.PACK_AB_MERGE_C R24, R25, R24, RZ ;  /* 0x000000181918723e */ /* 0x000fe200048070ff */
[----:B------:R-:W-:Y:S01]  /*289f0*/  VIADD R2, R0, 0x1d8 ;  /* 0x000001d800027836 */ /* 0x000fe20000000000 */
[----:B------:R-:W1:Y:S01]  /*28a00*/  LDCU UR6, c[0x0][0x39c] ;  /* 0x00007380ff0677ac */ /* 0x000e620008000800 */
[----:B------:R3:W-:Y:S01]  /*28a10*/  @P4 STG.E.U8 desc[UR24][R34.64], R3 ;  /* 0x0000000322004986 */ /* 0x0007e2000c101118 */
[----:B------:R-:W-:-:S03]  /*28a20*/  PRMT R5, R24, 0x9910, RZ ;  /* 0x0000991018057816 */ /* 0x000fc600000000ff */
[----:B---3--:R-:W3:Y:S01]  /*28a30*/  LDL.LU.64 R34, [R1+0xaa8] ;  /* 0x000aa80001227983 */ /* 0x008ee20000300a00 */
[----:B0-----:R-:W-:Y:S01]  /*28a40*/  ISETP.LT.AND P4, PT, R2, UR4, !P0 ;  /* 0x0000000402007c0c */ /* 0x001fe2000c781270 */
[----:B------:R-:W-:Y:S01]  /*28a50*/  IMAD.MOV.U32 R2, RZ, RZ, R5 ;  /* 0x000000ffff027224 */ /* 0x000fe200078e0005 */
[----:B------:R-:W0:Y:S01]  /*28a60*/  LDCU UR4, c[0x0][0x39c] ;  /* 0x00007380ff0477ac */ /* 0x000e220008000800 */
[----:B------:R1:W-:Y:S03]  /*28a70*/  @P3 STG.E.U8 desc[UR24][R36.64], R24 ;  /* 0x0000001824003986 */ /* 0x0003e6000c101118 */
[----:B------:R-:W-:Y:S01]  /*28a80*/  SHF.R.S32.HI R2, RZ, 0x8, R2 ;  /* 0x00000008ff027819 */ /* 0x000fe20000011402 */
[----:B-1----:R-:W3:Y:S04]  /*28a90*/  LDL.LU.64 R36, [R1+0xaa0] ;  /* 0x000aa00001247983 */ /* 0x002ee80000300a00 */
[----:B------:R1:W-:Y:S04]  /*28aa0*/  @P1 STG.E.U8 desc[UR24][R38.64], R2 ;  /* 0x0000000226001986 */ /* 0x0003e8000c101118 */
[----:B-1----:R-:W3:Y:S01]  /*28ab0*/  LDL.LU.64 R38, [R1+0xa98] ;  /* 0x000a980001267983 */ /* 0x002ee20000300a00 */
[----:B------:R-:W-:-:S05]  /*28ac0*/  VIADD R4, R0, 0x1d7 ;  /* 0x000001d700047836 */ /* 0x000fca0000000000 */
[----:B------:R-:W-:Y:S01]  /*28ad0*/  ISETP.LT.AND P5, PT, R4, UR5, !P0 ;  /* 0x0000000504007c0c */ /* 0x000fe2000c7a1270 */
[----:B------:R-:W1:Y:S01]  /*28ae0*/  LDCU UR5, c[0x0][0x39c] ;  /* 0x00007380ff0577ac */ /* 0x000e620008000800 */
[----:B--2---:R-:W-:Y:S01]  /*28af0*/  F2FP.SATFINITE.E4M3.F32.PACK_AB_MERGE_C R26, R27, R26, RZ ;  /* 0x0000001a1b1a723e */ /* 0x004fe200048070ff */
[----:B------:R-:W-:-:S03]  /*28b00*/  VIADD R3, R0, 0x1da ;  /* 0x000001da00037836 */ /* 0x000fc60000000000 */
[----:B------:R-:W-:Y:S01]  /*28b10*/  PRMT R5, R26, 0x9910, RZ ;  /* 0x000099101a057816 */ /* 0x000fe200000000ff */
[----:B------:R2:W-:Y:S01]  /*28b20*/  @P6 STG.E.U8 desc[UR24][R40.64], R26 ;  /* 0x0000001a28006986 */ /* 0x0005e2000c101118 */
[----:B------:R-:W-:-:S03]  /*28b30*/  VIADD R4, R0, 0x1d9 ;  /* 0x000001d900047836 */ /* 0x000fc60000000000 */
[----:B--2---:R-:W2:Y:S01]  /*28b40*/  LDL.LU.64 R40, [R1+0xa90] ;  /* 0x000a900001287983 */ /* 0x004ea20000300a00 */
[----:B-1----:R-:W-:Y:S01]  /*28b50*/  ISETP.LT.AND P1, PT, R3, UR5, !P0 ;  /* 0x0000000503007c0c */ /* 0x002fe2000c721270 */
[----:B------:R-:W-:Y:S01]  /*28b60*/  IMAD.MOV.U32 R3, RZ, RZ, R5 ;  /* 0x000000ffff037224 */ /* 0x000fe200078e0005 */
[----:B------:R-:W-:Y:S01]  /*28b70*/  ISETP.LT.AND P3, PT, R4, UR6, !P0 ;  /* 0x0000000604007c0c */ /* 0x000fe2000c761270 */
[----:B------:R-:W1:Y:S03]  /*28b80*/  LDCU UR6, c[0x0][0x39c] ;  /* 0x00007380ff0677ac */ /* 0x000e660008000800 */
[----:B------:R-:W-:Y:S01]  /*28b90*/  SHF.R.S32.HI R3, RZ, 0x8, R3 ;  /* 0x00000008ff037819 */ /* 0x000fe20000011403 */
[----:B------:R-:W-:Y:S01]  /*28ba0*/  VIADD R2, R0, 0x1dc ;  /* 0x000001dc00027836 */ /* 0x000fe20000000000 */
[----:B------:R-:W0:Y:S03]  /*28bb0*/  LDCU UR5, c[0x0][0x39c] ;  /* 0x00007380ff0577ac */ /* 0x000e260008000800 */
[----:B------:R1:W-:Y:S04]  /*28bc0*/  @P5 STG.E.U8 desc[UR24][R42.64], R3 ;  /* 0x000000032a005986 */ /* 0x0003e8000c101118 */
[----:B-1----:R-:W2:Y:S01]  /*28bd0*/  LDL.LU.64 R42, [R1+0xa88] ;  /* 0x000a8800012a7983 */ /* 0x002ea20000300a00 */
[----:B------:R-:W-:Y:S01]  /*28be0*/  ISETP.LT.AND P5, PT, R2, UR6, !P0 ;  /* 0x0000000602007c0c */ /* 0x000fe2000c7a1270 */
[----:B------:R-:W-:Y:S01]  /*28bf0*/  VIADD R4, R0, 0x1db ;  /* 0x000001db00047836 */ /* 0x000fe20000000000 */
[----:B------:R-:W1:Y:S04]  /*28c00*/  LDCU UR6, c[0x0][0x39c] ;  /* 0x00007380ff0677ac */ /* 0x000e680008000800 */
[----:B0-----:R-:W-:Y:S01]  /*28c10*/  ISETP.LT.AND P6, PT, R4, UR4, !P0 ;  /* 0x0000000404007c0c */ /* 0x001fe2000c7c1270 */
[----:B------:R-:W0:Y:S01]  /*28c20*/  LDCU UR4, c[0x0][0x39c] ;  /* 0x00007380ff0477ac */ /* 0x000e220008000800 */
[----:B------:R-:W-:-:S02]  /*28c30*/  VIADD R3, R0, 0x1de ;  /* 0x000001de00037836 */ /* 0x000fc40000000000 */
[----:B------:R-:W-:Y:S01]  /*28c40*/  VIADD R4, R0, 0x1dd ;  /* 0x000001dd00047836 */ /* 0x000fe20000000000 */
[----:B----4-:R-:W-:-:S04]  /*28c50*/  F2FP.SATFINITE.E4M3.F32.PACK_AB_MERGE_C R28, R29, R28, RZ ;  /* 0x0000001c1d1c723e */ /* 0x010fc800048070ff */
[----:B------:R-:W-:Y:S01]  /*28c60*/  PRMT R5, R28, 0x9910, RZ ;  /* 0x000099101c057816 */ /* 0x000fe200000000ff */
[----:B------:R4:W-:Y:S04]  /*28c70*/  @P4 STG.E.U8 desc[UR24][R44.64], R28 ;  /* 0x0000001c2c004986 */ /* 0x0009e8000c101118 */
[----:B------:R-:W-:Y:S01]  /*28c80*/  IMAD.MOV.U32 R2, RZ, RZ, R5 ;  /* 0x000000ffff027224 */ /* 0x000fe200078e0005 */
[----:B----4-:R-:W4:Y:S04]  /*28c90*/  LDL.LU.64 R44, [R1+0xa80] ;  /* 0x000a8000012c7983 */ /* 0x010f280000300a00 */
[----:B------:R-:W-:-:S05]  /*28ca0*/  SHF.R.S32.HI R2, RZ, 0x8, R2 ;  /* 0x00000008ff027819 */ /* 0x000fca0000011402 */
[----:B------:R0:W-:Y:S01]  /*28cb0*/  @P3 STG.E.U8 desc[UR24][R46.64], R2 ;  /* 0x000000022e003986 */ /* 0x0001e2000c101118 */
[----:B------:R-:W-:-:S03]  /*28cc0*/  F2FP.SATFINITE.E4M3.F32.PACK_AB_MERGE_C R30, R31, R30, RZ ;  /* 0x0000001e1f1e723e */ /* 0x000fc600048070ff */
[----:B0-----:R-:W4:Y:S01]  /*28cd0*/  LDL.LU.64 R46, [R1+0xa78] ;  /* 0x000a7800012e7983 */ /* 0x001f220000300a00 */
[----:B------:R-:W-:Y:S02]  /*28ce0*/  PRMT R5, R30, 0x9910, RZ ;  /* 0x000099101e057816 */ /* 0x000fe400000000ff */
[----:B------:R-:W-:Y:S01]  /*28cf0*/  ISETP.LT.AND P3, PT, R3, UR4, !P0 ;  /* 0x0000000403007c0c */ /* 0x000fe2000c761270 */
[----:B------:R0:W-:Y:S01]  /*28d00*/  @P1 STG.E.U8 desc[UR24][R48.64], R30 ;  /* 0x0000001e30001986 */ /* 0x0001e2000c101118 */
[----:B------:R-:W-:Y:S01]  /*28d10*/  ISETP.LT.AND P4, PT, R4, UR5, !P0 ;  /* 0x0000000504007c0c */ /* 0x000fe2000c781270 */
[----:B------:R-:W-:Y:S01]  /*28d20*/  IMAD.MOV.U32 R3, RZ, RZ, R5 ;  /* 0x000000ffff037224 */ /* 0x000fe200078e0005 */
[----:B------:R-:W1:Y:S01]  /*28d30*/  LDCU UR5, c[0x0][0x39c] ;  /* 0x00007380ff0577ac */ /* 0x000e620008000800 */
[----:B-----5:R-:W-:Y:S01]  /*28d40*/  F2FP.SATFINITE.E4M3.F32.PACK_AB_MERGE_C R32, R33, R32, RZ ;  /* 0x000000202120723e */ /* 0x020fe200048070ff */
[----:B------:R-:W-:Y:S01]  /*28d50*/  VIADD R2, R0, 0x1e0 ;  /* 0x000001e000027836 */ /* 0x000fe20000000000 */
[----:B------:R-:W5:Y:S01]  /*28d60*/  LDCU UR4, c[0x0][0x39c] ;  /* 0x00007380ff0477ac */ /* 0x000f620008000800 */
[----:B0-----:R-:W4:Y:S01]  /*28d70*/  LDL.LU.64 R48, [R1+0xa70] ;  /* 0x000a700001307983 */ /* 0x001f220000300a00 */
[----:B------:R-:W-:-:S05]  /*28d80*/  SHF.R.S32.HI R3, RZ, 0x8, R3 ;  /* 0x00000008ff037819 */ /* 0x000fca0000011403 */
[----:B------:R0:W-:Y:S01]  /*28d90*/  @P6 STG.E.U8 desc[UR24][R50.64], R3 ;  /* 0x0000000332006986 */ /* 0x0001e2000c101118 */
[----:B------:R-:W-:-:S03]  /*28da0*/  PRMT R5, R32, 0x9910, RZ ;  /* 0x0000991020057816 */ /* 0x000fc600000000ff */
[----:B0-----:R-:W4:Y:S01]  /*28db0*/  LDL.LU.64 R50, [R1+0xa68] ;  /* 0x000a680001327983 */ /* 0x001f220000300a00 */
[----:B------:R-:W-:Y:S01]  /*28dc0*/  VIADD R4, R0, 0x1df ;  /* 0x000001df00047836 */ /* 0x000fe20000000000 */
[----:B-1----:R-:W-:Y:S02]  /*28dd0*/  ISETP.LT.AND P6, PT, R2, UR5, !P0 ;  /* 0x0000000502007c0c */ /* 0x002fe4000c7c1270 */
[----:B------:R0:W-:Y:S01]  /*28de0*/  @P5 STG.E.U8 desc[UR24][R52.64], R32 ;  /* 0x0000002034005986 */ /* 0x0001e2000c101118 */
[----:B------:R-:W-:Y:S01]  /*28df0*/  IMAD.MOV.U32 R2, RZ, RZ, R5 ;  /* 0x000000ffff027224 */ /* 0x000fe200078e0005 */
[----:B------:R-:W-:Y:S01]  /*28e00*/  ISETP.LT.AND P1, PT, R4, UR6, !P0 ;  /* 0x0000000604007c0c */ /* 0x000fe2000c721270 */
[----:B------:R-:W1:Y:S01]  /*28e10*/  LDCU UR6, c[0x0][0x39c] ;  /* 0x00007380ff0677ac */ /* 0x000e620008000800 */
[----:B------:R-:W1:Y:S01]  /*28e20*/  LDCU UR5, c[0x0][0x39c] ;  /* 0x00007380ff0577ac */ /* 0x000e620008000800 */
[----:B0-----:R-:W4:Y:S01]  /*28e30*/  LDL.LU.64 R52, [R1+0xa60] ;  /* 0x000a600001347983 */ /* 0x001f220000300a00 */
[----:B------:R-:W-:Y:S01]  /*28e40*/  SHF.R.S32.HI R2, RZ, 0x8, R2 ;  /* 0x00000008ff027819 */ /* 0x000fe20000011402 */
[----:B------:R-:W-:Y:S01]  /*28e50*/  VIADD R4, R0, 0x1e1 ;  /* 0x000001e100047836 */ /* 0x000fe20000000000 */
[----:B---3--:R-:W-:-:S03]  /*28e60*/  F2FP.SATFINITE.E4M3.F32.PACK_AB_MERGE_C R34, R35, R34, RZ ;  /* 0x000000222322723e */ /* 0x008fc600048070ff */
[----:B------:R0:W-:Y:S01]  /*28e70*/  @P4 STG.E.U8 desc[UR24][R54.64], R2 ;  /* 0x0000000236004986 */ /* 0x0001e2000c101118 */
[----:B-----5:R-:W-:Y:S01]  /*28e80*/  ISETP.LT.AND P5, PT, R4, UR4, !P0 ;  /* 0x0000000404007c0c */ /* 0x020fe2000c7a1270 */
[----:B------:R-:W3:Y:S01]  /*28e90*/  LDCU UR4, c[0x0][0x39c] ;  /* 0x00007380ff0477ac */ /* 0x000ee20008000800 */
[----:B------:R-:W-:Y:S01]  /*28ea0*/  VIADD R3, R0, 0x1e2 ;  /* 0x000001e200037836 */ /* 0x000fe20000000000 */
[----:B------:R-:W-:Y:S01]  /*28eb0*/  PRMT R5, R34, 0x9910, RZ ;  /* 0x0000991022057816 */ /* 0x000fe200000000ff */
[----:B0-----:R-:W5:Y:S03]  /*28ec0*/  LDL.LU.64 R54, [R1+0xa58] ;  /* 0x000a580001367983 */ /* 0x001f660000300a00 */
[----:B-1----:R-:W-:Y:S01]  /*28ed0*/  ISETP.LT.AND P4, PT, R3, UR6, !P0 ;  /* 0x0000000603007c0c */ /* 0x002fe2000c781270 */
[C---:B------:R-:W-:Y:S01]  /*28ee0*/  VIADD R4, R0.reuse, 0x1e3 ;  /* 0x000001e300047836 */ /* 0x040fe20000000000 */
[----:B------:R-:W-:Y:S01]  /*28ef0*/  F2FP.SATFINITE.E4M3.F32.PACK_AB_MERGE_C R36, R37, R36, RZ ;  /* 0x000000242524723e */ /* 0x000fe200048070ff */
[----:B------:R-:W-:Y:S01]  /*28f00*/  IMAD.MOV.U32 R3, RZ, RZ, R5 ;  /* 0x000000ffff037224 */ /* 0x000fe200078e0005 */
[----:B------:R0:W-:Y:S01]  /*28f10*/  @P3 STG.E.U8 desc[UR24][R56.64], R34 ;  /* 0x0000002238003986 */ /* 0x0001e2000c101118 */
[----:B------:R-:W-:Y:S01]  /*28f20*/  VIADD R2, R0, 0x1e4 ;  /* 0x000001e400027836 */ /* 0x000fe20000000000 */
[----:B------:R-:W-:Y:S01]  /*28f30*/  ISETP.LT.AND P3, PT, R4, UR5, !P0 ;  /* 0x0000000504007c0c */ /* 0x000fe2000c761270 */
[----:B------:R-:W1:Y:S01]  /*28f40*/  LDCU UR5, c[0x0][0x39c] ;  /* 0x00007380ff0577ac */ /* 0x000e620008000800 */
[----:B------:R-:W-:-:S02]  /*28f50*/  SHF.R.S32.HI R3, RZ, 0x8, R3 ;  /* 0x00000008ff037819 */ /* 0x000fc40000011403 */
[----:B------:R-:W-:Y:S01]  /*28f60*/  PRMT R5, R36, 0x9910, RZ ;  /* 0x0000991024057816 */ /* 0x000fe200000000ff */
[----:B------:R-:W1:Y:S01]  /*28f70*/  LDCU UR6, c[0x0][0x39c] ;  /* 0x00007380ff0677ac */ /* 0x000e620008000800 */
[----:B0-----:R-:W5:Y:S04]  /*28f80*/  LDL.LU.64 R56, [R1+0xa50] ;  /* 0x000a500001387983 */ /* 0x001f680000300a00 */
[----:B------:R0:W-:Y:S01]  /*28f90*/  @P1 STG.E.U8 desc[UR24][R58.64], R3 ;  /* 0x000000033a001986 */ /* 0x0001e2000c101118 */
[----:B---3--:R-:W-:Y:S01]  /*28fa0*/  ISETP.LT.AND P1, PT, R2, UR4, !P0 ;  /* 0x0000000402007c0c */ /* 0x008fe2000c721270 */
[----:B------:R-:W-:Y:S01]  /*28fb0*/  IMAD.MOV.U32 R2, RZ, RZ, R5 ;  /* 0x000000ffff027224 */ /* 0x000fe200078e0005 */
[----:B------:R-:W-:Y:S01]  /*28fc0*/  F2FP.SATFINITE.E4M3.F32.PACK_AB_MERGE_C R38, R39, R38, RZ ;  /* 0x000000262726723e */ /* 0x000fe200048070ff */
[----:B------:R3:W-:Y:S01]  /*28fd0*/  @P6 STG.E.U8 desc[UR24][R60.64], R36 ;  /* 0x000000243c006986 */ /* 0x0007e2000c101118 */
[----:B------:R-:W2:Y:S02]  /*28fe0*/  LDCU UR4, c[0x0][0x39c] ;  /* 0x00007380ff0477ac */ /* 0x000ea40008000800 */
[----:B------:R-:W-:Y:S01]  /*28ff0*/  SHF.R.S32.HI R2, RZ, 0x8, R2 ;  /* 0x00000008ff027819 */ /* 0x000fe20000011402 */
[----:B0-----:R-:W5:Y:S01]  /*29000*/  LDL.LU.64 R58, [R1+0xa48] ;  /* 0x000a4800013a7983 */ /* 0x001f620000300a00 */
[----:B------:R-:W-:Y:S01]  /*29010*/  VIADD R3, R0, 0x1e6 ;  /* 0x000001e600037836 */ /* 0x000fe20000000000 */
[----:B------:R-:W-:-:S02]  /*29020*/  PRMT R5, R38, 0x9910, RZ ;  /* 0x0000991026057816 */ /* 0x000fc400000000ff */
[----:B------:R0:W-:Y:S02]  /*29030*/  @P5 STG.E.U8 desc[UR24][R62.64], R2 ;  /* 0x000000023e005986 */ /* 0x0001e4000c101118 */
[----:B-1----:R-:W-:Y:S01]  /*29040*/  ISETP.LT.AND P5, PT, R3, UR5, !P0 ;  /* 0x0000000503007c0c */ /* 0x002fe2000c7a1270 */
[----:B------:R-:W-:Y:S01]  /*29050*/  IMAD.MOV.U32 R3, RZ, RZ, R5 ;  /* 0x000000ffff037224 */ /* 0x000fe200078e0005 */
[----:B---3--:R-:W3:Y:S01]  /*29060*/  LDL.LU.64 R60, [R1+0xa40] ;  /* 0x000a4000013c7983 */ /* 0x008ee20000300a00 */
[----:B------:R-:W-:Y:S01]  /*29070*/  VIADD R4, R0, 0x1e5 ;  /* 0x000001e500047836 */ /* 0x000fe20000000000 */
[----:B------:R-:W1:Y:S02]  /*29080*/  LDCU UR5, c[0x0][0x39c] ;  /* 0x00007380ff0577ac */ /* 0x000e640008000800 */
[----:B------:R-:W-:Y:S01]  /*29090*/  SHF.R.S32.HI R3, RZ, 0x8, R3 ;  /* 0x00000008ff037819 */ /* 0x000fe20000011403 */
[----:B------:R2:W-:Y:S04]  /*290a0*/  @P4 STG.E.U8 desc[UR24][R64.64], R38 ;  /* 0x0000002640004986 */ /* 0x0005e8000c101118 */
[----:B0-----:R-:W3:Y:S04]  /*290b0*/  LDL.LU.64 R62, [R1+0xa38] ;  /* 0x000a3800013e7983 */ /* 0x001ee80000300a00 */
[----:B------:R0:W-:Y:S04]  /*290c0*/  @P3 STG.E.U8 desc[UR24][R66.64], R3 ;  /* 0x0000000342003986 */ /* 0x0001e8000c101118 */
[----:B--2---:R-:W2:Y:S04]  /*290d0*/  LDL.LU.64 R64, [R1+0xa30] ;  /* 0x000a300001407983 */ /* 0x004ea80000300a00 */
[----:B0-----:R-:W2:Y:S01]  /*290e0*/  LDL.LU.64 R66, [R1+0xa28] ;  /* 0x000a280001427983 */ /* 0x001ea20000300a00 */
[----:B------:R-:W-:Y:S01]  /*290f0*/  ISETP.LT.AND P6, PT, R4, UR6, !P0 ;  /* 0x0000000604007c0c */ /* 0x000fe2000c7c1270 */
[----:B------:R-:W0:Y:S01]  /*29100*/  LDCU UR6, c[0x0][0x39c] ;  /* 0x00007380ff0677ac */ /* 0x000e220008000800 */
[----:B------:R-:W-:-:S02]  /*29110*/  VIADD R4, R0, 0x1e7 ;  /* 0x000001e700047836 */ /* 0x000fc40000000000 */
[----:B------:R-:W-:-:S03]  /*29120*/  VIADD R2, R0, 0x1e8 ;  /* 0x000001e800027836 */ /* 0x000fc60000000000 */
[----:B------:R-:W-:Y:S01]  /*29130*/  ISETP.LT.AND P4, PT, R4, UR4, !P0 ;  /* 0x0000000404007c0c */ /* 0x000fe2000c781270 */
[----:B------:R-:W1:Y:S01]  /*29140*/  LDCU UR4, c[0x0][0x39c] ;  /* 0x00007380ff0477ac */ /* 0x000e620008000800 */
[----:B------:R-:W-:-:S04]  /*29150*/  F2FP.SATFINITE.E4M3.F32.PACK_AB_MERGE_C R41, R41, R40, RZ ;  /* 0x000000282929723e */ /* 0x000fc800048070ff */
[----:B------:R-:W-:Y:S02]  /*29160*/  PRMT R5, R41, 0x9910, RZ ;  /* 0x0000991029057816 */ /* 0x000fe400000000ff */
[----:B0-----:R-:W-:Y:S01]  /*29170*/  ISETP.LT.AND P3, PT, R2, UR6, !P0 ;  /* 0x0000000602007c0c */ /* 0x001fe2000c761270 */
[----:B------:R-:W0:Y:S01]  /*29180*/  LDCU UR6, c[0x0][0x39c] ;  /* 0x00007380ff0677ac */ /* 0x000e220008000800 */
[----:B------:R-:W-:Y:S01]  /*29190*/  VIADD R2, R0, 0x1e9 ;  /* 0x000001e900027836 */ /* 0x000fe20000000000 */
[----:B------:R-:W-:Y:S01]  /*291a0*/  @P1 STG.E.U8 desc[UR24][R250.64], R41 ;  /* 0x00000029fa001986 */ /* 0x000fe2000c101118 */
[----:B------:R-:W-:-:S03]  /*291b0*/  SHF.R.S32.HI R5, RZ, 0x8, R5 ;  /* 0x00000008ff057819 */ /* 0x000fc60000011405 */
[----:B-1----:R-:W-:Y:S01]  /*291c0*/  ISETP.LT.AND P1, PT, R2, UR5, !P0 ;  /* 0x0000000502007c0c */ /* 0x002fe2000c721270 */
[----:B------:R-:W1:Y:S01]  /*291d0*/  LDCU UR5, c[0x0][0x39c] ;  /* 0x00007380ff0577ac */ /* 0x000e620008000800 */
[----:B------:R-:W-:Y:S01]  /*291e0*/  VIADD R2, R0, 0x1ea ;  /* 0x000001ea00027836 */ /* 0x000fe20000000000 */
[----:B------:R-:W-:Y:S01]  /*291f0*/  F2FP.SATFINITE.E4M3.F32.PACK_AB_MERGE_C R43, R43, R42, RZ ;  /* 0x0000002a2b2b723e */ /* 0x000fe200048070ff */
[----:B------:R1:W-:Y:S03]  /*29200*/  @P6 STG.E.U8 desc[UR24][R248.64], R5 ;  /* 0x00000005f8006986 */ /* 0x0003e6000c101118 */
[----:B------:R-:W-:Y:S01]  /*29210*/  ISETP.LT.AND P6, PT, R2, UR4, !P0 ;  /* 0x0000000402007c0c */ /* 0x000fe2000c7c1270 */
[----:B------:R-:W4:Y:S01]  /*29220*/  LDCU UR4, c[0x0][0x39c] ;  /* 0x00007380ff0477ac */ /* 0x000f220008000800 */
[----:B------:R-:W-:Y:S01]  /*29230*/  VIADD R2, R0, 0x1eb ;  /* 0x000001eb00027836 */ /* 0x000fe20000000000 */
[----:B------:R-:W-:Y:S01]  /*29240*/  PRMT R3, R43, 0x9910, RZ ;  /* 0x000099102b037816 */ /* 0x000fe200000000ff */
[----:B------:R-:W-:Y:S03]  /*29250*/  @P5 STG.E.U8 desc[UR24][R246.64], R43 ;  /* 0x0000002bf6005986 */ /* 0x000fe6000c101118 */
[----:B0-----:R-:W-:Y:S01]  /*29260*/  ISETP.LT.AND P5, PT, R2, UR6, !P0 ;  /* 0x0000000602007c0c */ /* 0x001fe2000c7a1270 */
[----:B------:R-:W0:Y:S01]  /*29270*/  LDCU UR6, c[0x0][0x39c] ;  /* 0x00007380ff0677ac */ /* 0x000e220008000800 */
[----:B------:R-:W-:Y:S01]  /*29280*/  SHF.R.S32.HI R3, RZ, 0x8, R3 ;  /* 0x00000008ff037819 */ /* 0x000fe20000011403 */
[----:B------:R-:W-:-:S04]  /*29290*/  VIADD R2, R0, 0x1ec ;  /* 0x000001ec00027836 */ /* 0x000fc80000000000 */
[----:B------:R0:W-:Y:S01]  /*292a0*/  @P4 STG.E.U8 desc[UR24][R244.64], R3 ;  /* 0x00000003f4004986 */ /* 0x0001e2000c101118 */
[----:B-1----:R-:W-:Y:S01]  /*292b0*/  ISETP.LT.AND P4, PT, R2, UR5, !P0 ;  /* 0x0000000502007c0c */ /* 0x002fe2000c781270 */
[----:B------:R-:W1:Y:S01]  /*292c0*/  LDCU UR5, c[0x0][0x39c] ;  /* 0x00007380ff0577ac */ /* 0x000e620008000800 */
[----:B------:R-:W-:Y:S01]  /*292d0*/  VIADD R2, R0, 0x1ed ;  /* 0x000001ed00027836 */ /* 0x000fe20000000000 */
[----:B----4-:R-:W-:-:S04]  /*292e0*/  F2FP.SATFINITE.E4M3.F32.PACK_AB_MERGE_C R45, R45, R44, RZ ;  /* 0x0000002c2d2d723e */ /* 0x010fc800048070ff */
[----:B------:R-:W-:Y:S01]  /*292f0*/  PRMT R5, R45, 0x9910, RZ ;  /* 0x000099102d057816 */ /* 0x000fe200000000ff */
[----:B------:R-:W-:Y:S01]  /*29300*/  @P3 STG.E.U8 desc[UR24][R242.64], R45 ;  /* 0x0000002df2003986 */ /* 0x000fe2000c101118 */
[----:B------:R-:W-:Y:S01]  /*29310*/  ISETP.LT.AND P3, PT, R2, UR4, !P0 ;  /* 0x0000000402007c0c */ /* 0x000fe2000c761270 */
[----:B------:R-:W4:Y:S01]  /*29320*/  LDCU UR4, c[0x0][0x39c] ;  /* 0x00007380ff0477ac */ /* 0x000f220008000800 */
[----:B------:R-:W-:Y:S01]  /*29330*/  SHF.R.S32.HI R5, RZ, 0x8, R5 ;  /* 0x00000008ff057819 */ /* 0x000fe20000011405 */
[----:B------:R-:W-:-:S04]  /*29340*/  VIADD R2, R0, 0x1ee ;  /* 0x000001ee00027836 */ /* 0x000fc80000000000 */
[----:B------:R4:W-:Y:S01]  /*29350*/  @P1 STG.E.U8 desc[UR24][R240.64], R5 ;  /* 0x00000005f0001986 */ /* 0x0009e2000c101118 */
[----:B0-----:R-:W-:Y:S01]  /*29360*/  ISETP.LT.AND P1, PT, R2, UR6, !P0 ;  /* 0x0000000602007c0c */ /* 0x001fe2000c721270 */
[----:B------:R-:W0:Y:S01]  /*29370*/  LDCU UR6, c[0x0][0x39c] ;  /* 0x00007380ff0677ac */ /* 0x000e220008000800 */
[----:B------:R-:W-:Y:S01]  /*29380*/  F2FP.SATFINITE.E4M3.F32.PACK_AB_MERGE_C R47, R47, R46, RZ ;  /* 0x0000002e2f2f723e */ /* 0x000fe200048070ff */
[----:B------:R-:W-:-:S03]  /*29390*/  VIADD R2, R0, 0x1ef ;  /* 0x000001ef00027836 */ /* 0x000fc60000000000 */
[----:B------:R-:W-:Y:S01]  /*293a0*/  PRMT R3, R47, 0x9910, RZ ;  /* 0x000099102f037816 */ /* 0x000fe200000000ff */
[----:B------:R-:W-:Y:S01]  /*293b0*/  @P6 STG.E.U8 desc[UR24][R238.64], R47 ;  /* 0x0000002fee006986 */ /* 0x000fe2000c101118 */
[----:B-1----:R-:W-:Y:S01]  /*293c0*/  ISETP.LT.AND P6, PT, R2, UR5, !P0 ;  /* 0x0000000502007c0c */ /* 0x002fe2000c7c1270 */
[----:B------:R-:W1:Y:S01]  /*293d0*/  LDCU UR5, c[0x0][0x39c] ;  /* 0x00007380ff0577ac */ /* 0x000e620008000800 */
[----:B------:R-:W-:Y:S01]  /*293e0*/  SHF.R.S32.HI R3, RZ, 0x8, R3 ;  /* 0x00000008ff037819 */ /* 0x000fe20000011403 */
[----:B------:R-:W-:-:S04]  /*293f0*/  VIADD R2, R0, 0x1f0 ;  /* 0x000001f000027836 */ /* 0x000fc80000000000 */
[----:B------:R1:W-:Y:S01]  /*29400*/  @P5 STG.E.U8 desc[UR24][R236.64], R3 ;  /* 0x00000003ec005986 */ /* 0x0003e2000c101118 */
[----:B----4-:R-:W-:Y:S01]  /*29410*/  ISETP.LT.AND P5, PT, R2, UR4, !P0 ;  /* 0x0000000402007c0c */ /* 0x010fe2000c7a1270 */
[----:B------:R-:W4:Y:S01]  /*29420*/  LDCU UR4, c[0x0][0x39c] ;  /* 0x00007380ff0477ac */ /* 0x000f220008000800 */
[----:B------:R-:W-:Y:S01]  /*29430*/  F2FP.SATFINITE.E4M3.F32.PACK_AB_MERGE_C R49, R49, R48, RZ ;  /* 0x000000303131723e */ /* 0x000fe200048070ff */
[----:B------:R-:W-:-:S03]  /*29440*/  VIADD R2, R0, 0x1f1 ;  /* 0x000001f100027836 */ /* 0x000fc60000000000 */
[----:B------:R-:W-:Y:S01]  /*29450*/  PRMT R5, R49, 0x9910, RZ ;  /* 0x0000991031057816 */ /* 0x000fe200000000ff */
[----:B------:R-:W-:Y:S01]  /*29460*/  @P4 STG.E.U8 desc[UR24][R234.64], R49 ;  /* 0x00000031ea004986 */ /* 0x000fe2000c101118 */
[----:B0-----:R-:W-:Y:S01]  /*29470*/  ISETP.LT.AND P4, PT, R2, UR6, !P0 ;  /* 0x0000000602007c0c */ /* 0x001fe2000c781270 */
[----:B------:R-:W0:Y:S01]  /*29480*/  LDCU UR6, c[0x0][0x39c] ;  /* 0x00007380ff0677ac */ /* 0x000e220008000800 */
[----:B------:R-:W-:Y:S01]  /*29490*/  SHF.R.S32.HI R5, RZ, 0x8, R5 ;  /* 0x00000008ff057819 */ /* 0x000fe20000011405 */
[----:B------:R-:W-:-:S04]  /*294a0*/  VIADD R2, R0, 0x1f2 ;  /* 0x000001f200027836 */ /* 0x000fc80000000000 */
[----:B------:R0:W-:Y:S01]  /*294b0*/  @P3 STG.E.U8 desc[UR24][R232.64], R5 ;  /* 0x00000005e8003986 */ /* 0x0001e2000c101118 */
[----:B-1----:R-:W-:Y:S01]  /*294c0*/  ISETP.LT.AND P3, PT, R2, UR5, !P0 ;  /* 0x0000000502007c0c */ /* 0x002fe2000c761270 */
[----:B------:R-:W1:Y:S01]  /*294d0*/  LDCU UR5, c[0x0][0x39c] ;  /* 0x00007380ff0577ac */ /* 0x000e620008000800 */
[----:B------:R-:W-:Y:S01]  /*294e0*/  F2FP.SATFINITE.E4M3.F32.PACK_AB_MERGE_C R51, R51, R50, RZ ;  /* 0x000000323333723e */ /* 0x000fe200048070ff */
[----:B------:R-:W-:-:S03]  /*294f0*/  VIADD R2, R0, 0x1f3 ;  /* 0x000001f300027836 */ /* 0x000fc60000000000 */
[----:B------:R-:W-:Y:S01]  /*29500*/  PRMT R3, R51, 0x9910, RZ ;  /* 0x0000991033037816 */ /* 0x000fe200000000ff */
[----:B------:R-:W-:Y:S01]  /*29510*/  @P1 STG.E.U8 desc[UR24][R230.64], R51 ;  /* 0x00000033e6001986 */ /* 0x000fe2000c101118 */
[----:B----4-:R-:W-:Y:S01]  /*29520*/  ISETP.LT.AND P1, PT, R2, UR4, !P0 ;  /* 0x0000000402007c0c */ /* 0x010fe2000c721270 */
        /* <DEDUP_REMOVED lines=17> */
[----:B------:R-:W-:Y:S01]  /*29640*/  VIADD R2, R0, 0x1f7 ;  /* 0x000001f700027836 */ /* 0x000fe20000000000 */
[----:B-----5:R-:W-:-:S04]  /*29650*/  F2FP.SATFINITE.E4M3.F32.PACK_AB_MERGE_C R55, R55, R54, RZ ;  /* 0x000000363737723e */ /* 0x020fc800048070ff */
        /* <DEDUP_REMOVED lines=14> */
[----:B------:R-:W-:Y:S01]  /*29740*/  VIADD R2, R0, 0x1fa ;  /* 0x000001fa00027836 */ /* 0x000fe20000000000 */
[----:B------:R-:W-:Y:S01]  /*29750*/  SHF.R.S32.HI R5, RZ, 0x8, R5 ;  /* 0x00000008ff057819 */ /* 0x000fe20000011405 */
[----:B------:R-:W4:Y:S04]  /*29760*/  LDCU UR4, c[0x0][0x39c] ;  /* 0x00007380ff0477ac */ /* 0x000f280008000800 */
[----:B------:R3:W-:Y:S01]  /*29770*/  @P5 STG.E.U8 desc[UR24][R216.64], R5 ;  /* 0x00000005d8005986 */ /* 0x0007e2000c101118 */
[----:B0-----:R-:W-:Y:S01]  /*29780*/  ISETP.LT.AND P5, PT, R2, UR6, !P0 ;  /* 0x0000000602007c0c */ /* 0x001fe2000c7a1270 */
[----:B------:R-:W0:Y:S01]  /*29790*/  LDCU UR6, c[0x0][0x39c] ;  /* 0x00007380ff0677ac */ /* 0x000e220008000800 */
[----:B------:R-:W-:Y:S01]  /*297a0*/  F2FP.SATFINITE.E4M3.F32.PACK_AB_MERGE_C R59, R59, R58, RZ ;  /* 0x0000003a3b3b723e */ /* 0x000fe200048070ff */
[----:B------:R-:W-:-:S03]  /*297b0*/  VIADD R2, R0, 0x1fb ;  /* 0x000001fb00027836 */ /* 0x000fc60000000000 */
[----:B-----5:R-:W-:Y:S01]  /*297c0*/  PRMT R3, R59, 0x9910, RZ ;  /* 0x000099103b037816 */ /* 0x020fe200000000ff */
[----:B------:R-:W-:Y:S01]  /*297d0*/  @P4 STG.E.U8 desc[UR24][R214.64], R59 ;  /* 0x0000003bd6004986 */ /* 0x000fe2000c101118 */
[----:B-1----:R-:W-:Y:S01]  /*297e0*/  ISETP.LT.AND P4, PT, R2, UR5, !P0 ;  /* 0x0000000502007c0c */ /* 0x002fe2000c781270 */
[C---:B------:R-:W-:Y:S01]  /*297f0*/  VIADD R2, R0.reuse, 0x1fc ;  /* 0x000001fc00027836 */ /* 0x040fe20000000000 */
[----:B------:R-:W-:Y:S02]  /*29800*/  SHF.R.S32.HI R3, RZ, 0x8, R3 ;  /* 0x00000008ff037819 */ /* 0x000fe40000011403 */
[----:B---3--:R-:W-:Y:S01]  /*29810*/  F2FP.SATFINITE.E4M3.F32.PACK_AB_MERGE_C R61, R61, R60, RZ ;  /* 0x0000003c3d3d723e */ /* 0x008fe200048070ff */
[----:B------:R-:W-:Y:S02]  /*29820*/  VIADD R4, R0, 0x1fd ;  /* 0x000001fd00047836 */ /* 0x000fe40000000000 */
[----:B------:R1:W-:Y:S01]  /*29830*/  @P3 STG.E.U8 desc[UR24][R212.64], R3 ;  /* 0x00000003d4003986 */ /* 0x0003e2000c101118 */
[----:B------:R-:W-:-:S02]  /*29840*/  PRMT R5, R61, 0x9910, RZ ;  /* 0x000099103d057816 */ /* 0x000fc400000000ff */
[----:B------:R-:W-:Y:S01]  /*29850*/  ISETP.LT.AND P3, PT, R2, UR7, !P0 ;  /* 0x0000000702007c0c */ /* 0x000fe2000c761270 */
[----:B------:R-:W-:Y:S01]  /*29860*/  VIADD R2, R0, 0x1fe ;  /* 0x000001fe00027836 */ /* 0x000fe20000000000 */
[----:B------:R-:W-:Y:S01]  /*29870*/  F2FP.SATFINITE.E4M3.F32.PACK_AB_MERGE_C R63, R63, R62, RZ ;  /* 0x0000003e3f3f723e */ /* 0x000fe200048070ff */
[----:B------:R-:W-:Y:S01]  /*29880*/  @P1 STG.E.U8 desc[UR24][R210.64], R61 ;  /* 0x0000003dd2001986 */ /* 0x000fe2000c101118 */
[----:B------:R-:W-:Y:S01]  /*29890*/  IMAD.MOV.U32 R0, RZ, RZ, R5 ;  /* 0x000000ffff007224 */ /* 0x000fe200078e0005 */
[----:B----4-:R-:W-:Y:S02]  /*298a0*/  ISETP.LT.AND P1, PT, R4, UR4, !P0 ;  /* 0x0000000404007c0c */ /* 0x010fe4000c721270 */
[----:B0-----:R-:W-:Y:S02]  /*298b0*/  ISETP.LT.AND P0, PT, R2, UR6, !P0 ;  /* 0x0000000602007c0c */ /* 0x001fe4000c701270 */
[----:B--2---:R-:W-:Y:S02]  /*298c0*/  F2FP.SATFINITE.E4M3.F32.PACK_AB_MERGE_C R65, R65, R64, RZ ;  /* 0x000000404141723e */ /* 0x004fe400048070ff */
[----:B------:R-:W-:-:S02]  /*298d0*/  PRMT R5, R63, 0x9910, RZ ;  /* 0x000099103f057816 */ /* 0x000fc400000000ff */
[----:B-1----:R-:W-:Y:S02]  /*298e0*/  SHF.R.S32.HI R3, RZ, 0x8, R0 ;  /* 0x00000008ff037819 */ /* 0x002fe40000011400 */
[----:B------:R-:W-:Y:S02]  /*298f0*/  PRMT R7, R65, 0x9910, RZ ;  /* 0x0000991041077816 */ /* 0x000fe400000000ff */
[----:B------:R-:W-:Y:S02]  /*29900*/  F2FP.SATFINITE.E4M3.F32.PACK_AB_MERGE_C R67, R67, R66, RZ ;  /* 0x000000424343723e */ /* 0x000fe400048070ff */
[----:B------:R-:W-:Y:S02]  /*29910*/  SHF.R.S32.HI R5, RZ, 0x8, R5 ;  /* 0x00000008ff057819 */ /* 0x000fe40000011405 */
[----:B------:R-:W-:Y:S01]  /*29920*/  PRMT R0, R67, 0x9910, RZ ;  /* 0x0000991043007816 */ /* 0x000fe200000000ff */
[----:B------:R0:W-:Y:S01]  /*29930*/  @P6 STG.E.U8 desc[UR24][R208.64], R3 ;  /* 0x00000003d0006986 */ /* 0x0001e2000c101118 */
[----:B------:R-:W-:-:S03]  /*29940*/  SHF.R.S32.HI R7, RZ, 0x8, R7 ;  /* 0x00000008ff077819 */ /* 0x000fc60000011407 */
[----:B------:R1:W-:Y:S04]  /*29950*/  @P5 STG.E.U8 desc[UR24][R206.64], R63 ;  /* 0x0000003fce005986 */ /* 0x0003e8000c101118 */
[----:B------:R1:W-:Y:S01]  /*29960*/  @P4 STG.E.U8 desc[UR24][R204.64], R5 ;  /* 0x00000005cc004986 */ /* 0x0003e2000c101118 */
[----:B0-----:R-:W-:-:S03]  /*29970*/  SHF.R.S32.HI R3, RZ, 0x8, R0 ;  /* 0x00000008ff037819 */ /* 0x001fc60000011400 */
[----:B------:R1:W-:Y:S04]  /*29980*/  @P3 STG.E.U8 desc[UR24][R202.64], R65 ;  /* 0x00000041ca003986 */ /* 0x0003e8000c101118 */
[----:B------:R1:W-:Y:S04]  /*29990*/  @P1 STG.E.U8 desc[UR24][R200.64], R7 ;  /* 0x00000007c8001986 */ /* 0x0003e8000c101118 */
[----:B------:R1:W-:Y:S04]  /*299a0*/  @P0 STG.E.U8 desc[UR24][R198.64], R67 ;  /* 0x00000043c6000986 */ /* 0x0003e8000c101118 */
[----:B------:R1:W-:Y:S01]  /*299b0*/  @P2 STG.E.U8 desc[UR24][R196.64], R3 ;  /* 0x00000003c4002986 */ /* 0x0003e2000c101118 */
[----:B------:R-:W-:Y:S06]  /*299c0*/  BAR.SYNC.DEFER_BLOCKING 0x0 ;  /* 0x0000000000007b1d */ /* 0x000fec0000010000 */
[----:B------:R-:W-:Y:S05]  /*299d0*/  BRA.U UP0, `(.L_x_13) ;  /* 0x0000000100a07547 */ /* 0x000fea000b800000 */
[----:B------:R-:W0:Y:S01]  /*299e0*/  S2UR UR5, SR_CgaCtaId ;  /* 0x00000000000579c3 */ /* 0x000e220000008800 */
[----:B------:R-:W-:Y:S01]  /*299f0*/  NOP ;  /* 0x0000000000007918 */ /* 0x000fe20000000000 */
[----:B------:R-:W-:Y:S01]  /*29a00*/  UMOV UR4, 0x50 ;  /* 0x0000005000047882 */ /* 0x000fe20000000000 */
[----:B------:R-:W-:Y:S02]  /*29a10*/  IMAD.U32 R0, RZ, RZ, UR10 ;  /* 0x0000000aff007e24 */ /* 0x000fe4000f8e00ff */
[----:B-1----:R-:W-:Y:S02]  /*29a20*/  IMAD.MOV.U32 R3, RZ, RZ, 0xffff ;  /* 0x0000ffffff037424 */ /* 0x002fe400078e00ff */
[----:B------:R-:W-:Y:S01]  /*29a30*/  IMAD.MOV.U32 R7, RZ, RZ, 0x1 ;  /* 0x00000001ff077424 */ /* 0x000fe200078e00ff */
[----:B------:R-:W-:-:S04]  /*29a40*/  LOP3.LUT R0, R0, 0xffff, RZ, 0xc0, !PT ;  /* 0x0000ffff00007812 */ /* 0x000fc800078ec0ff */
[----:B------:R-:W-:-:S05]  /*29a50*/  SHF.R.U32.HI R0, RZ, 0x5, R0 ;  /* 0x00000005ff007819 */ /* 0x000fca0000011600 */
[----:B------:R-:W-:Y:S01]  /*29a60*/  VIADD R2, R0, 0x10 ;  /* 0x0000001000027836 */ /* 0x000fe20000000000 */
[----:B------:R-:W-:Y:S01]  /*29a70*/  SHF.L.U32 R0, R3, R0, RZ ;  /* 0x0000000003007219 */ /* 0x000fe200000006ff */
[----:B0-----:R-:W-:-:S03]  /*29a80*/  ULEA UR6, UR5, UR4, 0x18 ;  /* 0x0000000405067291 */ /* 0x001fc6000f8ec0ff */
[----:B------:R-:W-:-:S04]  /*29a90*/  SHF.L.U32 R3, R7, R2, RZ ;  /* 0x0000000207037219 */ /* 0x000fc800000006ff */
[----:B------:R-:W-:Y:S02]  /*29aa0*/  LOP3.LUT R0, R3, R0, RZ, 0xfc, !PT ;  /* 0x0000000003007212 */ /* 0x000fe400078efcff */
[----:B------:R-:W0:Y:S02]  /*29ab0*/  LDS R5, [UR6] ;  /* 0x00000006ff057984 */ /* 0x000e240008000800 */
[C---:B------:R-:W-:Y:S02]  /*29ac0*/  LOP3.LUT R2, R0.reuse, 0xffff, RZ, 0xc0, !PT ;  /* 0x0000ffff00027812 */ /* 0x040fe400078ec0ff */
[----:B0-----:R-:W-:-:S04]  /*29ad0*/  LOP3.LUT R3, R0, 0xffff, R5, 0x80, !PT ;  /* 0x0000ffff00037812 */ /* 0x001fc800078e8005 */
[----:B------:R-:W-:-:S13]  /*29ae0*/  ISETP.NE.AND P0, PT, R3, R2, PT ;  /* 0x000000020300720c */ /* 0x000fda0003f05270 */
[----:B------:R-:W-:Y:S05]  /*29af0*/  @P0 BRA `(.L_x_14) ;  /* 0x0000000000500947 */ /* 0x000fea0003800000 */
[----:B------:R-:W-:Y:S02]  /*29b00*/  SHF.R.U32.HI R5, RZ, 0x10, R5 ;  /* 0x00000010ff057819 */ /* 0x000fe40000011605 */
[----:B------:R-:W-:-:S04]  /*29b10*/  SHF.R.U32.HI R2, RZ, 0x10, R0 ;  /* 0x00000010ff027819 */ /* 0x000fc80000011600 */
[----:B------:R-:W-:-:S04]  /*29b20*/  LOP3.LUT R5, R5, R2, RZ, 0xc0, !PT ;  /* 0x0000000205057212 */ /* 0x000fc800078ec0ff */
[----:B------:R-:W-:-:S13]  /*29b30*/  ISETP.NE.AND P0, PT, R5, R2, PT ;  /* 0x000000020500720c */ /* 0x000fda0003f05270 */
[----:B------:R-:W-:Y:S05]  /*29b40*/  @P0 BRA `(.L_x_15) ;  /* 0x0000000000300947 */ /* 0x000fea0003800000 */
[----:B------:R-:W-:Y:S01]  /*29b50*/  R2UR UR4, R0 ;  /* 0x00000000000472ca */ /* 0x000fe200000e0000 */
[----:B------:R-:W-:Y:S01]  /*29b60*/  VOTEU.ANY UR5, UPT, PT ;  /* 0x0000000000057886 */ /* 0x000fe200038e0100 */
[----:B------:R-:W0:Y:S01]  /*29b70*/  S2R R0, SR_LANEID ;  /* 0x0000000000007919 */ /* 0x000e220000000000 */
[----:B------:R-:W-:-:S10]  /*29b80*/  UFLO.U32 UR5, UR5 ;  /* 0x00000005000572bd */ /* 0x000fd400080e0000 */
[----:B------:R-:W-:-:S06]  /*29b90*/  ULOP3.LUT UR4, URZ, UR4, URZ, 0x33, !UPT ;  /* 0x00000004ff047292 */ /* 0x000fcc000f8e33ff */
[----:B------:R-:W-:-:S04]  /*29ba0*/  IMAD.U32 R2, RZ, RZ, UR4 ;  /* 0x00000004ff027e24 */ /* 0x000fc8000f8e00ff */
[----:B------:R-:W1:Y:S02]  /*29bb0*/  REDUX UR7, R2 ;  /* 0x00000000020773c4 */ /* 0x000e640000000000 */
[----:B------:R2:W-:Y:S01]  /*29bc0*/  UTCATOMSWS.AND URZ, UR4 ;  /* 0x0000000400ff79e3 */ /* 0x0005e20008000000 */
[----:B0-----:R-:W-:Y:S01]  /*29bd0*/  ISETP.EQ.U32.AND P0, PT, R0, UR5, PT ;  /* 0x0000000500007c0c */ /* 0x001fe2000bf02070 */
[----:B-1----:R-:W-:-:S12]  /*29be0*/  IMAD.U32 R0, RZ, RZ, UR7 ;  /* 0x00000007ff007e24 */ /* 0x002fd8000f8e00ff */
[----:B------:R2:W-:Y:S01]  /*29bf0*/  @P0 ATOMS.AND RZ, [UR6], R0 ;  /* 0x00000000ffff098c */ /* 0x0005e2000a800006 */
[----:B------:R-:W-:Y:S05]  /*29c00*/  BRA `(.L_x_13) ;  /* 0x0000000000147947 */ /* 0x000fea0003800000 */
.L_x_15:
[----:B------:R-:W-:-:S07]  /*29c10*/  MOV R2, 0x29c30 ;  /* 0x00029c3000027802 */ /* 0x000fce0000000f00 */
[----:B------:R-:W-:Y:S05]  /*29c20*/  CALL.REL.NOINC `($__internal_0_$__cuda_sm10x_tcgen05_guardrail_trap_col_being_dealloced_not_returned_by_alloc) ;  /* 0x00000000002c7944 */ /* 0x000fea0003c00000 */
[----:B------:R-:W-:Y:S05]  /*29c30*/  BRA `(.L_x_13) ;  /* 0x0000000000087947 */ /* 0x000fea0003800000 */
.L_x_14:
[----:B------:R-:W-:-:S07]  /*29c40*/  MOV R2, 0x29c60 ;  /* 0x00029c6000027802 */ /* 0x000fce0000000f00 */
[----:B------:R-:W-:Y:S05]  /*29c50*/  CALL.REL.NOINC `($__internal_2_$__cuda_sm10x_tcgen05_guardrail_trap_unallocated_columns_being_dealloced) ;  /* 0x0000000000387944 */ /* 0x000fea0003c00000 */
.L_x_13:
[----:B------:R-:W-:Y:S01]  /*29c60*/  NOP ;  /* 0x0000000000007918 */ /* 0x000fe20000000000 */
[----:B--2---:R-:W-:Y:S05]  /*29c70*/  EXIT ;  /* 0x000000000000794d */ /* 0x004fea0003800000 */
.L_x_8:
[----:B------:R-:W0:Y:S02]  /*29c80*/  SYNCS.PHASECHK.TRANS64.TRYWAIT P4, [UR8], R81 ;  /* 0x00000051ff0075a7 */ /* 0x000e240008081108 */
[----:B0-----:R-:W-:Y:S05]  /*29c90*/  @!P4 BRA `(.L_x_8) ;  /* 0xfffffffc00f8c947 */ /* 0x001fea000383ffff */
[----:B------:R-:W-:Y:S05]  /*29ca0*/  BRA `(.L_x_16) ;  /* 0xfffffe3400fc7947 */ /* 0x000fea000383ffff */
.L_x_12:
[----:B------:R-:W0:Y:S02]  /*29cb0*/  SYNCS.PHASECHK.TRANS64.TRYWAIT P5, [UR8], R32 ;  /* 0x00000020ff0075a7 */ /* 0x000e2400080a1108 */
[----:B0-----:R-:W-:Y:S05]  /*29cc0*/  @!P5 BRA `(.L_x_12) ;  /* 0xfffffffc00f8d947 */ /* 0x001fea000383ffff */
[----:B------:R-:W-:Y:S05]  /*29cd0*/  BRA `(.L_x_11) ;  /* 0xfffffe9000887947 */ /* 0x000fea000383ffff */
        .weak           $__internal_0_$__cuda_sm10x_tcgen05_guardrail_trap_col_being_dealloced_not_returned_by_alloc
        .type           $__internal_0_$__cuda_sm10x_tcgen05_guardrail_trap_col_being_dealloced_not_returned_by_alloc,@function
        .size           $__internal_0_$__cuda_sm10x_tcgen05_guardrail_trap_col_being_dealloced_not_returned_by_alloc,($__internal_1_$__cuda_sm10x_tcgen05_guardrail_trap_phase_invalid_during_alloc - $__internal_0_$__cuda_sm10x_tcgen05_guardrail_trap_col_being_dealloced_not_returned_by_alloc)
$__internal_0_$__cuda_sm10x_tcgen05_guardrail_trap_col_being_dealloced_not_returned_by_alloc:
[----:B------:R-:W-:Y:S05]  /*29ce0*/  BPT.TRAP 0x1 ;  /* 0x000000040000795c */ /* 0x000fea0000300000 */
[----:B------:R-:W-:-:S04]  /*29cf0*/  IMAD.MOV.U32 R3, RZ, RZ, 0x0 ;  /* 0x00000000ff037424 */ /* 0x000fc800078e00ff */
[----:B------:R-:W-:Y:S05]  /*29d00*/  RET.REL.NODEC R2 `(matmul_kernel) ;  /* 0xfffffd6002bc7950 */ /* 0x000fea0003c3ffff */
        .weak           $__internal_1_$__cuda_sm10x_tcgen05_guardrail_trap_phase_invalid_during_alloc
        .type           $__internal_1_$__cuda_sm10x_tcgen05_guardrail_trap_phase_invalid_during_alloc,@function
        .size           $__internal_1_$__cuda_sm10x_tcgen05_guardrail_trap_phase_invalid_during_alloc,($__internal_2_$__cuda_sm10x_tcgen05_guardrail_trap_unallocated_columns_being_dealloced - $__internal_1_$__cuda_sm10x_tcgen05_guardrail_trap_phase_invalid_during_alloc)
$__internal_1_$__cuda_sm10x_tcgen05_guardrail_trap_phase_invalid_during_alloc:
[----:B------:R-:W-:Y:S05]  /*29d10*/  BPT.TRAP 0x1 ;  /* 0x000000040000795c */ /* 0x000fea0000300000 */
[----:B------:R-:W-:-:S04]  /*29d20*/  IMAD.MOV.U32 R5, RZ, RZ, 0x0 ;  /* 0x00000000ff057424 */ /* 0x000fc800078e00ff */
[----:B------:R-:W-:Y:S05]  /*29d30*/  RET.REL.NODEC R4 `(matmul_kernel) ;  /* 0xfffffd6004b07950 */ /* 0x000fea0003c3ffff */
        .weak           $__internal_2_$__cuda_sm10x_tcgen05_guardrail_trap_unallocated_columns_being_dealloced
        .type           $__internal_2_$__cuda_sm10x_tcgen05_guardrail_trap_unallocated_columns_being_dealloced,@function
        .size           $__internal_2_$__cuda_sm10x_tcgen05_guardrail_trap_unallocated_columns_being_dealloced,(.L_x_20 - $__internal_2_$__cuda_sm10x_tcgen05_guardrail_trap_unallocated_columns_being_dealloced)
$__internal_2_$__cuda_sm10x_tcgen05_guardrail_trap_unallocated_columns_being_dealloced:
[----:B------:R-:W-:Y:S05]  /*29d40*/  BPT.TRAP 0x1 ;  /* 0x000000040000795c */ /* 0x000fea0000300000 */
[----:B------:R-:W-:-:S04]  /*29d50*/  IMAD.MOV.U32 R3, RZ, RZ, 0x0 ;  /* 0x00000000ff037424 */ /* 0x000fc800078e00ff */
[----:B------:R-:W-:Y:S05]  /*29d60*/  RET.REL.NODEC R2 `(matmul_kernel) ;  /* 0xfffffd6002a47950 */ /* 0x000fea0003c3ffff */
.L_x_17:
[----:B------:R-:W-:-:S00]  /*29d70*/  BRA `(.L_x_17) ;  /* 0xfffffffc00fc7947 */ /* 0x000fc0000383ffff */
[----:B------:R-:W-:-:S00]  /*29d80*/  NOP ;  /* 0x0000000000007918 */ /* 0x000fc00000000000 */
[----:B------:R-:W-:-:S00]  /*29d90*/  NOP ;  /* 0x0000000000007918 */ /* 0x000fc00000000000 */
[----:B------:R-:W-:-:S00]  /*29da0*/  NOP ;  /* 0x0000000000007918 */ /* 0x000fc00000000000 */
[----:B------:R-:W-:-:S00]  /*29db0*/  NOP ;  /* 0x0000000000007918 */ /* 0x000fc00000000000 */
[----:B------:R-:W-:-:S00]  /*29dc0*/  NOP ;  /* 0x0000000000007918 */ /* 0x000fc00000000000 */
[----:B------:R-:W-:-:S00]  /*29dd0*/  NOP ;  /* 0x0000000000007918 */ /* 0x000fc00000000000 */
[----:B------:R-:W-:-:S00]  /*29de0*/  NOP ;  /* 0x0000000000007918 */ /* 0x000fc00000000000 */
[----:B------:R-:W-:-:S00]  /*29df0*/  NOP ;  /* 0x0000000000007918 */ /* 0x000fc00000000000 */
.L_x_20:


//--------------------- .nv.shared.matmul_kernel  --------------------------
	.section	.nv.shared.matmul_kernel,"aw",@nobits
	.sectionflags	@""
	.align	16
	.zero		1024


//--------------------- .nv.shared.reserved.0     --------------------------
	.section	.nv.shared.reserved.0,"aw",@nobits
	.align	8
	.weak		__nv_reservedSMEM_offset_0_alias
	.size		__nv_reservedSMEM_offset_0_alias, 0, 64
	.other		__nv_reservedSMEM_offset_0_alias,@"STO_CUDA_RESERVED_SHARED STV_DEFAULT"
__nv_reservedSMEM_offset_0_alias:
	.zero		0
.nv.shared.reserved.0:
	.zero		64
	.weak		__nv_reservedSMEM_allocation_phase
	.type		__nv_reservedSMEM_allocation_phase,@object
	.size		__nv_reservedSMEM_allocation_phase,(.L_0 - __nv_reservedSMEM_allocation_phase)
__nv_reservedSMEM_allocation_phase:
	.zero		1
.L_0:
	.zero		7
	.weak		__nv_reservedSMEM_devtool_atexit_pc
	.type		__nv_reservedSMEM_devtool_atexit_pc,@object
	.size		__nv_reservedSMEM_devtool_atexit_pc,(__nv_reservedSMEM_allocation_mask - __nv_reservedSMEM_devtool_atexit_pc)
__nv_reservedSMEM_devtool_atexit_pc:
	.zero		8
	.weak		__nv_reservedSMEM_allocation_mask
	.type		__nv_reservedSMEM_allocation_mask,@object
	.size		__nv_reservedSMEM_allocation_mask,(.L_2 - __nv_reservedSMEM_allocation_mask)
__nv_reservedSMEM_allocation_mask:
	.zero		4
.L_2:


//--------------------- .nv.constant0.matmul_kernel --------------------------
	.section	.nv.constant0.matmul_kernel,"a",@progbits
	.sectionflags	@""
	.align	4
.nv.constant0.matmul_kernel:
	.zero		976


//--------------------- SYMBOLS --------------------------

	.type		.nv.reservedSmem.offset0,@object
	.size		.nv.reservedSmem.offset0,0x4
	.type		.nv.reservedSmem.cap,@object
	.size		.nv.reservedSmem.cap,0x4
